def attn_fwd(
    Q,
    K,
    V,
    Out,
    Lse,
    sm_scale,
    stride_qz,
    stride_qh,
    stride_qm,
    stride_qk,
    stride_kz,
    stride_kh,
    stride_kn,
    stride_kk,
    stride_vz,
    stride_vh,
    stride_vn,
    stride_vk,
    stride_oz,
    stride_oh,
    stride_om,
    stride_ok,
    seqlen_q,
    seqlen_k,
    BLOCK_M: tl.constexpr,
    BLOCK_N: tl.constexpr,
    HEAD_DIM: tl.constexpr,
    CAUSAL: tl.constexpr,
):
    start_m = tl.program_id(0)
    off_hz = tl.program_id(1)
    q_off = off_hz * stride_qh
    k_off = off_hz * stride_kh
    v_off = off_hz * stride_vh
    offs_m = start_m * BLOCK_M + tl.arange(0, BLOCK_M)
    offs_d = tl.arange(0, HEAD_DIM)
    offs_n = tl.arange(0, BLOCK_N)
    q_ptrs = Q + q_off + offs_m[:, None] * stride_qm + offs_d[None, :] * stride_qk
    k_ptrs = K + k_off + offs_d[:, None] * stride_kk + offs_n[None, :] * stride_kn
    v_ptrs = V + v_off + offs_n[:, None] * stride_vn + offs_d[None, :] * stride_vk
    m_i = tl.full([BLOCK_M], float("-inf"), dtype=tl.float32)
    l_i = tl.zeros([BLOCK_M], dtype=tl.float32) + 1.0
    acc = tl.zeros([BLOCK_M, HEAD_DIM], dtype=tl.float32)
    q = tl.load(q_ptrs)
    acc, l_i, m_i = _attn_fwd_inner(
        acc,
        l_i,
        m_i,
        q,
        k_ptrs,
        v_ptrs,
        sm_scale,
        stride_kn,
        stride_vn,
        start_m,
        seqlen_k,
        BLOCK_M,
        BLOCK_N,
        HEAD_DIM,
        CAUSAL,
    )
    acc = acc / l_i[:, None]
    lse = m_i + tl.math.log2(l_i) / 1.4426950408889634
    o_ptrs = (
        Out
        + off_hz * stride_oh
        + offs_m[:, None] * stride_om
        + offs_d[None, :] * stride_ok
    )
    tl.store(o_ptrs, acc.to(Out.dtype.element_ty))
    tl.store(Lse + off_hz * seqlen_q + offs_m, lse)

# config = {"BLOCK_M": 128, "BLOCK_N": 16, "HEAD_DIM": 256, "arch": "sm_90", "causal": false, "dtype": "bf16", "num_stages": 4, "num_warps": 4}
# arch = sm_90


// ===== COMPILED SASS (sm_90a) =====

	.target	sm_90a

	.elftype	@"ET_EXEC"


//--------------------- .note.nv.tkinfo           --------------------------
	.section	.note.nv.tkinfo,"",@"SHT_NOTE"
	.sectionflags	@"SHF_NOTE_NV_TKINFO"
	.tkinfo
        /*0018*/ 	.word	0x00000002
        /*0030*/ 	.string	""
        /*0030*/ 	.string	"ptxas"
        /*0030*/ 	.string	"Cuda compilation tools, release 13.0, V13.0.88"
        /*0030*/ 	.string	"Build cuda_13.0.r13.0/compiler.36424714_0"
        /*0030*/ 	.string	"-v  -suppress-debug-info  -lineinfo  -arch sm_90a "



//--------------------- .note.nv.cuinfo           --------------------------
	.section	.note.nv.cuinfo,"",@"SHT_NOTE"
	.sectionflags	@"SHF_NOTE_NV_CUINFO"
        /*0018*/ 	.short	0x0002
        /*001a*/ 	.short	0x005a
        /*001c*/ 	.short	0x0082
	.zero		2


//--------------------- .nv.info                  --------------------------
	.section	.nv.info,"",@"SHT_CUDA_INFO"
	.align	4


	//----- nvinfo : EIATTR_REGCOUNT
	.align		4
        /*0000*/ 	.byte	0x04, 0x2f
        /*0002*/ 	.short	(.L_2 - .L_1)
	.align		4
.L_1:
        /*0004*/ 	.word	index@(attn_fwd)
        /*0008*/ 	.word	0x000000ff


	//----- nvinfo : EIATTR_FRAME_SIZE
	.align		4
.L_2:
        /*000c*/ 	.byte	0x04, 0x11
        /*000e*/ 	.short	(.L_4 - .L_3)
	.align		4
.L_3:
        /*0010*/ 	.word	index@(attn_fwd)
        /*0014*/ 	.word	0x00000560


	//----- nvinfo : EIATTR_MIN_STACK_SIZE
	.align		4
.L_4:
        /*0018*/ 	.byte	0x04, 0x12
        /*001a*/ 	.short	(.L_6 - .L_5)
	.align		4
.L_5:
        /*001c*/ 	.word	index@(attn_fwd)
        /*0020*/ 	.word	0x00000560
.L_6:


//--------------------- .nv.compat                --------------------------
	.section	.nv.compat,"",@"SHT_CUDA_COMPAT_INFO"
	.align	4
        /*0000*/ 	.byte	0x02, 0x09, 0x01, 0x00, 0x02, 0x02, 0x04, 0x00, 0x02, 0x05, 0x05, 0x00, 0x03, 0x07, 0x01, 0x01
        /*0010*/ 	.byte	0x02, 0x03, 0x00, 0x00, 0x02, 0x06, 0x01, 0x00, 0x04, 0x0b, 0x08, 0x00, 0x00, 0x00, 0x00, 0x00
        /*0020*/ 	.byte	0x00, 0x00, 0x00, 0x00


//--------------------- .nv.info.attn_fwd         --------------------------
	.section	.nv.info.attn_fwd,"",@"SHT_CUDA_INFO"
	.sectionflags	@""
	.align	4


	//----- nvinfo : EIATTR_CUDA_API_VERSION
	.align		4
        /*0000*/ 	.byte	0x04, 0x37
        /*0002*/ 	.short	(.L_8 - .L_7)
.L_7:
        /*0004*/ 	.word	0x00000082


	//----- nvinfo : EIATTR_KPARAM_INFO
	.align		4
.L_8:
        /*0008*/ 	.byte	0x04, 0x17
        /*000a*/ 	.short	(.L_10 - .L_9)
.L_9:
        /*000c*/ 	.word	0x00000000
        /*0010*/ 	.short	0x0019
        /*0012*/ 	.short	0x0080
        /*0014*/ 	.byte	0x00, 0xf4, 0x21, 0x00


	//----- nvinfo : EIATTR_KPARAM_INFO
	.align		4
.L_10:
        /*0018*/ 	.byte	0x04, 0x17
        /*001a*/ 	.short	(.L_12 - .L_11)
.L_11:
        /*001c*/ 	.word	0x00000000
        /*0020*/ 	.short	0x0018
        /*0022*/ 	.short	0x0078
        /*0024*/ 	.byte	0x00, 0xf4, 0x21, 0x00


	//----- nvinfo : EIATTR_KPARAM_INFO
	.align		4
.L_12:
        /*0028*/ 	.byte	0x04, 0x17
        /*002a*/ 	.short	(.L_14 - .L_13)
.L_13:
        /*002c*/ 	.word	0x00000000
        /*0030*/ 	.short	0x0017
        /*0032*/ 	.short	0x0070
        /*0034*/ 	.byte	0x00, 0xf0, 0x11, 0x00


	//----- nvinfo : EIATTR_KPARAM_INFO
	.align		4
.L_14:
        /*0038*/ 	.byte	0x04, 0x17
        /*003a*/ 	.short	(.L_16 - .L_15)
.L_15:
        /*003c*/ 	.word	0x00000000
        /*0040*/ 	.short	0x0016
        /*0042*/ 	.short	0x006c
        /*0044*/ 	.byte	0x00, 0xf0, 0x11, 0x00


	//----- nvinfo : EIATTR_KPARAM_INFO
	.align		4
.L_16:
        /*0048*/ 	.byte	0x04, 0x17
        /*004a*/ 	.short	(.L_18 - .L_17)
.L_17:
        /*004c*/ 	.word	0x00000000
        /*0050*/ 	.short	0x0015
        /*0052*/ 	.short	0x0068
        /*0054*/ 	.byte	0x00, 0xf0, 0x11, 0x00


	//----- nvinfo : EIATTR_KPARAM_INFO
	.align		4
.L_18:
        /*0058*/ 	.byte	0x04, 0x17
        /*005a*/ 	.short	(.L_20 - .L_19)
.L_19:
        /*005c*/ 	.word	0x00000000
        /*0060*/ 	.short	0x0014
        /*0062*/ 	.short	0x0064
        /*0064*/ 	.byte	0x00, 0xf0, 0x11, 0x00


	//----- nvinfo : EIATTR_KPARAM_INFO
	.align		4
.L_20:
        /*0068*/ 	.byte	0x04, 0x17
        /*006a*/ 	.short	(.L_22 - .L_21)
.L_21:
        /*006c*/ 	.word	0x00000000
        /*0070*/ 	.short	0x0013
        /*0072*/ 	.short	0x0060
        /*0074*/ 	.byte	0x00, 0xf0, 0x11, 0x00


	//----- nvinfo : EIATTR_KPARAM_INFO
	.align		4
.L_22:
        /*0078*/ 	.byte	0x04, 0x17
        /*007a*/ 	.short	(.L_24 - .L_23)
.L_23:
        /*007c*/ 	.word	0x00000000
        /*0080*/ 	.short	0x0012
        /*0082*/ 	.short	0x005c
        /*0084*/ 	.byte	0x00, 0xf0, 0x11, 0x00


	//----- nvinfo : EIATTR_KPARAM_INFO
	.align		4
.L_24:
        /*0088*/ 	.byte	0x04, 0x17
        /*008a*/ 	.short	(.L_26 - .L_25)
.L_25:
        /*008c*/ 	.word	0x00000000
        /*0090*/ 	.short	0x0011
        /*0092*/ 	.short	0x0058
        /*0094*/ 	.byte	0x00, 0xf0, 0x11, 0x00


	//----- nvinfo : EIATTR_KPARAM_INFO
	.align		4
.L_26:
        /*0098*/ 	.byte	0x04, 0x17
        /*009a*/ 	.short	(.L_28 - .L_27)
.L_27:
        /*009c*/ 	.word	0x00000000
        /*00a0*/ 	.short	0x0010
        /*00a2*/ 	.short	0x0054
        /*00a4*/ 	.byte	0x00, 0xf0, 0x11, 0x00


	//----- nvinfo : EIATTR_KPARAM_INFO
	.align		4
.L_28:
        /*00a8*/ 	.byte	0x04, 0x17
        /*00aa*/ 	.short	(.L_30 - .L_29)
.L_29:
        /*00ac*/ 	.word	0x00000000
        /*00b0*/ 	.short	0x000f
        /*00b2*/ 	.short	0x0050
        /*00b4*/ 	.byte	0x00, 0xf0, 0x11, 0x00


	//----- nvinfo : EIATTR_KPARAM_INFO
	.align		4
.L_30:
        /*00b8*/ 	.byte	0x04, 0x17
        /*00ba*/ 	.short	(.L_32 - .L_31)
.L_31:
        /*00bc*/ 	.word	0x00000000
        /*00c0*/ 	.short	0x000e
        /*00c2*/ 	.short	0x004c
        /*00c4*/ 	.byte	0x00, 0xf0, 0x11, 0x00


	//----- nvinfo : EIATTR_KPARAM_INFO
	.align		4
.L_32:
        /*00c8*/ 	.byte	0x04, 0x17
        /*00ca*/ 	.short	(.L_34 - .L_33)
.L_33:
        /*00cc*/ 	.word	0x00000000
        /*00d0*/ 	.short	0x000d
        /*00d2*/ 	.short	0x0048
        /*00d4*/ 	.byte	0x00, 0xf0, 0x11, 0x00


	//----- nvinfo : EIATTR_KPARAM_INFO
	.align		4
.L_34:
        /*00d8*/ 	.byte	0x04, 0x17
        /*00da*/ 	.short	(.L_36 - .L_35)
.L_35:
        /*00dc*/ 	.word	0x00000000
        /*00e0*/ 	.short	0x000c
        /*00e2*/ 	.short	0x0044
        /*00e4*/ 	.byte	0x00, 0xf0, 0x11, 0x00


	//----- nvinfo : EIATTR_KPARAM_INFO
	.align		4
.L_36:
        /*00e8*/ 	.byte	0x04, 0x17
        /*00ea*/ 	.short	(.L_38 - .L_37)
.L_37:
        /*00ec*/ 	.word	0x00000000
        /*00f0*/ 	.short	0x000b
        /*00f2*/ 	.short	0x0040
        /*00f4*/ 	.byte	0x00, 0xf0, 0x11, 0x00


	//----- nvinfo : EIATTR_KPARAM_INFO
	.align		4
.L_38:
        /*00f8*/ 	.byte	0x04, 0x17
        /*00fa*/ 	.short	(.L_40 - .L_39)
.L_39:
        /*00fc*/ 	.word	0x00000000
        /*0100*/ 	.short	0x000a
        /*0102*/ 	.short	0x003c
        /*0104*/ 	.byte	0x00, 0xf0, 0x11, 0x00


	//----- nvinfo : EIATTR_KPARAM_INFO
	.align		4
.L_40:
        /*0108*/ 	.byte	0x04, 0x17
        /*010a*/ 	.short	(.L_42 - .L_41)
.L_41:
        /*010c*/ 	.word	0x00000000
        /*0110*/ 	.short	0x0009
        /*0112*/ 	.short	0x0038
        /*0114*/ 	.byte	0x00, 0xf0, 0x11, 0x00


	//----- nvinfo : EIATTR_KPARAM_INFO
	.align		4
.L_42:
        /*0118*/ 	.byte	0x04, 0x17
        /*011a*/ 	.short	(.L_44 - .L_43)
.L_43:
        /*011c*/ 	.word	0x00000000
        /*0120*/ 	.short	0x0008
        /*0122*/ 	.short	0x0034
        /*0124*/ 	.byte	0x00, 0xf0, 0x11, 0x00


	//----- nvinfo : EIATTR_KPARAM_INFO
	.align		4
.L_44:
        /*0128*/ 	.byte	0x04, 0x17
        /*012a*/ 	.short	(.L_46 - .L_45)
.L_45:
        /*012c*/ 	.word	0x00000000
        /*0130*/ 	.short	0x0007
        /*0132*/ 	.short	0x0030
        /*0134*/ 	.byte	0x00, 0xf0, 0x11, 0x00


	//----- nvinfo : EIATTR_KPARAM_INFO
	.align		4
.L_46:
        /*0138*/ 	.byte	0x04, 0x17
        /*013a*/ 	.short	(.L_48 - .L_47)
.L_47:
        /*013c*/ 	.word	0x00000000
        /*0140*/ 	.short	0x0006
        /*0142*/ 	.short	0x002c
        /*0144*/ 	.byte	0x00, 0xf0, 0x11, 0x00


	//----- nvinfo : EIATTR_KPARAM_INFO
	.align		4
.L_48:
        /*0148*/ 	.byte	0x04, 0x17
        /*014a*/ 	.short	(.L_50 - .L_49)
.L_49:
        /*014c*/ 	.word	0x00000000
        /*0150*/ 	.short	0x0005
        /*0152*/ 	.short	0x0028
        /*0154*/ 	.byte	0x00, 0xf0, 0x11, 0x00


	//----- nvinfo : EIATTR_KPARAM_INFO
	.align		4
.L_50:
        /*0158*/ 	.byte	0x04, 0x17
        /*015a*/ 	.short	(.L_52 - .L_51)
.L_51:
        /*015c*/ 	.word	0x00000000
        /*0160*/ 	.short	0x0004
        /*0162*/ 	.short	0x0020
        /*0164*/ 	.byte	0x00, 0xf4, 0x21, 0x00


	//----- nvinfo : EIATTR_KPARAM_INFO
	.align		4
.L_52:
        /*0168*/ 	.byte	0x04, 0x17
        /*016a*/ 	.short	(.L_54 - .L_53)
.L_53:
        /*016c*/ 	.word	0x00000000
        /*0170*/ 	.short	0x0003
        /*0172*/ 	.short	0x0018
        /*0174*/ 	.byte	0x00, 0xf4, 0x21, 0x00


	//----- nvinfo : EIATTR_KPARAM_INFO
	.align		4
.L_54:
        /*0178*/ 	.byte	0x04, 0x17
        /*017a*/ 	.short	(.L_56 - .L_55)
.L_55:
        /*017c*/ 	.word	0x00000000
        /*0180*/ 	.short	0x0002
        /*0182*/ 	.short	0x0010
        /*0184*/ 	.byte	0x00, 0xf4, 0x21, 0x00


	//----- nvinfo : EIATTR_KPARAM_INFO
	.align		4
.L_56:
        /*0188*/ 	.byte	0x04, 0x17
        /*018a*/ 	.short	(.L_58 - .L_57)
.L_57:
        /*018c*/ 	.word	0x00000000
        /*0190*/ 	.short	0x0001
        /*0192*/ 	.short	0x0008
        /*0194*/ 	.byte	0x00, 0xf4, 0x21, 0x00


	//----- nvinfo : EIATTR_KPARAM_INFO
	.align		4
.L_58:
        /*0198*/ 	.byte	0x04, 0x17
        /*019a*/ 	.short	(.L_60 - .L_59)
.L_59:
        /*019c*/ 	.word	0x00000000
        /*01a0*/ 	.short	0x0000
        /*01a2*/ 	.short	0x0000
        /*01a4*/ 	.byte	0x00, 0xf4, 0x21, 0x00


	//----- nvinfo : EIATTR_SPARSE_MMA_MASK
	.align		4
.L_60:
        /*01a8*/ 	.byte	0x03, 0x50
        /*01aa*/ 	.short	0x0000


	//----- nvinfo : EIATTR_MAXREG_COUNT
	.align		4
        /*01ac*/ 	.byte	0x03, 0x1b
        /*01ae*/ 	.short	0x00ff


	//----- nvinfo : EIATTR_NUM_BARRIERS
	.align		4
        /*01b0*/ 	.byte	0x02, 0x4c
        /*01b2*/ 	.byte	0x01
	.zero		1


	//----- nvinfo : EIATTR_ANNOTATIONS
	.align		4
        /*01b4*/ 	.byte	0x04, 0x55
        /*01b6*/ 	.short	(.L_62 - .L_61)


	//   ....[0]....
.L_61:
        /*01b8*/ 	.word	0x00000001
        /*01bc*/ 	.byte	0xe0, 0x00, 0x00, 0x00, 0x01, 0x00, 0x00, 0x00, 0x00, 0x5f, 0x00, 0x00, 0x01, 0x00, 0x00, 0x00
        /* <DEDUP_REMOVED lines=373> */
        /*191c*/ 	.byte	0x40, 0x3a, 0x01, 0x00, 0x01, 0x00, 0x00, 0x00, 0x90, 0x3a, 0x01, 0x00


	//----- nvinfo : EIATTR_MERCURY_ISA_VERSION
	.align		4
.L_62:
        /*1928*/ 	.byte	0x03, 0x5f
        /*192a*/ 	.short	0x0101


	//----- nvinfo : EIATTR_COOP_GROUP_MASK_REGIDS
	.align		4
        /*192c*/ 	.byte	0x04, 0x29
        /*192e*/ 	.short	(.L_64 - .L_63)


	//   ....[0]....
.L_63:
        /*1930*/ 	.word	0xffffffff


	//   ....[1]....
        /*1934*/ 	.word	0xffffffff


	//   ....[2]....
        /*1938*/ 	.word	0xffffffff


	//   ....[3]....
        /*193c*/ 	.word	0xffffffff


	//   ....[4]....
        /*1940*/ 	.word	0xffffffff


	//   ....[5]....
        /*1944*/ 	.word	0xffffffff


	//   ....[6]....
        /*1948*/ 	.word	0xffffffff


	//   ....[7]....
        /*194c*/ 	.word	0xffffffff


	//   ....[8]....
        /*1950*/ 	.word	0xffffffff


	//   ....[9]....
        /*1954*/ 	.word	0xffffffff


	//   ....[10]....
        /*1958*/ 	.word	0xffffffff


	//   ....[11]....
        /*195c*/ 	.word	0xffffffff


	//   ....[12]....
        /*1960*/ 	.word	0xffffffff


	//   ....[13]....
        /*1964*/ 	.word	0xffffffff


	//   ....[14]....
        /*1968*/ 	.word	0xffffffff


	//   ....[15]....
        /*196c*/ 	.word	0xffffffff


	//----- nvinfo : EIATTR_COOP_GROUP_INSTR_OFFSETS
	.align		4
.L_64:
        /*1970*/ 	.byte	0x04, 0x28
        /*1972*/ 	.short	(.L_66 - .L_65)


	//   ....[0]....
.L_65:
        /*1974*/ 	.word	0x0000af20


	//   ....[1]....
        /*1978*/ 	.word	0x0000af60


	//   ....[2]....
        /*197c*/ 	.word	0x0000af80


	//   ....[3]....
        /*1980*/ 	.word	0x0000b0a0


	//   ....[4]....
        /*1984*/ 	.word	0x0000b0b0


	//   ....[5]....
        /*1988*/ 	.word	0x0000b0d0


	//   ....[6]....
        /*198c*/ 	.word	0x0000b0f0


	//   ....[7]....
        /*1990*/ 	.word	0x0000b320


	//   ....[8]....
        /*1994*/ 	.word	0x0000d140


	//   ....[9]....
        /*1998*/ 	.word	0x0000d150


	//   ....[10]....
        /*199c*/ 	.word	0x0000d230


	//   ....[11]....
        /*19a0*/ 	.word	0x0000d240


	//   ....[12]....
        /*19a4*/ 	.word	0x0000d270


	//   ....[13]....
        /*19a8*/ 	.word	0x0000d280


	//   ....[14]....
        /*19ac*/ 	.word	0x0000d290


	//   ....[15]....
        /*19b0*/ 	.word	0x0000d2a0


	//----- nvinfo : EIATTR_EXIT_INSTR_OFFSETS
	.align		4
.L_66:
        /*19b4*/ 	.byte	0x04, 0x1c
        /*19b6*/ 	.short	(.L_68 - .L_67)


	//   ....[0]....
.L_67:
        /*19b8*/ 	.word	0x0001a8b0


	//----- nvinfo : EIATTR_REQNTID
	.align		4
.L_68:
        /*19bc*/ 	.byte	0x04, 0x10
        /*19be*/ 	.short	(.L_70 - .L_69)
.L_69:
        /*19c0*/ 	.word	0x00000080
        /*19c4*/ 	.word	0x00000001
        /*19c8*/ 	.word	0x00000001


	//----- nvinfo : EIATTR_CBANK_PARAM_SIZE
	.align		4
.L_70:
        /*19cc*/ 	.byte	0x03, 0x19
        /*19ce*/ 	.short	0x0088


	//----- nvinfo : EIATTR_PARAM_CBANK
	.align		4
        /*19d0*/ 	.byte	0x04, 0x0a
        /*19d2*/ 	.short	(.L_72 - .L_71)
	.align		4
.L_71:
        /*19d4*/ 	.word	index@(.nv.constant0.attn_fwd)
        /*19d8*/ 	.short	0x0210
        /*19da*/ 	.short	0x0088


	//----- nvinfo : EIATTR_SW_WAR
	.align		4
.L_72:
        /*19dc*/ 	.byte	0x04, 0x36
        /*19de*/ 	.short	(.L_74 - .L_73)
.L_73:
        /*19e0*/ 	.word	0x00000008
.L_74:


//--------------------- .nv.callgraph             --------------------------
	.section	.nv.callgraph,"",@"SHT_CUDA_CALLGRAPH"
	.align	4
	.sectionentsize	8
	.align		4
        /*0000*/ 	.word	0x00000000
	.align		4
        /*0004*/ 	.word	0xffffffff
	.align		4
        /*0008*/ 	.word	0x00000000
	.align		4
        /*000c*/ 	.word	0xfffffffe
	.align		4
        /*0010*/ 	.word	0x00000000
	.align		4
        /*0014*/ 	.word	0xfffffffd
	.align		4
        /*0018*/ 	.word	0x00000000
	.align		4
        /*001c*/ 	.word	0xfffffffc


//--------------------- .nv.constant4             --------------------------
	.section	.nv.constant4,"a",@progbits
	.align	8
	.align		8
.nv.constant4:
        /*0000*/ 	.dword	_$_str


//--------------------- .text.attn_fwd            --------------------------
	.section	.text.attn_fwd,"ax",@progbits
	.align	128
        .global         attn_fwd
        .type           attn_fwd,@function
        .size           attn_fwd,(.L_x_3 - attn_fwd)
        .other          attn_fwd,@"STO_CUDA_ENTRY STV_DEFAULT"
attn_fwd:
.text.attn_fwd:
[----:B------:R-:W0:Y:S01]  /*0000*/  LDC R1, c[0x0][0x28] ;  /* 0x00000a00ff017b82 */ /* 0x000e220000000800 */
[----:B------:R-:W1:Y:S07]  /*0010*/  S2R R233, SR_TID.X ;  /* 0x0000000000e97919 */ /* 0x000e6e0000002100 */
[----:B------:R-:W2:Y:S01]  /*0020*/  LDC.64 R4, c[0x0][0x240] ;  /* 0x00009000ff047b82 */ /* 0x000ea20000000a00 */
[----:B0-----:R-:W-:Y:S01]  /*0030*/  IADD3 R1, R1, -0x560, RZ ;  /* 0xfffffaa001017810 */ /* 0x001fe20007ffe0ff */
[----:B------:R-:W-:Y:S01]  /*0040*/  ULDC.64 UR60, c[0x0][0x208] ;  /* 0x00008200003c7ab9 */ /* 0x000fe20000000a00 */
[----:B------:R-:W0:Y:S01]  /*0050*/  S2R R0, SR_CTAID.X ;  /* 0x0000000000007919 */ /* 0x000e220000002500 */
[----:B------:R-:W2:Y:S04]  /*0060*/  S2R R238, SR_CTAID.Y ;  /* 0x0000000000ee7919 */ /* 0x000ea80000002600 */
[----:B------:R-:W3:Y:S08]  /*0070*/  LDC.64 R6, c[0x0][0x210] ;  /* 0x00008400ff067b82 */ /* 0x000ef00000000a00 */
[----:B------:R-:W4:Y:S08]  /*0080*/  LDC R3, c[0x0][0x248] ;  /* 0x00009200ff037b82 */ /* 0x000f300000000800 */
[----:B------:R-:W5:Y:S01]  /*0090*/  LDC R153, c[0x0][0x248] ;  /* 0x00009200ff997b82 */ /* 0x000f620000000800 */
[----:B-1----:R-:W-:-:S07]  /*00a0*/  LOP3.LUT R185, R233, 0x7f, RZ, 0xc0, !PT ;  /* 0x0000007fe9b97812 */ /* 0x002fce00078ec0ff */
[----:B------:R-:W1:Y:S01]  /*00b0*/  LDC R18, c[0x0][0x248] ;  /* 0x00009200ff127b82 */ /* 0x000e620000000800 */
[----:B0-----:R-:W-:Y:S01]  /*00c0*/  LEA R2, R0, R185, 0x7 ;  /* 0x000000b900027211 */ /* 0x001fe200078e38ff */
[----:B--2---:R-:W-:-:S04]  /*00d0*/  IMAD R0, R238, R4, RZ ;  /* 0x00000004ee007224 */ /* 0x004fc800078e02ff */
[----:B------:R0:W-:Y:S01]  /*00e0*/  STL [R1+0x34c], R2 ;  /* 0x00034c0201007387 */ /* 0x0001e20000100800 */
[C---:B----4-:R-:W-:Y:S01]  /*00f0*/  IMAD R9, R3.reuse, 0x50, RZ ;  /* 0x0000005003097824 */ /* 0x050fe200078e02ff */
[----:B------:R-:W2:Y:S01]  /*0100*/  LDC R46, c[0x0][0x248] ;  /* 0x00009200ff2e7b82 */ /* 0x000ea20000000800 */
[----:B------:R-:W-:Y:S01]  /*0110*/  IMAD R105, R3, 0x90, RZ ;  /* 0x0000009003697824 */ /* 0x000fe200078e02ff */
[C---:B------:R-:W-:Y:S01]  /*0120*/  SHF.L.U32 R121, R0.reuse, 0x1, RZ ;  /* 0x0000000100797819 */ /* 0x040fe200000006ff */
[----:B------:R-:W-:-:S04]  /*0130*/  IMAD.HI R0, R0, 0x2, RZ ;  /* 0x0000000200007827 */ /* 0x000fc800078e02ff */
[C---:B------:R-:W-:Y:S01]  /*0140*/  IMAD R145, R3.reuse, 0x28, RZ ;  /* 0x0000002803917824 */ /* 0x040fe200078e02ff */
[----:B------:R-:W4:Y:S01]  /*0150*/  LDC R22, c[0x0][0x248] ;  /* 0x00009200ff167b82 */ /* 0x000f220000000800 */
[----:B0-----:R-:W-:Y:S01]  /*0160*/  IMAD R2, R2, R5, RZ ;  /* 0x0000000502027224 */ /* 0x001fe200078e02ff */
[C---:B------:R-:W-:Y:S01]  /*0170*/  SHF.L.U32 R5, R3.reuse, 0x3, RZ ;  /* 0x0000000303057819 */ /* 0x040fe200000006ff */
[----:B------:R-:W-:-:S03]  /*0180*/  IMAD R39, R3, 0x48, RZ ;  /* 0x0000004803277824 */ /* 0x000fc600078e02ff */
[C---:B------:R-:W-:Y:S01]  /*0190*/  SHF.L.U32 R120, R2.reuse, 0x1, RZ ;  /* 0x0000000102787819 */ /* 0x040fe200000006ff */
[----:B------:R-:W-:Y:S01]  /*01a0*/  IMAD.HI R2, R2, 0x2, RZ ;  /* 0x0000000202027827 */ /* 0x000fe200078e02ff */
[----:B------:R-:W0:Y:S02]  /*01b0*/  LDC R48, c[0x0][0x248] ;  /* 0x00009200ff307b82 */ /* 0x000e240000000800 */
[----:B---3--:R-:W-:-:S04]  /*01c0*/  IADD3 R120, P0, P1, R120, R6, R121 ;  /* 0x0000000678787210 */ /* 0x008fc8000791e079 */
[----:B------:R-:W-:Y:S02]  /*01d0*/  IADD3.X R121, R2, R7, R0, P0, P1 ;  /* 0x0000000702797210 */ /* 0x000fe400007e2400 */
[CC--:B------:R-:W-:Y:S01]  /*01e0*/  LEA R164, P0, R3.reuse, R120.reuse, 0x4 ;  /* 0x0000007803a47211 */ /* 0x0c0fe200078020ff */
[----:B------:R-:W-:Y:S01]  /*01f0*/  IMAD R7, R3, 0x30, RZ ;  /* 0x0000003003077824 */ /* 0x000fe200078e02ff */
[-C--:B------:R-:W-:Y:S01]  /*0200*/  IADD3 R20, P1, R105, R120.reuse, RZ ;  /* 0x0000007869147210 */ /* 0x080fe20007f3e0ff */
[----:B------:R-:W-:Y:S01]  /*0210*/  IMAD R103, R3, 0xa0, RZ ;  /* 0x000000a003677824 */ /* 0x000fe200078e02ff */
[-C--:B------:R-:W-:Y:S01]  /*0220*/  LEA.HI.X.SX32 R165, R5, R121.reuse, 0x1, P0 ;  /* 0x0000007905a57211 */ /* 0x080fe200000f0eff */
[----:B------:R-:W-:Y:S01]  /*0230*/  IMAD R101, R3, 0xb0, RZ ;  /* 0x000000b003657824 */ /* 0x000fe200078e02ff */
[-C--:B------:R-:W-:Y:S01]  /*0240*/  IADD3 R4, P0, R9, R120.reuse, RZ ;  /* 0x0000007809047210 */ /* 0x080fe20007f1e0ff */
[----:B------:R-:W-:Y:S01]  /*0250*/  IMAD R157, R3, 0x18, RZ ;  /* 0x00000018039d7824 */ /* 0x000fe200078e02ff */
[-C--:B------:R-:W-:Y:S01]  /*0260*/  LEA.HI.X.SX32 R21, R39, R121.reuse, 0x1, P1 ;  /* 0x0000007927157211 */ /* 0x080fe200008f0eff */
[----:B------:R-:W-:Y:S01]  /*0270*/  IMAD R29, R3, 0xc0, RZ ;  /* 0x000000c0031d7824 */ /* 0x000fe200078e02ff */
[-C--:B------:R-:W-:Y:S01]  /*0280*/  LEA.HI.X.SX32 R5, R145, R121.reuse, 0x1, P0 ;  /* 0x0000007991057211 */ /* 0x080fe200000f0eff */
[----:B------:R-:W-:Y:S01]  /*0290*/  IMAD R51, R3, 0x58, RZ ;  /* 0x0000005803337824 */ /* 0x000fe200078e02ff */
[-C--:B------:R-:W-:Y:S01]  /*02a0*/  IADD3 R138, P0, R7, R120.reuse, RZ ;  /* 0x00000078078a7210 */ /* 0x080fe20007f1e0ff */
[----:B------:R-:W-:Y:S01]  /*02b0*/  IMAD R13, R3, 0x60, RZ ;  /* 0x00000060030d7824 */ /* 0x000fe200078e02ff */
[-C--:B------:R-:W-:Y:S01]  /*02c0*/  IADD3 R8, P1, R103, R120.reuse, RZ ;  /* 0x0000007867087210 */ /* 0x080fe20007f3e0ff */
[----:B------:R-:W-:Y:S01]  /*02d0*/  IMAD R15, R3, 0x38, RZ ;  /* 0x00000038030f7824 */ /* 0x000fe200078e02ff */
[-C--:B------:R-:W-:Y:S01]  /*02e0*/  IADD3 R10, P2, R101, R120.reuse, RZ ;  /* 0x00000078650a7210 */ /* 0x080fe20007f5e0ff */
[----:B------:R3:W2:Y:S01]  /*02f0*/  LDG.E.U16 R25, desc[UR60][R4.64] ;  /* 0x0000003c04197981 */ /* 0x0006a2000c1e1500 */
[-C--:B------:R-:W-:Y:S01]  /*0300*/  LEA.HI.X.SX32 R139, R157, R121.reuse, 0x1, P0 ;  /* 0x000000799d8b7211 */ /* 0x080fe200000f0eff */
[----:B------:R-:W-:Y:S01]  /*0310*/  IMAD R79, R3, 0xe0, RZ ;  /* 0x000000e0034f7824 */ /* 0x000fe200078e02ff */
[-C--:B------:R-:W-:Y:S01]  /*0320*/  IADD3 R12, P0, R29, R120.reuse, RZ ;  /* 0x000000781d0c7210 */ /* 0x080fe20007f1e0ff */
[----:B------:R-:W-:Y:S01]  /*0330*/  IMAD R195, R3, 0x1c, RZ ;  /* 0x0000001c03c37824 */ /* 0x000fe200078e02ff */
[-C--:B------:R-:W-:Y:S01]  /*0340*/  LEA.HI.X.SX32 R9, R9, R121.reuse, 0x1, P1 ;  /* 0x0000007909097211 */ /* 0x080fe200008f0eff */
[----:B------:R-:W-:Y:S01]  /*0350*/  IMAD R109, R3, 0x70, RZ ;  /* 0x00000070036d7824 */ /* 0x000fe200078e02ff */
[-C--:B------:R-:W-:Y:S01]  /*0360*/  IADD3 R6, P1, R13, R120.reuse, RZ ;  /* 0x000000780d067210 */ /* 0x080fe20007f3e0ff */
[----:B------:R5:W2:Y:S01]  /*0370*/  LDG.E.U16 R20, desc[UR60][R20.64] ;  /* 0x0000003c14147981 */ /* 0x000aa2000c1e1500 */
[-C--:B------:R-:W-:Y:S01]  /*0380*/  LEA.HI.X.SX32 R11, R51, R121.reuse, 0x1, P2 ;  /* 0x00000079330b7211 */ /* 0x080fe200010f0eff */
[----:B------:R-:W-:Y:S01]  /*0390*/  IMAD R95, R3, 0xd0, RZ ;  /* 0x000000d0035f7824 */ /* 0x000fe200078e02ff */
[-C--:B------:R-:W-:Y:S01]  /*03a0*/  LEA.HI.X.SX32 R13, R13, R121.reuse, 0x1, P0 ;  /* 0x000000790d0d7211 */ /* 0x080fe200000f0eff */
[----:B------:R-:W-:Y:S01]  /*03b0*/  IMAD R81, R3, 0xb8, RZ ;  /* 0x000000b803517824 */ /* 0x000fe200078e02ff */
[-C--:B---3--:R-:W-:Y:S01]  /*03c0*/  IADD3 R4, P0, R15, R120.reuse, RZ ;  /* 0x000000780f047210 */ /* 0x088fe20007f1e0ff */
[----:B------:R3:W2:Y:S01]  /*03d0*/  LDG.E.U16 R43, desc[UR60][R10.64] ;  /* 0x0000003c0a2b7981 */ /* 0x0006a2000c1e1500 */
[-C--:B------:R-:W-:Y:S01]  /*03e0*/  LEA.HI.X.SX32 R7, R7, R121.reuse, 0x1, P1 ;  /* 0x0000007907077211 */ /* 0x080fe200008f0eff */
[----:B------:R-:W-:Y:S01]  /*03f0*/  IMAD R49, R3, 0x68, RZ ;  /* 0x0000006803317824 */ /* 0x000fe200078e02ff */
[-C--:B------:R-:W-:Y:S01]  /*0400*/  LEA.HI.X.SX32 R5, R195, R121.reuse, 0x1, P0 ;  /* 0x00000079c3057211 */ /* 0x080fe200000f0eff */
[----:B-----5:R-:W-:Y:S01]  /*0410*/  IMAD R21, R3, 0xf0, RZ ;  /* 0x000000f003157824 */ /* 0x020fe200078e02ff */
[-C--:B------:R-:W-:Y:S01]  /*0420*/  IADD3 R108, P0, R109, R120.reuse, RZ ;  /* 0x000000786d6c7210 */ /* 0x080fe20007f1e0ff */
[----:B------:R5:W2:Y:S01]  /*0430*/  LDG.E.U16 R23, desc[UR60][R8.64] ;  /* 0x0000003c08177981 */ /* 0x000aa2000c1e1500 */
[----:B------:R-:W-:Y:S01]  /*0440*/  IMAD R199, R3, 0x5c, RZ ;  /* 0x0000005c03c77824 */ /* 0x000fe200078e02ff */
[----:B------:R-:W1:Y:S01]  /*0450*/  LDC R2, c[0x0][0x248] ;  /* 0x00009200ff027b82 */ /* 0x000e620000000800 */
[-C--:B---3--:R-:W-:Y:S01]  /*0460*/  IADD3 R10, P2, R79, R120.reuse, RZ ;  /* 0x000000784f0a7210 */ /* 0x088fe20007f5e0ff */
[----:B------:R3:W2:Y:S03]  /*0470*/  LDG.E.U16 R0, desc[UR60][R6.64] ;  /* 0x0000003c06007981 */ /* 0x0006a6000c1e1500 */
[-C--:B------:R-:W-:Y:S01]  /*0480*/  LEA.HI.X.SX32 R11, R109, R121.reuse, 0x1, P2 ;  /* 0x000000796d0b7211 */ /* 0x080fe200010f0eff */
[----:B------:R-:W-:Y:S01]  /*0490*/  IMAD R83, R3, 0xf8, RZ ;  /* 0x000000f803537824 */ /* 0x000fe200078e02ff */
[-C--:B-----5:R-:W-:Y:S01]  /*04a0*/  IADD3 R8, P1, R95, R120.reuse, RZ ;  /* 0x000000785f087210 */ /* 0x0a0fe20007f3e0ff */
[----:B------:R-:W-:Y:S01]  /*04b0*/  IMAD R201, R3, 0x7c, RZ ;  /* 0x0000007c03c97824 */ /* 0x000fe200078e02ff */
[-C--:B------:R-:W-:Y:S01]  /*04c0*/  IADD3 R14, P2, R21, R120.reuse, RZ ;  /* 0x00000078150e7210 */ /* 0x080fe20007f5e0ff */
[----:B------:R-:W-:Y:S01]  /*04d0*/  IMAD R37, R3, 0x32, RZ ;  /* 0x0000003203257824 */ /* 0x000fe200078e02ff */
[-C--:B------:R-:W-:Y:S01]  /*04e0*/  LEA.HI.X.SX32 R109, R15, R121.reuse, 0x1, P0 ;  /* 0x000000790f6d7211 */ /* 0x080fe200000f0eff */
[----:B---3--:R-:W-:Y:S01]  /*04f0*/  IMAD R7, R3, 0x78, RZ ;  /* 0x0000007803077824 */ /* 0x008fe200078e02ff */
[-C--:B------:R-:W-:Y:S01]  /*0500*/  IADD3 R6, P0, R81, R120.reuse, RZ ;  /* 0x0000007851067210 */ /* 0x080fe20007f1e0ff */
[----:B------:R-:W-:Y:S01]  /*0510*/  IMAD R33, R3, 0x12, RZ ;  /* 0x0000001203217824 */ /* 0x000fe200078e02ff */
[-C--:B------:R-:W-:Y:S01]  /*0520*/  LEA.HI.X.SX32 R9, R49, R121.reuse, 0x1, P1 ;  /* 0x0000007931097211 */ /* 0x080fe200008f0eff */
[----:B------:R3:W5:Y:S01]  /*0530*/  LDG.E.U16 R63, desc[UR60][R4.64] ;  /* 0x0000003c043f7981 */ /* 0x000762000c1e1500 */
[CC--:B------:R-:W-:Y:S01]  /*0540*/  IADD3 R60, P1, R7.reuse, R120.reuse, RZ ;  /* 0x00000078073c7210 */ /* 0x0c0fe20007f3e0ff */
[----:B------:R-:W2:Y:S01]  /*0550*/  LDC R24, c[0x0][0x248] ;  /* 0x00009200ff187b82 */ /* 0x000ea20000000800 */
[-C--:B------:R-:W-:Y:S01]  /*0560*/  LEA.HI.X.SX32 R15, R7, R121.reuse, 0x1, P2 ;  /* 0x00000079070f7211 */ /* 0x080fe200010f0eff */
[----:B------:R-:W-:Y:S01]  /*0570*/  IMAD R41, R3, 0x42, RZ ;  /* 0x0000004203297824 */ /* 0x000fe200078e02ff */
[-C--:B------:R-:W-:Y:S01]  /*0580*/  LEA.HI.X.SX32 R7, R199, R121.reuse, 0x1, P0 ;  /* 0x00000079c7077211 */ /* 0x080fe200000f0eff */
[----:B------:R-:W-:Y:S01]  /*0590*/  IMAD R197, R3, 0x3c, RZ ;  /* 0x0000003c03c57824 */ /* 0x000fe200078e02ff */
[-C--:B------:R-:W-:Y:S01]  /*05a0*/  IADD3 R54, P2, R83, R120.reuse, RZ ;  /* 0x0000007853367210 */ /* 0x080fe20007f5e0ff */
[C---:B------:R-:W-:Y:S01]  /*05b0*/  IMAD R35, R3.reuse, 0x22, RZ ;  /* 0x0000002203237824 */ /* 0x040fe200078e02ff */
[----:B------:R4:W5:Y:S01]  /*05c0*/  LDG.E.U16 R27, desc[UR60][R8.64] ;  /* 0x0000003c081b7981 */ /* 0x000962000c1e1500 */
[----:B---3--:R-:W-:Y:S01]  /*05d0*/  IMAD R5, R3, 0x9, RZ ;  /* 0x0000000903057824 */ /* 0x008fe200078e02ff */
[----:B------:R-:W-:Y:S01]  /*05e0*/  LEA.HI.X.SX32 R55, R201, R121, 0x1, P2 ;  /* 0x00000079c9377211 */ /* 0x000fe200010f0eff */
[----:B------:R-:W3:Y:S01]  /*05f0*/  LDC R26, c[0x0][0x248] ;  /* 0x00009200ff1a7b82 */ /* 0x000ee20000000800 */
[----:B------:R0:W5:Y:S01]  /*0600*/  LDG.E.U16 R57, desc[UR60][R6.64] ;  /* 0x0000003c06397981 */ /* 0x000162000c1e1500 */
[----:B------:R-:W-:-:S02]  /*0610*/  IADD3 R136, P2, R37, R120, RZ ;  /* 0x0000007825887210 */ /* 0x000fc40007f5e0ff */
[-C--:B------:R-:W-:Y:S01]  /*0620*/  IADD3 R162, P0, R33, R120.reuse, RZ ;  /* 0x0000007821a27210 */ /* 0x080fe20007f1e0ff */
[----:B------:R-:W5:Y:S01]  /*0630*/  LDG.E.U16 R28, desc[UR60][R10.64] ;  /* 0x0000003c0a1c7981 */ /* 0x000f62000c1e1500 */
[----:B------:R-:W-:Y:S01]  /*0640*/  IMAD R65, R3, 0x62, RZ ;  /* 0x0000006203417824 */ /* 0x000fe200078e02ff */
[-C--:B------:R-:W-:Y:S01]  /*0650*/  LEA.HI.X.SX32 R61, R197, R121.reuse, 0x1, P1 ;  /* 0x00000079c53d7211 */ /* 0x080fe200008f0eff */
[C---:B----4-:R-:W-:Y:S01]  /*0660*/  IMAD R9, R3.reuse, 0x11, RZ ;  /* 0x0000001103097824 */ /* 0x050fe200078e02ff */
[----:B------:R4:W5:Y:S01]  /*0670*/  LDG.E.U16 R19, desc[UR60][R12.64] ;  /* 0x0000003c0c137981 */ /* 0x000962000c1e1500 */
[----:B------:R-:W3:Y:S01]  /*0680*/  LDC R78, c[0x0][0x248] ;  /* 0x00009200ff4e7b82 */ /* 0x000ee20000000800 */
[----:B0-----:R-:W-:Y:S01]  /*0690*/  IMAD R7, R3, 0x19, RZ ;  /* 0x0000001903077824 */ /* 0x001fe200078e02ff */
[-C--:B------:R-:W-:Y:S01]  /*06a0*/  LEA.HI.X.SX32 R163, R5, R121.reuse, 0x1, P0 ;  /* 0x0000007905a37211 */ /* 0x080fe200000f0eff */
[----:B------:R-:W-:Y:S01]  /*06b0*/  IMAD R5, R3, 0x72, RZ ;  /* 0x0000007203057824 */ /* 0x000fe200078e02ff */
[-C--:B------:R-:W-:Y:S01]  /*06c0*/  IADD3 R6, P0, R41, R120.reuse, RZ ;  /* 0x0000007829067210 */ /* 0x080fe20007f1e0ff */
[----:B------:R0:W5:Y:S01]  /*06d0*/  LDG.E.U16 R11, desc[UR60][R14.64] ;  /* 0x0000003c0e0b7981 */ /* 0x000162000c1e1500 */
[-C--:B------:R-:W-:Y:S01]  /*06e0*/  LEA.HI.X.SX32 R137, R7, R121.reuse, 0x1, P2 ;  /* 0x0000007907897211 */ /* 0x080fe200010f0eff */
[----:B------:R-:W-:Y:S01]  /*06f0*/  IMAD R7, R3, 0x21, RZ ;  /* 0x0000002103077824 */ /* 0x000fe200078e02ff */
[-C--:B------:R-:W-:Y:S01]  /*0700*/  IADD3 R150, P1, R35, R120.reuse, RZ ;  /* 0x0000007823967210 */ /* 0x080fe20007f3e0ff */
[----:B------:R-:W-:Y:S01]  /*0710*/  IMAD R47, R3, 0x52, RZ ;  /* 0x00000052032f7824 */ /* 0x000fe200078e02ff */
[-C--:B----4-:R-:W-:Y:S01]  /*0720*/  IADD3 R12, P2, R65, R120.reuse, RZ ;  /* 0x00000078410c7210 */ /* 0x090fe20007f5e0ff */
[----:B------:R-:W-:Y:S01]  /*0730*/  IMAD R13, R3, 0x31, RZ ;  /* 0x00000031030d7824 */ /* 0x000fe200078e02ff */
[-C--:B------:R-:W-:Y:S01]  /*0740*/  LEA.HI.X.SX32 R7, R7, R121.reuse, 0x1, P0 ;  /* 0x0000007907077211 */ /* 0x080fe200000f0eff */
[C---:B------:R-:W-:Y:S01]  /*0750*/  IMAD R107, R3.reuse, 0x82, RZ ;  /* 0x00000082036b7824 */ /* 0x040fe200078e02ff */
[----:B------:R-:W4:Y:S01]  /*0760*/  LDG.E.U16 R136, desc[UR60][R136.64] ;  /* 0x0000003c88887981 */ /* 0x000f22000c1e1500 */
[----:B0-----:R-:W-:Y:S01]  /*0770*/  IMAD R15, R3, 0x39, RZ ;  /* 0x00000039030f7824 */ /* 0x001fe200078e02ff */
[-C--:B------:R-:W-:Y:S01]  /*0780*/  IADD3 R14, P0, R5, R120.reuse, RZ ;  /* 0x00000078050e7210 */ /* 0x080fe20007f1e0ff */
[----:B------:R-:W0:Y:S01]  /*0790*/  LDC R82, c[0x0][0x248] ;  /* 0x00009200ff527b82 */ /* 0x000e220000000800 */
[-C--:B------:R-:W-:Y:S01]  /*07a0*/  LEA.HI.X.SX32 R151, R9, R121.reuse, 0x1, P1 ;  /* 0x0000007909977211 */ /* 0x080fe200008f0eff */
[----:B------:R-:W-:Y:S01]  /*07b0*/  IMAD R9, R3, 0x29, RZ ;  /* 0x0000002903097824 */ /* 0x000fe200078e02ff */
[-C--:B------:R-:W-:Y:S01]  /*07c0*/  LEA.HI.X.SX32 R15, R15, R121.reuse, 0x1, P0 ;  /* 0x000000790f0f7211 */ /* 0x080fe200000f0eff */
[----:B------:R1:W4:Y:S01]  /*07d0*/  LDG.E.U16 R93, desc[UR60][R6.64] ;  /* 0x0000003c065d7981 */ /* 0x000322000c1e1500 */
[-C--:B------:R-:W-:Y:S01]  /*07e0*/  IADD3 R8, P1, R47, R120.reuse, RZ ;  /* 0x000000782f087210 */ /* 0x080fe20007f3e0ff */
[----:B------:R-:W-:Y:S01]  /*07f0*/  IMAD R17, R3, 0x41, RZ ;  /* 0x0000004103117824 */ /* 0x000fe200078e02ff */
[-C--:B------:R-:W-:Y:S01]  /*0800*/  LEA.HI.X.SX32 R13, R13, R121.reuse, 0x1, P2 ;  /* 0x000000790d0d7211 */ /* 0x080fe200010f0eff */
[C---:B------:R-:W-:Y:S01]  /*0810*/  IMAD R130, R3.reuse, 0xb2, RZ ;  /* 0x000000b203827824 */ /* 0x040fe200078e02ff */
[----:B------:R-:W0:Y:S01]  /*0820*/  LDC R84, c[0x0][0x248] ;  /* 0x00009200ff547b82 */ /* 0x000e220000000800 */
[----:B------:R-:W-:Y:S01]  /*0830*/  IMAD R106, R3, 0xa2, RZ ;  /* 0x000000a2036a7824 */ /* 0x000fe200078e02ff */
[-C--:B------:R-:W-:Y:S01]  /*0840*/  LEA.HI.X.SX32 R9, R9, R121.reuse, 0x1, P1 ;  /* 0x0000007909097211 */ /* 0x080fe200008f0eff */
[----:B------:R1:W4:Y:S02]  /*0850*/  LDG.E.U16 R117, desc[UR60][R14.64] ;  /* 0x0000003c0e757981 */ /* 0x000324000c1e1500 */
[-C--:B-1----:R-:W-:Y:S01]  /*0860*/  IADD3 R6, P0, R107, R120.reuse, RZ ;  /* 0x000000786b067210 */ /* 0x082fe20007f1e0ff */
[C---:B------:R-:W-:Y:S01]  /*0870*/  IMAD R137, R3.reuse, 0x92, RZ ;  /* 0x0000009203897824 */ /* 0x040fe200078e02ff */
[----:B------:R1:W4:Y:S01]  /*0880*/  LDG.E.U16 R118, desc[UR60][R12.64] ;  /* 0x0000003c0c767981 */ /* 0x000322000c1e1500 */
[----:B------:R-:W-:Y:S01]  /*0890*/  IMAD R45, R3, 0x51, RZ ;  /* 0x00000051032d7824 */ /* 0x000fe200078e02ff */
[-C--:B------:R-:W-:Y:S01]  /*08a0*/  LEA.HI.X.SX32 R7, R17, R121.reuse, 0x1, P0 ;  /* 0x0000007911077211 */ /* 0x080fe200000f0eff */
[C---:B------:R-:W-:Y:S01]  /*08b0*/  IMAD R131, R3.reuse, 0xc2, RZ ;  /* 0x000000c203837824 */ /* 0x040fe200078e02ff */
[----:B------:R3:W4:Y:S01]  /*08c0*/  LDG.E.U16 R119, desc[UR60][R8.64] ;  /* 0x0000003c08777981 */ /* 0x000722000c1e1500 */
[----:B------:R-:W0:Y:S01]  /*08d0*/  LDC R80, c[0x0][0x248] ;  /* 0x00009200ff507b82 */ /* 0x000e220000000800 */
[C---:B------:R-:W-:Y:S01]  /*08e0*/  IMAD R15, R3.reuse, 0x59, RZ ;  /* 0x00000059030f7824 */ /* 0x040fe200078e02ff */
[-C--:B------:R-:W-:Y:S01]  /*08f0*/  IADD3 R14, P0, R130, R120.reuse, RZ ;  /* 0x00000078820e7210 */ /* 0x080fe20007f1e0ff */
[C---:B------:R-:W-:Y:S01]  /*0900*/  IMAD R31, R3.reuse, 0x49, RZ ;  /* 0x00000049031f7824 */ /* 0x040fe200078e02ff */
[----:B------:R3:W4:Y:S01]  /*0910*/  LDG.E.U16 R116, desc[UR60][R6.64] ;  /* 0x0000003c06747981 */ /* 0x000722000c1e1500 */
[-C--:B-1----:R-:W-:Y:S01]  /*0920*/  IADD3 R12, P2, R106, R120.reuse, RZ ;  /* 0x000000786a0c7210 */ /* 0x082fe20007f5e0ff */
[----:B------:R-:W-:Y:S01]  /*0930*/  IMAD R17, R3, 0x61, RZ ;  /* 0x0000006103117824 */ /* 0x000fe200078e02ff */
[-C--:B------:R-:W-:Y:S01]  /*0940*/  LEA.HI.X.SX32 R15, R15, R121.reuse, 0x1, P0 ;  /* 0x000000790f0f7211 */ /* 0x080fe200000f0eff */
[----:B------:R-:W-:Y:S01]  /*0950*/  IMAD R124, R3, 0xd2, RZ ;  /* 0x000000d2037c7824 */ /* 0x000fe200078e02ff */
[-C--:B---3--:R-:W-:Y:S01]  /*0960*/  IADD3 R8, P1, R137, R120.reuse, RZ ;  /* 0x0000007889087210 */ /* 0x088fe20007f3e0ff */
        /* <DEDUP_REMOVED lines=8> */
[----:B------:R1:W3:Y:S01]  /*09f0*/  LDG.E.U16 R114, desc[UR60][R12.64] ;  /* 0x0000003c0c727981 */ /* 0x0002e2000c1e1500 */
[-C--:B------:R-:W-:Y:S01]  /*0a00*/  IADD3 R6, P1, R124, R120.reuse, RZ ;  /* 0x000000787c067210 */ /* 0x080fe20007f3e0ff */
[----:B------:R-:W0:Y:S01]  /*0a10*/  LDC R94, c[0x0][0x248] ;  /* 0x00009200ff5e7b82 */ /* 0x000e220000000800 */
[-C--:B------:R-:W-:Y:S01]  /*0a20*/  IADD3 R86, P0, R122, R120.reuse, RZ ;  /* 0x000000787a567210 */ /* 0x080fe20007f1e0ff */
[----:B------:R1:W3:Y:S01]  /*0a30*/  LDG.E.U16 R113, desc[UR60][R16.64] ;  /* 0x0000003c10717981 */ /* 0x0002e2000c1e1500 */
[-C--:B------:R-:W-:Y:S01]  /*0a40*/  LEA.HI.X.SX32 R7, R31, R121.reuse, 0x1, P1 ;  /* 0x000000791f077211 */ /* 0x080fe200008f0eff */
[----:B------:R-:W-:Y:S01]  /*0a50*/  IMAD R31, R3, 0xa, RZ ;  /* 0x0000000a031f7824 */ /* 0x000fe200078e02ff */
[-C--:B------:R-:W-:Y:S01]  /*0a60*/  LEA.HI.X.SX32 R87, R45, R121.reuse, 0x1, P0 ;  /* 0x000000792d577211 */ /* 0x080fe200000f0eff */
[----:B------:R1:W3:Y:S02]  /*0a70*/  LDG.E.U16 R115, desc[UR60][R8.64] ;  /* 0x0000003c08737981 */ /* 0x0002e4000c1e1500 */
[C---:B-1----:R-:W-:Y:S01]  /*0a80*/  SHF.L.U32 R13, R3.reuse, 0x1, RZ ;  /* 0x00000001030d7819 */ /* 0x042fe200000006ff */
[----:B------:R-:W1:Y:S01]  /*0a90*/  LDC R100, c[0x0][0x248] ;  /* 0x00009200ff647b82 */ /* 0x000e620000000800 */
[-C--:B------:R-:W-:Y:S01]  /*0aa0*/  LEA R174, P1, R3, R120.reuse, 0x2 ;  /* 0x0000007803ae7211 */ /* 0x080fe200078210ff */
[----:B------:R0:W3:Y:S01]  /*0ab0*/  LDG.E.U16 R111, desc[UR60][R14.64] ;  /* 0x0000003c0e6f7981 */ /* 0x0000e2000c1e1500 */
[-C--:B------:R-:W-:Y:S01]  /*0ac0*/  IADD3 R176, P0, R13, R120.reuse, RZ ;  /* 0x000000780db07210 */ /* 0x080fe20007f1e0ff */
[----:B------:R-:W-:Y:S01]  /*0ad0*/  IMAD R17, R3, 0x14, RZ ;  /* 0x0000001403117824 */ /* 0x000fe200078e02ff */
[-C--:B------:R-:W-:Y:S01]  /*0ae0*/  LEA.HI.X.SX32 R175, R13, R121.reuse, 0x1, P1 ;  /* 0x000000790daf7211 */ /* 0x080fe200008f0eff */
[----:B------:R0:W3:Y:S01]  /*0af0*/  LDG.E.U16 R112, desc[UR60][R6.64] ;  /* 0x0000003c06707981 */ /* 0x0000e2000c1e1500 */
[----:B------:R-:W-:Y:S01]  /*0b00*/  IMAD R9, R3, 0x79, RZ ;  /* 0x0000007903097824 */ /* 0x000fe200078e02ff */
[-C--:B------:R-:W-:Y:S01]  /*0b10*/  IADD3 R8, P2, R125, R120.reuse, RZ ;  /* 0x000000787d087210 */ /* 0x080fe20007f5e0ff */
[----:B------:R-:W1:Y:S01]  /*0b20*/  LDC R102, c[0x0][0x248] ;  /* 0x00009200ff667b82 */ /* 0x000e620000000800 */
[CC--:B------:R-:W-:Y:S01]  /*0b30*/  LEA.HI.X.SX32 R177, R3.reuse, R121.reuse, 0x1, P0 ;  /* 0x0000007903b17211 */ /* 0x0c0fe200000f0eff */
[----:B------:R-:W-:Y:S01]  /*0b40*/  IMAD R77, R3, 0x88, RZ ;  /* 0x00000088034d7824 */ /* 0x000fe200078e02ff */
[-C--:B------:R-:W-:Y:S01]  /*0b50*/  IADD3 R168, P0, R31, R120.reuse, RZ ;  /* 0x000000781fa87210 */ /* 0x080fe20007f1e0ff */
[----:B0-----:R-:W-:Y:S01]  /*0b60*/  IMAD R15, R3, 0x5, RZ ;  /* 0x00000005030f7824 */ /* 0x001fe200078e02ff */
[-C--:B------:R-:W-:Y:S01]  /*0b70*/  IADD3 R160, P1, R17, R120.reuse, RZ ;  /* 0x0000007811a07210 */ /* 0x080fe20007f3e0ff */
[C---:B------:R-:W-:Y:S01]  /*0b80*/  IMAD R13, R3.reuse, 0x1a, RZ ;  /* 0x0000001a030d7824 */ /* 0x040fe200078e02ff */
[----:B------:R-:W3:Y:S01]  /*0b90*/  LDG.E.U16 R60, desc[UR60][R60.64] ;  /* 0x0000003c3c3c7981 */ /* 0x000ee2000c1e1500 */
[----:B------:R-:W-:Y:S01]  /*0ba0*/  IMAD R7, R3, 0x24, RZ ;  /* 0x0000002403077824 */ /* 0x000fe200078e02ff */
[-C--:B------:R-:W-:Y:S01]  /*0bb0*/  LEA.HI.X.SX32 R9, R9, R121.reuse, 0x1, P2 ;  /* 0x0000007909097211 */ /* 0x080fe200010f0eff */
[----:B------:R-:W0:Y:S01]  /*0bc0*/  LDC R104, c[0x0][0x248] ;  /* 0x00009200ff687b82 */ /* 0x000e220000000800 */
[-C--:B------:R-:W-:Y:S01]  /*0bd0*/  LEA.HI.X.SX32 R169, R15, R121.reuse, 0x1, P0 ;  /* 0x000000790fa97211 */ /* 0x080fe200000f0eff */
[----:B------:R-:W-:Y:S01]  /*0be0*/  IMAD R15, R3, 0x34, RZ ;  /* 0x00000034030f7824 */ /* 0x000fe200078e02ff */
[----:B------:R-:W-:Y:S01]  /*0bf0*/  LEA.HI.X.SX32 R161, R31, R121, 0x1, P1 ;  /* 0x000000791fa17211 */ /* 0x000fe200008f0eff */
[----:B------:R1:W3:Y:S01]  /*0c00*/  LDG.E.U16 R110, desc[UR60][R8.64] ;  /* 0x0000003c086e7981 */ /* 0x0002e2000c1e1500 */
[----:B------:R-:W-:-:S02]  /*0c10*/  IADD3 R144, P2, R145, R120, RZ ;  /* 0x0000007891907210 */ /* 0x000fc40007f5e0ff */
[-C--:B------:R-:W-:Y:S01]  /*0c20*/  IADD3 R148, P0, R7, R120.reuse, RZ ;  /* 0x0000007807947210 */ /* 0x080fe20007f1e0ff */
[----:B------:R-:W-:Y:S01]  /*0c30*/  IMAD R31, R3, 0x54, RZ ;  /* 0x00000054031f7824 */ /* 0x000fe200078e02ff */
[-C--:B------:R-:W-:Y:S01]  /*0c40*/  IADD3 R6, P1, R39, R120.reuse, RZ ;  /* 0x0000007827067210 */ /* 0x080fe20007f3e0ff */
[----:B------:R-:W-:Y:S01]  /*0c50*/  IMAD R143, R3, 0xa8, RZ ;  /* 0x000000a8038f7824 */ /* 0x000fe200078e02ff */
[-C--:B------:R-:W-:Y:S01]  /*0c60*/  LEA.HI.X.SX32 R145, R17, R121.reuse, 0x1, P2 ;  /* 0x0000007911917211 */ /* 0x080fe200010f0eff */
[----:B------:R-:W-:Y:S01]  /*0c70*/  IMAD R17, R3, 0x44, RZ ;  /* 0x0000004403117824 */ /* 0x000fe200078e02ff */
[-C--:B------:R-:W-:Y:S01]  /*0c80*/  LEA.HI.X.SX32 R149, R33, R121.reuse, 0x1, P0 ;  /* 0x0000007921957211 */ /* 0x080fe200000f0eff */
[----:B-1----:R-:W-:Y:S01]  /*0c90*/  IMAD R9, R3, 0xd, RZ ;  /* 0x0000000d03097824 */ /* 0x002fe200078e02ff */
[-C--:B------:R-:W-:Y:S01]  /*0ca0*/  LEA.HI.X.SX32 R7, R7, R121.reuse, 0x1, P1 ;  /* 0x0000007907077211 */ /* 0x080fe200008f0eff */
[----:B------:R-:W-:Y:S01]  /*0cb0*/  IMAD R53, R3, 0xc8, RZ ;  /* 0x000000c803357824 */ /* 0x000fe200078e02ff */
[-C--:B------:R-:W-:Y:S01]  /*0cc0*/  IADD3 R154, P0, R13, R120.reuse, RZ ;  /* 0x000000780d9a7210 */ /* 0x080fe20007f1e0ff */
[----:B------:R-:W-:Y:S01]  /*0cd0*/  IMAD R128, R3, 0x8a, RZ ;  /* 0x0000008a03807824 */ /* 0x000fe200078e02ff */
[-C--:B------:R-:W-:Y:S01]  /*0ce0*/  IADD3 R134, P1, R15, R120.reuse, RZ ;  /* 0x000000780f867210 */ /* 0x080fe20007f3e0ff */
[----:B------:R1:W3:Y:S01]  /*0cf0*/  LDG.E.U16 R62, desc[UR60][R6.64] ;  /* 0x0000003c063e7981 */ /* 0x0002e2000c1e1500 */
[-C--:B------:R-:W-:Y:S01]  /*0d00*/  IADD3 R14, P2, R49, R120.reuse, RZ ;  /* 0x00000078310e7210 */ /* 0x080fe20007f5e0ff */
[----:B------:R-:W5:Y:S01]  /*0d10*/  LDC R184, c[0x0][0x248] ;  /* 0x00009200ffb87b82 */ /* 0x000f620000000800 */
[-C--:B------:R-:W-:Y:S01]  /*0d20*/  LEA.HI.X.SX32 R155, R9, R121.reuse, 0x1, P0 ;  /* 0x00000079099b7211 */ /* 0x080fe200000f0eff */
[----:B------:R-:W-:Y:S01]  /*0d30*/  IMAD R33, R3, 0x64, RZ ;  /* 0x0000006403217824 */ /* 0x000fe200078e02ff */
[-C--:B------:R-:W-:Y:S01]  /*0d40*/  LEA.HI.X.SX32 R135, R13, R121.reuse, 0x1, P1 ;  /* 0x000000790d877211 */ /* 0x080fe200008f0eff */
[----:B------:R-:W-:Y:S01]  /*0d50*/  IMAD R13, R3, 0x2a, RZ ;  /* 0x0000002a030d7824 */ /* 0x000fe200078e02ff */
[-C--:B------:R-:W-:Y:S01]  /*0d60*/  IADD3 R8, P0, R17, R120.reuse, RZ ;  /* 0x0000007811087210 */ /* 0x080fe20007f1e0ff */
[----:B------:R-:W-:Y:S01]  /*0d70*/  IMAD R123, R3, 0x9a, RZ ;  /* 0x0000009a037b7824 */ /* 0x000fe200078e02ff */
[-C--:B------:R-:W-:Y:S01]  /*0d80*/  LEA.HI.X.SX32 R15, R15, R121.reuse, 0x1, P2 ;  /* 0x000000790f0f7211 */ /* 0x080fe200010f0eff */
[----:B-1----:R-:W-:Y:S01]  /*0d90*/  IMAD R7, R3, 0x15, RZ ;  /* 0x0000001503077824 */ /* 0x002fe200078e02ff */
[-C--:B------:R-:W-:Y:S01]  /*0da0*/  IADD3 R16, P1, R77, R120.reuse, RZ ;  /* 0x000000784d107210 */ /* 0x080fe20007f3e0ff */
[----:B------:R-:W3:Y:S01]  /*0db0*/  LDG.E.U16 R134, desc[UR60][R134.64] ;  /* 0x0000003c86867981 */ /* 0x000ee2000c1e1500 */
[-C--:B------:R-:W-:Y:S01]  /*0dc0*/  LEA.HI.X.SX32 R9, R35, R121.reuse, 0x1, P0 ;  /* 0x0000007923097211 */ /* 0x080fe200000f0eff */
[----:B------:R-:W1:Y:S01]  /*0dd0*/  LDC R189, c[0x0][0x248] ;  /* 0x00009200ffbd7b82 */ /* 0x000e620000000800 */
[----:B------:R-:W-:Y:S01]  /*0de0*/  LEA.HI.X.SX32 R17, R17, R121, 0x1, P1 ;  /* 0x0000007911117211 */ /* 0x000fe200008f0eff */
[----:B------:R0:W3:Y:S01]  /*0df0*/  LDG.E.U16 R61, desc[UR60][R14.64] ;  /* 0x0000003c0e3d7981 */ /* 0x0000e2000c1e1500 */
[----:B------:R-:W-:-:S02]  /*0e00*/  IADD3 R6, P0, R13, R120, RZ ;  /* 0x000000780d067210 */ /* 0x000fc40007f1e0ff */
[-C--:B------:R-:W-:Y:S01]  /*0e10*/  IADD3 R12, P1, R31, R120.reuse, RZ ;  /* 0x000000781f0c7210 */ /* 0x080fe20007f3e0ff */
[----:B------:R0:W3:Y:S01]  /*0e20*/  LDG.E.U16 R99, desc[UR60][R8.64] ;  /* 0x0000003c08637981 */ /* 0x0000e2000c1e1500 */
[-C--:B------:R-:W-:Y:S01]  /*0e30*/  LEA.HI.X.SX32 R7, R7, R121.reuse, 0x1, P0 ;  /* 0x0000007907077211 */ /* 0x080fe200000f0eff */
[----:B------:R-:W1:Y:S02]  /*0e40*/  LDC R183, c[0x0][0x248] ;  /* 0x00009200ffb77b82 */ /* 0x000e640000000800 */
[----:B------:R0:W3:Y:S02]  /*0e50*/  LDG.E.U16 R59, desc[UR60][R16.64] ;  /* 0x0000003c103b7981 */ /* 0x0000e4000c1e1500 */
[-C--:B0-----:R-:W-:Y:S02]  /*0e60*/  IADD3 R14, P2, R143, R120.reuse, RZ ;  /* 0x000000788f0e7210 */ /* 0x081fe40007f5e0ff */
[-C--:B------:R-:W-:Y:S01]  /*0e70*/  LEA.HI.X.SX32 R13, R13, R121.reuse, 0x1, P1 ;  /* 0x000000790d0d7211 */ /* 0x080fe200008f0eff */
[----:B------:R0:W3:Y:S01]  /*0e80*/  LDG.E.U16 R142, desc[UR60][R6.64] ;  /* 0x0000003c068e7981 */ /* 0x0000e2000c1e1500 */
[-C--:B------:R-:W-:Y:S01]  /*0e90*/  IADD3 R8, P0, R33, R120.reuse, RZ ;  /* 0x0000007821087210 */ /* 0x080fe20007f1e0ff */
[----:B------:R-:W1:Y:S01]  /*0ea0*/  LDC R186, c[0x0][0x248] ;  /* 0x00009200ffba7b82 */ /* 0x000e620000000800 */
[-C--:B------:R-:W-:Y:S01]  /*0eb0*/  LEA.HI.X.SX32 R15, R31, R121.reuse, 0x1, P2 ;  /* 0x000000791f0f7211 */ /* 0x080fe200010f0eff */
[----:B------:R-:W-:Y:S01]  /*0ec0*/  IMAD R31, R3, 0x3a, RZ ;  /* 0x0000003a031f7824 */ /* 0x000fe200078e02ff */
[----:B------:R-:W-:Y:S01]  /*0ed0*/  IADD3 R16, P1, R53, R120, RZ ;  /* 0x0000007835107210 */ /* 0x000fe20007f3e0ff */
[----:B------:R0:W3:Y:S01]  /*0ee0*/  LDG.E.U16 R98, desc[UR60][R12.64] ;  /* 0x0000003c0c627981 */ /* 0x0000e2000c1e1500 */
[----:B------:R-:W-:-:S02]  /*0ef0*/  LEA.HI.X.SX32 R9, R37, R121, 0x1, P0 ;  /* 0x0000007925097211 */ /* 0x000fc400000f0eff */
[-C--:B------:R-:W-:Y:S01]  /*0f00*/  LEA.HI.X.SX32 R17, R33, R121.reuse, 0x1, P1 ;  /* 0x0000007921117211 */ /* 0x080fe200008f0eff */
[----:B0-----:R-:W-:Y:S01]  /*0f10*/  IMAD R7, R3, 0x1d, RZ ;  /* 0x0000001d03077824 */ /* 0x001fe200078e02ff */
[-C--:B------:R-:W-:Y:S01]  /*0f20*/  IADD3 R6, P0, R31, R120.reuse, RZ ;  /* 0x000000781f067210 */ /* 0x080fe20007f1e0ff */
[----:B------:R-:W-:Y:S01]  /*0f30*/  IMAD R33, R3, 0x74, RZ ;  /* 0x0000007403217824 */ /* 0x000fe200078e02ff */
[----:B------:R0:W3:Y:S01]  /*0f40*/  LDG.E.U16 R97, desc[UR60][R8.64] ;  /* 0x0000003c08617981 */ /* 0x0000e2000c1e1500 */
[----:B------:R-:W1:Y:S01]  /*0f50*/  LDC R194, c[0x0][0x248] ;  /* 0x00009200ffc27b82 */ /* 0x000e620000000800 */
[----:B------:R-:W-:Y:S02]  /*0f60*/  LEA.HI.X.SX32 R7, R7, R121, 0x1, P0 ;  /* 0x0000007907077211 */ /* 0x000fe400000f0eff */
[----:B------:R-:W-:Y:S01]  /*0f70*/  IADD3 R12, P1, R33, R120, RZ ;  /* 0x00000078210c7210 */ /* 0x000fe20007f3e0ff */
[----:B------:R0:W3:Y:S01]  /*0f80*/  LDG.E.U16 R58, desc[UR60][R14.64] ;  /* 0x0000003c0e3a7981 */ /* 0x0000e2000c1e1500 */
[----:B------:R-:W-:-:S02]  /*0f90*/  IMAD R129, R3, 0xaa, RZ ;  /* 0x000000aa03817824 */ /* 0x000fc400078e02ff */
[C---:B------:R-:W-:Y:S01]  /*0fa0*/  IMAD R135, R3.reuse, 0xca, RZ ;  /* 0x000000ca03877824 */ /* 0x040fe200078e02ff */
[----:B------:R0:W3:Y:S02]  /*0fb0*/  LDG.E.U16 R56, desc[UR60][R16.64] ;  /* 0x0000003c10387981 */ /* 0x0000e4000c1e1500 */
[----:B0-----:R-:W-:Y:S01]  /*0fc0*/  IMAD R9, R3, 0x45, RZ ;  /* 0x0000004503097824 */ /* 0x001fe200078e02ff */
[-C--:B------:R-:W-:Y:S01]  /*0fd0*/  IADD3 R8, P0, R128, R120.reuse, RZ ;  /* 0x0000007880087210 */ /* 0x080fe20007f1e0ff */
[----:B------:R-:W0:Y:S01]  /*0fe0*/  LDC R193, c[0x0][0x248] ;  /* 0x00009200ffc17b82 */ /* 0x000e220000000800 */
[-C--:B------:R-:W-:Y:S01]  /*0ff0*/  LEA.HI.X.SX32 R13, R31, R121.reuse, 0x1, P1 ;  /* 0x000000791f0d7211 */ /* 0x080fe200008f0eff */
[----:B------:R1:W3:Y:S01]  /*1000*/  LDG.E.U16 R42, desc[UR60][R6.64] ;  /* 0x0000003c062a7981 */ /* 0x0002e2000c1e1500 */
[-C--:B------:R-:W-:Y:S01]  /*1010*/  LEA.HI.X.SX32 R9, R9, R121.reuse, 0x1, P0 ;  /* 0x0000007909097211 */ /* 0x080fe200000f0eff */
[C---:B------:R-:W-:Y:S02]  /*1020*/  IMAD R15, R3.reuse, 0x4d, RZ ;  /* 0x0000004d030f7824 */ /* 0x040fe400078e02ff */
[----:B------:R1:W3:Y:S01]  /*1030*/  LDG.E.U16 R96, desc[UR60][R12.64] ;  /* 0x0000003c0c607981 */ /* 0x0002e2000c1e1500 */
[----:B------:R-:W-:Y:S01]  /*1040*/  IMAD R17, R3, 0x55, RZ ;  /* 0x0000005503117824 */ /* 0x000fe200078e02ff */
[----:B------:R-:W0:Y:S02]  /*1050*/  LDC R196, c[0x0][0x248] ;  /* 0x00009200ffc47b82 */ /* 0x000e240000000800 */
[----:B------:R1:W3:Y:S02]  /*1060*/  LDG.E.U16 R37, desc[UR60][R8.64] ;  /* 0x0000003c08257981 */ /* 0x0002e4000c1e1500 */
[-C--:B-1----:R-:W-:Y:S01]  /*1070*/  IADD3 R6, P0, R123, R120.reuse, RZ ;  /* 0x000000787b067210 */ /* 0x082fe20007f1e0ff */
[----:B------:R-:W-:Y:S01]  /*1080*/  IMAD R133, R3, 0xda, RZ ;  /* 0x000000da03857824 */ /* 0x000fe200078e02ff */
[----:B------:R1:W4:Y:S01]  /*1090*/  LDG.E.U16 R108, desc[UR60][R108.64] ;  /* 0x0000003c6c6c7981 */ /* 0x000322000c1e1500 */
[-C--:B------:R-:W-:Y:S01]  /*10a0*/  IADD3 R12, P1, R129, R120.reuse, RZ ;  /* 0x00000078810c7210 */ /* 0x080fe20007f3e0ff */
[----:B------:R-:W0:Y:S01]  /*10b0*/  LDC R198, c[0x0][0x248] ;  /* 0x00009200ffc67b82 */ /* 0x000e220000000800 */
[-C--:B------:R-:W-:Y:S01]  /*10c0*/  LEA.HI.X.SX32 R7, R15, R121.reuse, 0x1, P0 ;  /* 0x000000790f077211 */ /* 0x080fe200000f0eff */
[----:B------:R-:W-:Y:S01]  /*10d0*/  IMAD R173, R3, 0x84, RZ ;  /* 0x0000008403ad7824 */ /* 0x000fe200078e02ff */
[-C--:B------:R-:W-:Y:S01]  /*10e0*/  IADD3 R16, P0, R135, R120.reuse, RZ ;  /* 0x0000007887107210 */ /* 0x080fe20007f1e0ff */
[----:B------:R-:W-:Y:S01]  /*10f0*/  IMAD R9, R3, 0x65, RZ ;  /* 0x0000006503097824 */ /* 0x000fe200078e02ff */
[-C--:B------:R-:W-:Y:S01]  /*1100*/  LEA.HI.X.SX32 R13, R17, R121.reuse, 0x1, P1 ;  /* 0x00000079110d7211 */ /* 0x080fe200008f0eff */
[C---:B------:R-:W-:Y:S01]  /*1110*/  IMAD R45, R3.reuse, 0x4a, RZ ;  /* 0x0000004a032d7824 */ /* 0x040fe200078e02ff */
[----:B------:R1:W3:Y:S02]  /*1120*/  LDG.E.U16 R36, desc[UR60][R6.64] ;  /* 0x0000003c06247981 */ /* 0x0002e4000c1e1500 */
[----:B-1----:R-:W-:Y:S01]  /*1130*/  IMAD R109, R3, 0xe8, RZ ;  /* 0x000000e8036d7824 */ /* 0x002fe200078e02ff */
[-C--:B------:R-:W-:Y:S01]  /*1140*/  LEA.HI.X.SX32 R17, R9, R121.reuse, 0x1, P0 ;  /* 0x0000007909117211 */ /* 0x080fe200000f0eff */
[----:B------:R-:W-:Y:S01]  /*1150*/  IMAD R9, R3, 0x6d, RZ ;  /* 0x0000006d03097824 */ /* 0x000fe200078e02ff */
[-C--:B------:R-:W-:Y:S01]  /*1160*/  IADD3 R38, P0, R133, R120.reuse, RZ ;  /* 0x0000007885267210 */ /* 0x080fe20007f1e0ff */
        /* <DEDUP_REMOVED lines=10> */
[----:B------:R-:W3:Y:S01]  /*1210*/  LDG.E.U16 R54, desc[UR60][R54.64] ;  /* 0x0000003c36367981 */ /* 0x000ee2000c1e1500 */
[-C--:B------:R-:W-:Y:S01]  /*1220*/  IADD3 R14, P2, R126, R120.reuse, RZ ;  /* 0x000000787e0e7210 */ /* 0x080fe20007f5e0ff */
[----:B------:R-:W-:Y:S01]  /*1230*/  IMAD R49, R3, 0x5a, RZ ;  /* 0x0000005a03317824 */ /* 0x000fe200078e02ff */
[-C--:B------:R-:W-:Y:S01]  /*1240*/  LEA.HI.X.SX32 R9, R41, R121.reuse, 0x1, P1 ;  /* 0x0000007929097211 */ /* 0x080fe200008f0eff */
[----:B------:R1:W3:Y:S01]  /*1250*/  LDG.E.U16 R35, desc[UR60][R12.64] ;  /* 0x0000003c0c237981 */ /* 0x0002e2000c1e1500 */
[-C--:B------:R-:W-:Y:S01]  /*1260*/  LEA.HI.X.SX32 R7, R7, R121.reuse, 0x1, P0 ;  /* 0x0000007907077211 */ /* 0x080fe200000f0eff */
[----:B------:R-:W-:Y:S01]  /*1270*/  IMAD R180, R3, 0xb4, RZ ;  /* 0x000000b403b47824 */ /* 0x000fe200078e02ff */
[----:B------:R-:W-:Y:S01]  /*1280*/  LEA.HI.X.SX32 R15, R33, R121, 0x1, P2 ;  /* 0x00000079210f7211 */ /* 0x000fe200010f0eff */
[----:B------:R-:W-:Y:S01]  /*1290*/  IMAD R179, R3, 0xa4, RZ ;  /* 0x000000a403b37824 */ /* 0x000fe200078e02ff */
[----:B------:R1:W3:Y:S01]  /*12a0*/  LDG.E.U16 R33, desc[UR60][R16.64] ;  /* 0x0000003c10217981 */ /* 0x0002e2000c1e1500 */
[----:B------:R-:W0:Y:S03]  /*12b0*/  LDC R202, c[0x0][0x248] ;  /* 0x00009200ffca7b82 */ /* 0x000e260000000800 */
[----:B------:R1:W3:Y:S02]  /*12c0*/  LDG.E.U16 R55, desc[UR60][R30.64] ;  /* 0x0000003c1e377981 */ /* 0x0002e4000c1e1500 */
[----:B-1----:R-:W-:-:S02]  /*12d0*/  IADD3 R12, P0, R171, R120, RZ ;  /* 0x00000078ab0c7210 */ /* 0x002fc40007f1e0ff */
[----:B------:R1:W3:Y:S02]  /*12e0*/  LDG.E.U16 R92, desc[UR60][R8.64] ;  /* 0x0000003c085c7981 */ /* 0x0002e4000c1e1500 */
[-C--:B------:R-:W-:Y:S01]  /*12f0*/  LEA.HI.X.SX32 R13, R45, R121.reuse, 0x1, P0 ;  /* 0x000000792d0d7211 */ /* 0x080fe200000f0eff */
[C---:B------:R-:W-:Y:S01]  /*1300*/  IMAD R17, R3.reuse, 0x2d, RZ ;  /* 0x0000002d03117824 */ /* 0x040fe200078e02ff */
[----:B------:R-:W0:Y:S01]  /*1310*/  LDC R192, c[0x0][0x248] ;  /* 0x00009200ffc07b82 */ /* 0x000e220000000800 */
[----:B------:R1:W3:Y:S01]  /*1320*/  LDG.E.U16 R34, desc[UR60][R14.64] ;  /* 0x0000003c0e227981 */ /* 0x0002e2000c1e1500 */
[----:B------:R-:W-:Y:S01]  /*1330*/  IMAD R31, R3, 0x75, RZ ;  /* 0x00000075031f7824 */ /* 0x000fe200078e02ff */
[-C--:B------:R-:W-:Y:S01]  /*1340*/  IADD3 R30, P2, R127, R120.reuse, RZ ;  /* 0x000000787f1e7210 */ /* 0x080fe20007f5e0ff */
[----:B------:R-:W-:Y:S01]  /*1350*/  IMAD R45, R3, 0x6a, RZ ;  /* 0x0000006a032d7824 */ /* 0x000fe200078e02ff */
[----:B------:R1:W3:Y:S02]  /*1360*/  LDG.E.U16 R41, desc[UR60][R6.64] ;  /* 0x0000003c06297981 */ /* 0x0002e4000c1e1500 */
[-C--:B-1----:R-:W-:Y:S01]  /*1370*/  IADD3 R8, P0, R49, R120.reuse, RZ ;  /* 0x0000007831087210 */ /* 0x082fe20007f1e0ff */
[----:B------:R-:W1:Y:S01]  /*1380*/  LDC R200, c[0x0][0x248] ;  /* 0x00009200ffc87b82 */ /* 0x000e620000000800 */
[----:B------:R-:W-:Y:S01]  /*1390*/  LEA.HI.X.SX32 R31, R31, R121, 0x1, P2 ;  /* 0x000000791f1f7211 */ /* 0x000fe200010f0eff */
[----:B------:R-:W-:Y:S01]  /*13a0*/  IMAD R181, R3, 0xc4, RZ ;  /* 0x000000c403b57824 */ /* 0x000fe200078e02ff */
[-C--:B------:R-:W-:Y:S01]  /*13b0*/  IADD3 R16, P2, R180, R120.reuse, RZ ;  /* 0x00000078b4107210 */ /* 0x080fe20007f5e0ff */
[----:B------:R2:W3:Y:S01]  /*13c0*/  LDG.E.U16 R32, desc[UR60][R38.64] ;  /* 0x0000003c26207981 */ /* 0x0004e2000c1e1500 */
[----:B------:R-:W-:-:S02]  /*13d0*/  IADD3 R14, P1, R179, R120, RZ ;  /* 0x00000078b30e7210 */ /* 0x000fc40007f3e0ff */
[-C--:B------:R-:W-:Y:S01]  /*13e0*/  LEA.HI.X.SX32 R9, R17, R121.reuse, 0x1, P0 ;  /* 0x0000007911097211 */ /* 0x080fe200000f0eff */
[----:B------:R-:W-:Y:S01]  /*13f0*/  IMAD R7, R3, 0x35, RZ ;  /* 0x0000003503077824 */ /* 0x000fe200078e02ff */
[-C--:B------:R-:W-:Y:S01]  /*1400*/  LEA.HI.X.SX32 R17, R49, R121.reuse, 0x1, P2 ;  /* 0x0000007931117211 */ /* 0x080fe200010f0eff */
[----:B------:R-:W-:Y:S01]  /*1410*/  IMAD R49, R3, 0x7a, RZ ;  /* 0x0000007a03317824 */ /* 0x000fe200078e02ff */
[-C--:B------:R-:W-:Y:S01]  /*1420*/  LEA.HI.X.SX32 R15, R47, R121.reuse, 0x1, P1 ;  /* 0x000000792f0f7211 */ /* 0x080fe200008f0eff */
[----:B------:R-:W-:Y:S01]  /*1430*/  IMAD R182, R3, 0xd4, RZ ;  /* 0x000000d403b67824 */ /* 0x000fe200078e02ff */
[-C--:B------:R-:W-:Y:S01]  /*1440*/  IADD3 R6, P0, R45, R120.reuse, RZ ;  /* 0x000000782d067210 */ /* 0x080fe20007f1e0ff */
[----:B------:R-:W-:Y:S01]  /*1450*/  IMAD R190, R3, 0xe4, RZ ;  /* 0x000000e403be7824 */ /* 0x000fe200078e02ff */
[-C--:B--2---:R-:W-:Y:S01]  /*1460*/  IADD3 R38, P1, R181, R120.reuse, RZ ;  /* 0x00000078b5267210 */ /* 0x084fe20007f3e0ff */
[----:B------:R2:W3:Y:S01]  /*1470*/  LDG.E.U16 R40, desc[UR60][R8.64] ;  /* 0x0000003c08287981 */ /* 0x0004e2000c1e1500 */
[-C--:B------:R-:W-:Y:S01]  /*1480*/  LEA.HI.X.SX32 R7, R7, R121.reuse, 0x1, P0 ;  /* 0x0000007907077211 */ /* 0x080fe200000f0eff */
[----:B------:R-:W1:Y:S01]  /*1490*/  LDC R206, c[0x0][0x248] ;  /* 0x00009200ffce7b82 */ /* 0x000e620000000800 */
[----:B------:R-:W-:Y:S01]  /*14a0*/  LEA.HI.X.SX32 R39, R65, R121, 0x1, P1 ;  /* 0x0000007941277211 */ /* 0x000fe200008f0eff */
[----:B------:R2:W3:Y:S01]  /*14b0*/  LDG.E.U16 R91, desc[UR60][R12.64] ;  /* 0x0000003c0c5b7981 */ /* 0x0004e2000c1e1500 */
[----:B------:R-:W-:Y:S01]  /*14c0*/  IADD3 R44, P2, R190, R120, RZ ;  /* 0x00000078be2c7210 */ /* 0x000fe20007f5e0ff */
[----:B------:R-:W-:-:S02]  /*14d0*/  IMAD R188, R3, 0xf4, RZ ;  /* 0x000000f403bc7824 */ /* 0x000fc400078e02ff */
[----:B------:R0:W4:Y:S01]  /*14e0*/  LDG.E.U16 R138, desc[UR60][R138.64] ;  /* 0x0000003c8a8a7981 */ /* 0x000122000c1e1500 */
[----:B--2---:R-:W-:Y:S01]  /*14f0*/  IMAD R9, R3, 0x3d, RZ ;  /* 0x0000003d03097824 */ /* 0x004fe200078e02ff */
[----:B------:R-:W2:Y:S02]  /*1500*/  LDC R208, c[0x0][0x248] ;  /* 0x00009200ffd07b82 */ /* 0x000ea40000000800 */
[----:B------:R0:W3:Y:S01]  /*1510*/  LDG.E.U16 R88, desc[UR60][R14.64] ;  /* 0x0000003c0e587981 */ /* 0x0000e2000c1e1500 */
[----:B------:R-:W-:Y:S01]  /*1520*/  IADD3 R12, P0, R49, R120, RZ ;  /* 0x00000078310c7210 */ /* 0x000fe20007f1e0ff */
[C---:B------:R-:W-:Y:S02]  /*1530*/  IMAD R47, R3.reuse, 0x16, RZ ;  /* 0x00000016032f7824 */ /* 0x040fe400078e02ff */
[----:B------:R-:W3:Y:S01]  /*1540*/  LDG.E.U16 R89, desc[UR60][R38.64] ;  /* 0x0000003c26597981 */ /* 0x000ee2000c1e1500 */
[----:B0-----:R-:W-:Y:S01]  /*1550*/  IMAD R139, R3, 0xfa, RZ ;  /* 0x000000fa038b7824 */ /* 0x001fe200078e02ff */
[----:B------:R-:W-:-:S02]  /*1560*/  LEA.HI.X.SX32 R13, R9, R121, 0x1, P0 ;  /* 0x00000079090d7211 */ /* 0x000fc400000f0eff */
[----:B------:R0:W3:Y:S01]  /*1570*/  LDG.E.U16 R90, desc[UR60][R16.64] ;  /* 0x0000003c105a7981 */ /* 0x0000e2000c1e1500 */
[----:B------:R-:W2:Y:S01]  /*1580*/  LDC R204, c[0x0][0x248] ;  /* 0x00009200ffcc7b82 */ /* 0x000ea20000000800 */
[-C--:B------:R-:W-:Y:S01]  /*1590*/  IADD3 R14, P1, R182, R120.reuse, RZ ;  /* 0x00000078b60e7210 */ /* 0x080fe20007f3e0ff */
[----:B------:R-:W-:Y:S01]  /*15a0*/  IMAD R9, R3, 0x7d, RZ ;  /* 0x0000007d03097824 */ /* 0x000fe200078e02ff */
[----:B------:R-:W3:Y:S02]  /*15b0*/  LDG.E.U16 R144, desc[UR60][R144.64] ;  /* 0x0000003c90907981 */ /* 0x000ee4000c1e1500 */
[-C--:B------:R-:W-:Y:S02]  /*15c0*/  LEA.HI.X.SX32 R15, R45, R121.reuse, 0x1, P1 ;  /* 0x000000792d0f7211 */ /* 0x080fe400008f0eff */
[-C--:B------:R-:W-:Y:S01]  /*15d0*/  LEA.HI.X.SX32 R45, R5, R121.reuse, 0x1, P2 ;  /* 0x00000079052d7211 */ /* 0x080fe200010f0eff */
[----:B------:R0:W3:Y:S01]  /*15e0*/  LDG.E.U16 R39, desc[UR60][R6.64] ;  /* 0x0000003c06277981 */ /* 0x0000e2000c1e1500 */
[----:B------:R-:W-:Y:S01]  /*15f0*/  IADD3 R8, P1, R139, R120, RZ ;  /* 0x000000788b087210 */ /* 0x000fe20007f3e0ff */
[----:B0-----:R-:W-:Y:S01]  /*1600*/  IMAD R17, R3, 0x6, RZ ;  /* 0x0000000603117824 */ /* 0x001fe200078e02ff */
[----:B------:R-:W0:Y:S01]  /*1610*/  LDC R210, c[0x0][0x248] ;  /* 0x00009200ffd27b82 */ /* 0x000e220000000800 */
[----:B------:R1:W3:Y:S01]  /*1620*/  LDG.E.U16 R38, desc[UR60][R12.64] ;  /* 0x0000003c0c267981 */ /* 0x0002e2000c1e1500 */
[----:B------:R-:W-:Y:S01]  /*1630*/  LEA.HI.X.SX32 R9, R9, R121, 0x1, P1 ;  /* 0x0000007909097211 */ /* 0x000fe200008f0eff */
[----:B------:R-:W-:-:S02]  /*1640*/  IMAD R5, R3, 0x3, RZ ;  /* 0x0000000303057824 */ /* 0x000fc400078e02ff */
[----:B------:R-:W-:Y:S01]  /*1650*/  IMAD R215, R3, 0x56, RZ ;  /* 0x0000005603d77824 */ /* 0x000fe200078e02ff */
[----:B------:R-:W3:Y:S01]  /*1660*/  LDG.E.U16 R31, desc[UR60][R30.64] ;  /* 0x0000003c1e1f7981 */ /* 0x000ee2000c1e1500 */
[-C--:B------:R-:W-:Y:S01]  /*1670*/  IADD3 R6, P2, R188, R120.reuse, RZ ;  /* 0x00000078bc067210 */ /* 0x080fe20007f5e0ff */
[----:B------:R-:W0:Y:S01]  /*1680*/  LDC R212, c[0x0][0x248] ;  /* 0x00009200ffd47b82 */ /* 0x000e220000000800 */
[-C--:B------:R-:W-:Y:S01]  /*1690*/  IADD3 R158, P1, R47, R120.reuse, RZ ;  /* 0x000000782f9e7210 */ /* 0x080fe20007f3e0ff */
[----:B------:R-:W-:Y:S01]  /*16a0*/  IMAD R145, R3, 0x36, RZ ;  /* 0x0000003603917824 */ /* 0x000fe200078e02ff */
[-C--:B------:R-:W-:Y:S01]  /*16b0*/  LEA.HI.X.SX32 R7, R49, R121.reuse, 0x1, P2 ;  /* 0x0000007931077211 */ /* 0x080fe200010f0eff */
[----:B-1----:R-:W-:Y:S01]  /*16c0*/  IMAD R13, R3, 0xb, RZ ;  /* 0x0000000b030d7824 */ /* 0x002fe200078e02ff */
[-C--:B------:R-:W-:Y:S01]  /*16d0*/  IADD3 R4, P0, R17, R120.reuse, RZ ;  /* 0x0000007811047210 */ /* 0x080fe20007f1e0ff */
[----:B------:R-:W-:Y:S01]  /*16e0*/  IMAD R49, R3, 0x26, RZ ;  /* 0x0000002603317824 */ /* 0x000fe200078e02ff */
[----:B------:R-:W3:Y:S01]  /*16f0*/  LDG.E.U16 R86, desc[UR60][R86.64] ;  /* 0x0000003c56567981 */ /* 0x000ee2000c1e1500 */
[----:B------:R-:W1:Y:S01]  /*1700*/  LDC R214, c[0x0][0x248] ;  /* 0x00009200ffd67b82 */ /* 0x000e620000000800 */
[-C--:B------:R-:W-:Y:S01]  /*1710*/  LEA.HI.X.SX32 R159, R13, R121.reuse, 0x1, P1 ;  /* 0x000000790d9f7211 */ /* 0x080fe200008f0eff */
[----:B------:R-:W-:Y:S01]  /*1720*/  IMAD R13, R3, 0x13, RZ ;  /* 0x00000013030d7824 */ /* 0x000fe200078e02ff */
[-C--:B------:R-:W-:Y:S01]  /*1730*/  LEA.HI.X.SX32 R5, R5, R121.reuse, 0x1, P0 ;  /* 0x0000007905057211 */ /* 0x080fe200000f0eff */
[----:B------:R-:W-:Y:S01]  /*1740*/  IMAD R205, R3, 0x46, RZ ;  /* 0x0000004603cd7824 */ /* 0x000fe200078e02ff */
[-C--:B------:R-:W-:Y:S01]  /*1750*/  IADD3 R146, P0, R49, R120.reuse, RZ ;  /* 0x0000007831927210 */ /* 0x080fe20007f1e0ff */
[----:B------:R5:W3:Y:S01]  /*1760*/  LDG.E.U16 R30, desc[UR60][R8.64] ;  /* 0x0000003c081e7981 */ /* 0x000ae2000c1e1500 */
[----:B------:R-:W-:Y:S01]  /*1770*/  IMAD R213, R3, 0x66, RZ ;  /* 0x0000006603d57824 */ /* 0x000fe200078e02ff */
[----:B------:R-:W1:Y:S01]  /*1780*/  LDC R223, c[0x0][0x248] ;  /* 0x00009200ffdf7b82 */ /* 0x000e620000000800 */
[----:B------:R-:W-:Y:S01]  /*1790*/  LEA.HI.X.SX32 R147, R13, R121, 0x1, P0 ;  /* 0x000000790d937211 */ /* 0x000fe200000f0eff */
[----:B------:R2:W3:Y:S01]  /*17a0*/  LDG.E.U16 R65, desc[UR60][R14.64] ;  /* 0x0000003c0e417981 */ /* 0x0004e2000c1e1500 */
[----:B------:R-:W-:-:S03]  /*17b0*/  IADD3 R12, P0, R215, R120, RZ ;  /* 0x00000078d70c7210 */ /* 0x000fc60007f1e0ff */
[----:B------:R2:W3:Y:S01]  /*17c0*/  LDG.E.U16 R87, desc[UR60][R44.64] ;  /* 0x0000003c2c577981 */ /* 0x0004e2000c1e1500 */
[C---:B-----5:R-:W-:Y:S01]  /*17d0*/  IMAD R9, R3.reuse, 0x2b, RZ ;  /* 0x0000002b03097824 */ /* 0x060fe200078e02ff */
[----:B------:R-:W5:Y:S02]  /*17e0*/  LDC R216, c[0x0][0x248] ;  /* 0x00009200ffd87b82 */ /* 0x000f640000000800 */
[----:B------:R2:W3:Y:S02]  /*17f0*/  LDG.E.U16 R85, desc[UR60][R6.64] ;  /* 0x0000003c06557981 */ /* 0x0004e4000c1e1500 */
[C---:B--2---:R-:W-:Y:S02]  /*1800*/  IMAD R15, R3.reuse, 0x1b, RZ ;  /* 0x0000001b030f7824 */ /* 0x044fe400078e02ff */
[----:B------:R2:W3:Y:S01]  /*1810*/  LDG.E.U16 R172, desc[UR60][R4.64] ;  /* 0x0000003c04ac7981 */ /* 0x0004e2000c1e1500 */
[----:B------:R-:W-:Y:S01]  /*1820*/  IMAD R45, R3, 0x23, RZ ;  /* 0x00000023032d7824 */ /* 0x000fe200078e02ff */
[-C--:B------:R-:W-:Y:S01]  /*1830*/  LEA.HI.X.SX32 R13, R9, R121.reuse, 0x1, P0 ;  /* 0x00000079090d7211 */ /* 0x080fe200000f0eff */
[----:B------:R-:W-:Y:S01]  /*1840*/  IMAD R211, R3, 0x76, RZ ;  /* 0x0000007603d37824 */ /* 0x000fe200078e02ff */
[----:B------:R0:W3:Y:S01]  /*1850*/  LDG.E.U16 R148, desc[UR60][R148.64] ;  /* 0x0000003c94947981 */ /* 0x0000e2000c1e1500 */
[-C--:B------:R-:W-:Y:S01]  /*1860*/  IADD3 R6, P1, R145, R120.reuse, RZ ;  /* 0x0000007891067210 */ /* 0x080fe20007f3e0ff */
[C---:B------:R-:W-:Y:S01]  /*1870*/  IMAD R9, R3.reuse, 0x33, RZ ;  /* 0x0000003303097824 */ /* 0x040fe200078e02ff */
[----:B------:R-:W5:Y:S01]  /*1880*/  LDC R227, c[0x0][0x248] ;  /* 0x00009200ffe37b82 */ /* 0x000f620000000800 */
[----:B------:R-:W-:Y:S01]  /*1890*/  IMAD R230, R3, 0x96, RZ ;  /* 0x0000009603e67824 */ /* 0x000fe200078e02ff */
[----:B--2---:R-:W-:Y:S01]  /*18a0*/  IADD3 R4, P2, R205, R120, RZ ;  /* 0x00000078cd047210 */ /* 0x004fe20007f5e0ff */
[----:B------:R-:W-:Y:S01]  /*18b0*/  IMAD R232, R3, 0x86, RZ ;  /* 0x0000008603e87824 */ /* 0x000fe200078e02ff */
[-C--:B------:R-:W-:Y:S01]  /*18c0*/  LEA.HI.X.SX32 R7, R15, R121.reuse, 0x1, P1 ;  /* 0x000000790f077211 */ /* 0x080fe200008f0eff */
[----:B------:R2:W3:Y:S01]  /*18d0*/  LDG.E.U16 R74, desc[UR60][R12.64] ;  /* 0x0000003c0c4a7981 */ /* 0x0004e2000c1e1500 */
[----:B------:R-:W-:-:S02]  /*18e0*/  LEA.HI.X.SX32 R5, R45, R121, 0x1, P2 ;  /* 0x000000792d057211 */ /* 0x000fc400010f0eff */
[-C--:B------:R-:W-:Y:S01]  /*18f0*/  IADD3 R8, P0, R213, R120.reuse, RZ ;  /* 0x00000078d5087210 */ /* 0x080fe20007f1e0ff */
[----:B------:R2:W3:Y:S01]  /*1900*/  LDG.E.U16 R132, desc[UR60][R6.64] ;  /* 0x0000003c06847981 */ /* 0x0004e2000c1e1500 */
[----:B------:R-:W-:Y:S01]  /*1910*/  IMAD R15, R3, 0x3b, RZ ;  /* 0x0000003b030f7824 */ /* 0x000fe200078e02ff */
[----:B0-----:R-:W0:Y:S01]  /*1920*/  LDC R149, c[0x0][0x248] ;  /* 0x00009200ff957b82 */ /* 0x001e220000000800 */
[----:B------:R-:W-:Y:S01]  /*1930*/  LEA.HI.X.SX32 R9, R9, R121, 0x1, P0 ;  /* 0x0000007909097211 */ /* 0x000fe200000f0eff */
[----:B------:R1:W3:Y:S01]  /*1940*/  LDG.E.U16 R75, desc[UR60][R4.64] ;  /* 0x0000003c044b7981 */ /* 0x0002e2000c1e1500 */
[C---:B------:R-:W-:Y:S01]  /*1950*/  IMAD R45, R3.reuse, 0x43, RZ ;  /* 0x00000043032d7824 */ /* 0x040fe200078e02ff */
[-C--:B--2---:R-:W-:Y:S01]  /*1960*/  IADD3 R12, P0, R230, R120.reuse, RZ ;  /* 0x00000078e60c7210 */ /* 0x084fe20007f1e0ff */
[C---:B------:R-:W-:Y:S01]  /*1970*/  IMAD R13, R3.reuse, 0x4b, RZ ;  /* 0x0000004b030d7824 */ /* 0x040fe200078e02ff */
[----:B------:R2:W3:Y:S01]  /*1980*/  LDG.E.U16 R73, desc[UR60][R8.64] ;  /* 0x0000003c08497981 */ /* 0x0004e2000c1e1500 */
[----:B------:R-:W-:Y:S01]  /*1990*/  IMAD R228, R3, 0xa6, RZ ;  /* 0x000000a603e47824 */ /* 0x000fe200078e02ff */
[-C--:B------:R-:W-:Y:S01]  /*19a0*/  IADD3 R6, P1, R211, R120.reuse, RZ ;  /* 0x00000078d3067210 */ /* 0x080fe20007f3e0ff */
[----:B------:R-:W-:Y:S01]  /*19b0*/  IMAD R226, R3, 0xb6, RZ ;  /* 0x000000b603e27824 */ /* 0x000fe200078e02ff */
[----:B------:R2:W3:Y:S01]  /*19c0*/  LDG.E.U16 R150, desc[UR60][R150.64] ;  /* 0x0000003c96967981 */ /* 0x0004e2000c1e1500 */
[----:B------:R-:W5:Y:S01]  /*19d0*/  LDC R229, c[0x0][0x248] ;  /* 0x00009200ffe57b82 */ /* 0x000f620000000800 */
[----:B-1----:R-:W-:-:S02]  /*19e0*/  IADD3 R4, P2, R232, R120, RZ ;  /* 0x00000078e8047210 */ /* 0x002fc40007f5e0ff */
[-C--:B------:R-:W-:Y:S01]  /*19f0*/  LEA.HI.X.SX32 R7, R15, R121.reuse, 0x1, P1 ;  /* 0x000000790f077211 */ /* 0x080fe200008f0eff */
[----:B------:R-:W-:Y:S01]  /*1a00*/  IMAD R15, R3, 0x53, RZ ;  /* 0x00000053030f7824 */ /* 0x000fe200078e02ff */
[-C--:B------:R-:W-:Y:S01]  /*1a10*/  LEA.HI.X.SX32 R13, R13, R121.reuse, 0x1, P0 ;  /* 0x000000790d0d7211 */ /* 0x080fe200000f0eff */
[----:B------:R-:W-:Y:S01]  /*1a20*/  IMAD R224, R3, 0xc6, RZ ;  /* 0x000000c603e07824 */ /* 0x000fe200078e02ff */
[-C--:B------:R-:W-:Y:S01]  /*1a30*/  LEA.HI.X.SX32 R5, R45, R121.reuse, 0x1, P2 ;  /* 0x000000792d057211 */ /* 0x080fe200010f0eff */
[C---:B------:R-:W-:Y:S01]  /*1a40*/  IMAD R222, R3.reuse, 0xd6, RZ ;  /* 0x000000d603de7824 */ /* 0x040fe200078e02ff */
[-C--:B--2---:R-:W-:Y:S01]  /*1a50*/  IADD3 R8, P0, R228, R120.reuse, RZ ;  /* 0x00000078e4087210 */ /* 0x084fe20007f1e0ff */
[----:B------:R1:W2:Y:S01]  /*1a60*/  LDG.E.U16 R72, desc[UR60][R6.64] ;  /* 0x0000003c06487981 */ /* 0x0002a2000c1e1500 */
[C---:B------:R-:W-:Y:S01]  /*1a70*/  IMAD R45, R3.reuse, 0x5b, RZ ;  /* 0x0000005b032d7824 */ /* 0x040fe200078e02ff */
[----:B------:R-:W5:Y:S01]  /*1a80*/  LDC R151, c[0x0][0x248] ;  /* 0x00009200ff977b82 */ /* 0x000f620000000800 */
[----:B------:R-:W-:Y:S01]  /*1a90*/  IMAD R67, R3, 0x63, RZ ;  /* 0x0000006303437824 */ /* 0x000fe200078e02ff */
[----:B------:R1:W2:Y:S01]  /*1aa0*/  LDG.E.U16 R70, desc[UR60][R12.64] ;  /* 0x0000003c0c467981 */ /* 0x0002a2000c1e1500 */
[----:B------:R-:W-:Y:S01]  /*1ab0*/  LEA.HI.X.SX32 R9, R15, R121, 0x1, P0 ;  /* 0x000000790f097211 */ /* 0x000fe200000f0eff */
[C---:B------:R-:W-:Y:S01]  /*1ac0*/  IMAD R220, R3.reuse, 0xe6, RZ ;  /* 0x000000e603dc7824 */ /* 0x040fe200078e02ff */
[-C--:B------:R-:W-:Y:S01]  /*1ad0*/  IADD3 R44, P0, R222, R120.reuse, RZ ;  /* 0x00000078de2c7210 */ /* 0x080fe20007f1e0ff */
[----:B------:R0:W2:Y:S01]  /*1ae0*/  LDG.E.U16 R71, desc[UR60][R4.64] ;  /* 0x0000003c04477981 */ /* 0x0000a2000c1e1500 */
[----:B-1----:R-:W-:Y:S01]  /*1af0*/  IADD3 R6, P1, R226, R120, RZ ;  /* 0x00000078e2067210 */ /* 0x002fe20007f3e0ff */
[----:B------:R-:W-:-:S02]  /*1b00*/  IMAD R218, R3, 0xf6, RZ ;  /* 0x000000f603da7824 */ /* 0x000fc400078e02ff */
[----:B------:R-:W2:Y:S01]  /*1b10*/  LDG.E.U16 R146, desc[UR60][R146.64] ;  /* 0x0000003c92927981 */ /* 0x000ea2000c1e1500 */
[----:B------:R-:W1:Y:S01]  /*1b20*/  LDC R231, c[0x0][0x248] ;  /* 0x00009200ffe77b82 */ /* 0x000e620000000800 */
[----:B------:R-:W-:Y:S01]  /*1b30*/  IMAD R13, R3, 0x6b, RZ ;  /* 0x0000006b030d7824 */ /* 0x000fe200078e02ff */
[-C--:B------:R-:W-:Y:S01]  /*1b40*/  LEA.HI.X.SX32 R7, R45, R121.reuse, 0x1, P1 ;  /* 0x000000792d077211 */ /* 0x080fe200008f0eff */
[----:B------:R-:W-:Y:S01]  /*1b50*/  IMAD R141, R3, 0x7b, RZ ;  /* 0x0000007b038d7824 */ /* 0x000fe200078e02ff */
[----:B------:R-:W2:Y:S01]  /*1b60*/  LDG.E.U16 R154, desc[UR60][R154.64] ;  /* 0x0000003c9a9a7981 */ /* 0x000ea2000c1e1500 */
[-C--:B0-----:R-:W-:Y:S02]  /*1b70*/  IADD3 R4, P2, R224, R120.reuse, RZ ;  /* 0x00000078e0047210 */ /* 0x081fe40007f5e0ff */
[-C--:B------:R-:W-:Y:S01]  /*1b80*/  LEA.HI.X.SX32 R45, R13, R121.reuse, 0x1, P0 ;  /* 0x000000790d2d7211 */ /* 0x080fe200000f0eff */
[----:B------:R-:W-:Y:S01]  /*1b90*/  IMAD R13, R3, 0x73, RZ ;  /* 0x00000073030d7824 */ /* 0x000fe200078e02ff */
[----:B------:R-:W-:Y:S01]  /*1ba0*/  LEA.HI.X.SX32 R5, R67, R121, 0x1, P2 ;  /* 0x0000007943057211 */ /* 0x000fe200010f0eff */
[----:B------:R-:W-:Y:S01]  /*1bb0*/  IMAD R15, R3, 0xc, RZ ;  /* 0x0000000c030f7824 */ /* 0x000fe200078e02ff */
[----:B------:R0:W2:Y:S01]  /*1bc0*/  LDG.E.U16 R67, desc[UR60][R8.64] ;  /* 0x0000003c08437981 */ /* 0x0000a2000c1e1500 */
[----:B------:R-:W5:Y:S03]  /*1bd0*/  LDC R12, c[0x0][0x248] ;  /* 0x00009200ff0c7b82 */ /* 0x000f660000000800 */
[----:B------:R0:W2:Y:S04]  /*1be0*/  LDG.E.U16 R68, desc[UR60][R4.64] ;  /* 0x0000003c04447981 */ /* 0x0000a8000c1e1500 */
[----:B------:R0:W2:Y:S01]  /*1bf0*/  LDG.E.U16 R69, desc[UR60][R6.64] ;  /* 0x0000003c06457981 */ /* 0x0000a2000c1e1500 */
[----:B------:R-:W1:Y:S01]  /*1c00*/  LDC R234, c[0x0][0x248] ;  /* 0x00009200ffea7b82 */ /* 0x000e620000000800 */
[----:B0-----:R-:W-:-:S02]  /*1c10*/  IADD3 R8, P0, R220, R120, RZ ;  /* 0x00000078dc087210 */ /* 0x001fc40007f1e0ff */
[----:B------:R0:W2:Y:S02]  /*1c20*/  LDG.E.U16 R44, desc[UR60][R44.64] ;  /* 0x0000003c2c2c7981 */ /* 0x0000a4000c1e1500 */
[-C--:B------:R-:W-:Y:S02]  /*1c30*/  LEA.HI.X.SX32 R9, R13, R121.reuse, 0x1, P0 ;  /* 0x000000790d097211 */ /* 0x080fe400000f0eff */
[C---:B------:R-:W-:Y:S01]  /*1c40*/  SHF.L.U32 R13, R3.reuse, 0x2, RZ ;  /* 0x00000002030d7819 */ /* 0x040fe200000006ff */
[----:B------:R0:W2:Y:S01]  /*1c50*/  LDG.E.U16 R158, desc[UR60][R158.64] ;  /* 0x0000003c9e9e7981 */ /* 0x0000a2000c1e1500 */
[-C--:B------:R-:W-:Y:S01]  /*1c60*/  LEA R4, P0, R3, R120.reuse, 0x3 ;  /* 0x0000007803047211 */ /* 0x080fe200078018ff */
[----:B------:R-:W1:Y:S01]  /*1c70*/  LDC R235, c[0x0][0x248] ;  /* 0x00009200ffeb7b82 */ /* 0x000e620000000800 */
[-C--:B------:R-:W-:Y:S01]  /*1c80*/  IADD3 R166, P1, R15, R120.reuse, RZ ;  /* 0x000000780fa67210 */ /* 0x080fe20007f3e0ff */
[C---:B------:R-:W-:Y:S01]  /*1c90*/  IMAD R147, R3.reuse, 0xd8, RZ ;  /* 0x000000d803937824 */ /* 0x040fe200078e02ff */
[----:B------:R-:W-:Y:S01]  /*1ca0*/  IADD3 R6, P2, R218, R120, RZ ;  /* 0x00000078da067210 */ /* 0x000fe20007f5e0ff */
[----:B0-----:R-:W-:Y:S01]  /*1cb0*/  IMAD R45, R3, 0x98, RZ ;  /* 0x00000098032d7824 */ /* 0x001fe200078e02ff */
[-C--:B------:R-:W-:Y:S01]  /*1cc0*/  LEA.HI.X.SX32 R5, R13, R121.reuse, 0x1, P0 ;  /* 0x000000790d057211 */ /* 0x080fe200000f0eff */
[----:B------:R-:W-:Y:S01]  /*1cd0*/  IMAD R13, R3, 0x2c, RZ ;  /* 0x0000002c030d7824 */ /* 0x000fe200078e02ff */
[-C--:B------:R-:W-:Y:S01]  /*1ce0*/  LEA.HI.X.SX32 R167, R17, R121.reuse, 0x1, P1 ;  /* 0x0000007911a77211 */ /* 0x080fe200008f0eff */
[----:B------:R-:W2:Y:S01]  /*1cf0*/  LDG.E.U16 R66, desc[UR60][R8.64] ;  /* 0x0000003c08427981 */ /* 0x000ea2000c1e1500 */
[----:B------:R-:W0:Y:S01]  /*1d00*/  LDC R17, c[0x0][0x248] ;  /* 0x00009200ff117b82 */ /* 0x000e220000000800 */
[----:B------:R-:W-:-:S02]  /*1d10*/  LEA.HI.X.SX32 R7, R141, R121, 0x1, P2 ;  /* 0x000000798d077211 */ /* 0x000fc400010f0eff */
[-C--:B------:R-:W-:Y:S01]  /*1d20*/  IADD3 R156, P2, R157, R120.reuse, RZ ;  /* 0x000000789d9c7210 */ /* 0x080fe20007f5e0ff */
[----:B------:R5:W2:Y:S01]  /*1d30*/  LDG.E.U16 R170, desc[UR60][R4.64] ;  /* 0x0000003c04aa7981 */ /* 0x000aa2000c1e1500 */
[-C--:B------:R-:W-:Y:S02]  /*1d40*/  IADD3 R140, P0, R13, R120.reuse, RZ ;  /* 0x000000780d8c7210 */ /* 0x080fe40007f1e0ff */
[-C--:B------:R-:W-:Y:S01]  /*1d50*/  LEA.HI.X.SX32 R157, R15, R121.reuse, 0x1, P2 ;  /* 0x000000790f9d7211 */ /* 0x080fe200010f0eff */
[----:B------:R-:W-:Y:S01]  /*1d60*/  IMAD R15, R3, 0x4c, RZ ;  /* 0x0000004c030f7824 */ /* 0x000fe200078e02ff */
[-C--:B------:R-:W-:Y:S01]  /*1d70*/  IADD3 R50, P2, R51, R120.reuse, RZ ;  /* 0x0000007833327210 */ /* 0x080fe20007f5e0ff */
[----:B------:R5:W2:Y:S01]  /*1d80*/  LDG.E.U16 R64, desc[UR60][R6.64] ;  /* 0x0000003c06407981 */ /* 0x000aa2000c1e1500 */
[-C--:B------:R-:W-:Y:S01]  /*1d90*/  LEA.HI.X.SX32 R141, R47, R121.reuse, 0x1, P0 ;  /* 0x000000792f8d7211 */ /* 0x080fe200000f0eff */
[----:B------:R-:W1:Y:S01]  /*1da0*/  LDC R159, c[0x0][0x248] ;  /* 0x00009200ff9f7b82 */ /* 0x000e620000000800 */
[----:B-----5:R-:W-:Y:S01]  /*1db0*/  IADD3 R4, P0, R45, R120, RZ ;  /* 0x000000782d047210 */ /* 0x020fe20007f1e0ff */
[----:B------:R-:W5:Y:S01]  /*1dc0*/  LDG.E.U16 R156, desc[UR60][R156.64] ;  /* 0x0000003c9c9c7981 */ /* 0x000f62000c1e1500 */
[----:B------:R-:W-:-:S02]  /*1dd0*/  LEA.HI.X.SX32 R51, R13, R121, 0x1, P2 ;  /* 0x000000790d337211 */ /* 0x000fc400010f0eff */
[-C--:B------:R-:W-:Y:S01]  /*1de0*/  LEA.HI.X.SX32 R5, R15, R121.reuse, 0x1, P0 ;  /* 0x000000790f057211 */ /* 0x080fe200000f0eff */
[----:B------:R-:W-:Y:S01]  /*1df0*/  IMAD R13, R3, 0x6c, RZ ;  /* 0x0000006c030d7824 */ /* 0x000fe200078e02ff */
[-C--:B------:R-:W-:Y:S01]  /*1e00*/  IADD3 R6, P1, R15, R120.reuse, RZ ;  /* 0x000000780f067210 */ /* 0x080fe20007f3e0ff */
[----:B------:R0:W5:Y:S01]  /*1e10*/  LDG.E.U16 R50, desc[UR60][R50.64] ;  /* 0x0000003c32327981 */ /* 0x000162000c1e1500 */
[----:B------:R-:W4:Y:S02]  /*1e20*/  LDC R236, c[0x0][0x248] ;  /* 0x00009200ffec7b82 */ /* 0x000f240000000800 */
[----:B------:R-:W-:Y:S01]  /*1e30*/  LEA.HI.X.SX32 R7, R49, R121, 0x1, P1 ;  /* 0x0000007931077211 */ /* 0x000fe200008f0eff */
[----:B------:R0:W5:Y:S01]  /*1e40*/  LDG.E.U16 R47, desc[UR60][R4.64] ;  /* 0x0000003c042f7981 */ /* 0x000162000c1e1500 */
[-C--:B------:R-:W-:Y:S02]  /*1e50*/  IADD3 R14, P1, R13, R120.reuse, RZ ;  /* 0x000000780d0e7210 */ /* 0x080fe40007f3e0ff */
[----:B------:R-:W-:Y:S01]  /*1e60*/  SHF.L.U32 R9, R3, 0x4, RZ ;  /* 0x0000000403097819 */ /* 0x000fe200000006ff */
[----:B------:R0:W5:Y:S02]  /*1e70*/  LDG.E.U16 R10, desc[UR60][R6.64] ;  /* 0x0000003c060a7981 */ /* 0x000164000c1e1500 */
[----:B0-----:R-:W0:Y:S02]  /*1e80*/  LDC R51, c[0x0][0x248] ;  /* 0x00009200ff337b82 */ /* 0x001e240000000800 */
[----:B------:R1:W5:Y:S01]  /*1e90*/  LDG.E.U16 R140, desc[UR60][R140.64] ;  /* 0x0000003c8c8c7981 */ /* 0x000362000c1e1500 */
[----:B------:R-:W-:-:S02]  /*1ea0*/  IADD3 R4, P2, R147, R120, RZ ;  /* 0x0000007893047210 */ /* 0x000fc40007f5e0ff */
[-C--:B------:R-:W-:Y:S01]  /*1eb0*/  LEA R152, P0, R153, R120.reuse, 0x5 ;  /* 0x0000007899987211 */ /* 0x080fe200078028ff */
[----:B------:R-:W3:Y:S01]  /*1ec0*/  LDG.E.U16 R164, desc[UR60][R164.64] ;  /* 0x0000003ca4a47981 */ /* 0x000ee2000c1e1500 */
[-C--:B------:R-:W-:Y:S02]  /*1ed0*/  LEA.HI.X.SX32 R5, R13, R121.reuse, 0x1, P2 ;  /* 0x000000790d057211 */ /* 0x080fe400010f0eff */
[-C--:B------:R-:W-:Y:S01]  /*1ee0*/  LEA.HI.X.SX32 R15, R145, R121.reuse, 0x1, P1 ;  /* 0x00000079910f7211 */ /* 0x080fe200008f0eff */
[----:B------:R-:W2:Y:S01]  /*1ef0*/  LDG.E.U16 R162, desc[UR60][R162.64] ;  /* 0x0000003ca2a27981 */ /* 0x000ea2000c1e1500 */
[----:B------:R-:W-:Y:S01]  /*1f00*/  SHF.L.U32 R7, R3, 0x5, RZ ;  /* 0x0000000503077819 */ /* 0x000fe200000006ff */
[----:B-1----:R-:W-:Y:S01]  /*1f10*/  IMAD R141, R48, 0x1d0, RZ ;  /* 0x000001d0308d7824 */ /* 0x002fe200078e02ff */
[----:B------:R-:W-:Y:S01]  /*1f20*/  LEA R8, P1, R17, R120, 0x6 ;  /* 0x0000007811087211 */ /* 0x000fe200078230ff */
[----:B------:R1:W5:Y:S01]  /*1f30*/  LDG.E.U16 R49, desc[UR60][R4.64] ;  /* 0x0000003c04317981 */ /* 0x000362000c1e1500 */
[-C--:B------:R-:W-:Y:S01]  /*1f40*/  LEA.HI.X.SX32 R153, R9, R121.reuse, 0x1, P0 ;  /* 0x0000007909997211 */ /* 0x080fe200000f0eff */
[----:B------:R-:W4:Y:S01]  /*1f50*/  LDC R48, c[0x0][0x248] ;  /* 0x00009200ff307b82 */ /* 0x000f220000000800 */
[----:B------:R-:W-:Y:S01]  /*1f60*/  LEA.HI.X.SX32 R9, R7, R121, 0x1, P1 ;  /* 0x0000007907097211 */ /* 0x000fe200008f0eff */
[----:B------:R1:W5:Y:S01]  /*1f70*/  LDG.E.U16 R14, desc[UR60][R14.64] ;  /* 0x0000003c0e0e7981 */ /* 0x000362000c1e1500 */
[----:B------:R-:W-:-:S02]  /*1f80*/  SHF.L.U32 R7, R3, 0x6, RZ ;  /* 0x0000000603077819 */ /* 0x000fc400000006ff */
[-C--:B------:R-:W-:Y:S01]  /*1f90*/  LEA R16, P0, R149, R120.reuse, 0x7 ;  /* 0x0000007895107211 */ /* 0x080fe200078038ff */
[----:B------:R1:W2:Y:S02]  /*1fa0*/  LDG.E.U16 R8, desc[UR60][R8.64] ;  /* 0x0000003c08087981 */ /* 0x0002a4000c1e1500 */
[----:B-1----:R-:W-:Y:S01]  /*1fb0*/  IMAD R5, R12, 0x130, RZ ;  /* 0x000001300c057824 */ /* 0x002fe200078e02ff */
[----:B------:R-:W-:Y:S01]  /*1fc0*/  SHF.L.U32 R13, R3, 0x7, RZ ;  /* 0x00000007030d7819 */ /* 0x000fe200000006ff */
[----:B------:R-:W1:Y:S01]  /*1fd0*/  LDC R149, c[0x0][0x248] ;  /* 0x00009200ff957b82 */ /* 0x000e620000000800 */
[-C--:B------:R-:W-:Y:S01]  /*1fe0*/  LEA R6, P1, R151, R120.reuse, 0x8 ;  /* 0x0000007897067211 */ /* 0x080fe200078240ff */
[----:B------:R-:W-:Y:S01]  /*1ff0*/  IMAD R15, R2, 0x110, RZ ;  /* 0x00000110020f7824 */ /* 0x000fe200078e02ff */
[-C--:B------:R-:W-:Y:S01]  /*2000*/  LEA.HI.X.SX32 R17, R7, R121.reuse, 0x1, P0 ;  /* 0x0000007907117211 */ /* 0x080fe200000f0eff */
[----:B------:R-:W5:Y:S01]  /*2010*/  LDG.E.U16 R152, desc[UR60][R152.64] ;  /* 0x0000003c98987981 */ /* 0x000f62000c1e1500 */
[-C--:B------:R-:W-:Y:S01]  /*2020*/  IADD3 R4, P2, R5, R120.reuse, RZ ;  /* 0x0000007805047210 */ /* 0x080fe20007f5e0ff */
[----:B------:R-:W-:Y:S01]  /*2030*/  IMAD R9, R18, 0x150, RZ ;  /* 0x0000015012097824 */ /* 0x000fe200078e02ff */
[-C--:B------:R-:W-:Y:S01]  /*2040*/  LEA.HI.X.SX32 R7, R13, R121.reuse, 0x1, P1 ;  /* 0x000000790d077211 */ /* 0x080fe200008f0eff */
[----:B------:R0:W2:Y:S01]  /*2050*/  LDG.E.U16 R2, desc[UR60][R16.64] ;  /* 0x0000003c10027981 */ /* 0x0000a2000c1e1500 */
[----:B------:R-:W-:Y:S01]  /*2060*/  IADD3 R12, P0, R15, R120, RZ ;  /* 0x000000780f0c7210 */ /* 0x000fe20007f1e0ff */
[----:B------:R-:W1:Y:S01]  /*2070*/  LDC R151, c[0x0][0x248] ;  /* 0x00009200ff977b82 */ /* 0x000e620000000800 */
[-C--:B------:R-:W-:Y:S01]  /*2080*/  LEA.HI.X.SX32 R5, R45, R121.reuse, 0x1, P2 ;  /* 0x000000792d057211 */ /* 0x080fe200010f0eff */
[----:B------:R0:W5:Y:S01]  /*2090*/  LDG.E.U16 R6, desc[UR60][R6.64] ;  /* 0x0000003c06067981 */ /* 0x000162000c1e1500 */
[----:B------:R-:W-:Y:S01]  /*20a0*/  LEA.HI.X.SX32 R13, R77, R121, 0x1, P0 ;  /* 0x000000794d0d7211 */ /* 0x000fe200000f0eff */
[----:B------:R-:W-:-:S02]  /*20b0*/  IMAD R77, R22, 0x190, RZ ;  /* 0x00000190164d7824 */ /* 0x000fc400078e02ff */
[----:B------:R-:W5:Y:S02]  /*20c0*/  LDG.E.U16 R18, desc[UR60][R4.64] ;  /* 0x0000003c04127981 */ /* 0x000f64000c1e1500 */
[----:B------:R-:W1:Y:S01]  /*20d0*/  LDC R45, c[0x0][0x248] ;  /* 0x00009200ff2d7b82 */ /* 0x000e620000000800 */
[----:B0-----:R-:W-:Y:S01]  /*20e0*/  IADD3 R16, P1, R9, R120, RZ ;  /* 0x0000007809107210 */ /* 0x001fe20007f3e0ff */
[----:B------:R-:W-:Y:S01]  /*20f0*/  IMAD R9, R46, 0x1b0, RZ ;  /* 0x000001b02e097824 */ /* 0x000fe200078e02ff */
[----:B------:R-:W5:Y:S01]  /*2100*/  LDG.E.U16 R160, desc[UR60][R160.64] ;  /* 0x0000003ca0a07981 */ /* 0x000f62000c1e1500 */
[----:B------:R-:W-:-:S03]  /*2110*/  IMAD R7, R51, 0x1e0, RZ ;  /* 0x000001e033077824 */ /* 0x000fc600078e02ff */
[----:B------:R0:W5:Y:S01]  /*2120*/  LDG.E.U16 R15, desc[UR60][R12.64] ;  /* 0x0000003c0c0f7981 */ /* 0x000162000c1e1500 */
[----:B------:R-:W4:Y:S01]  /*2130*/  LDC R46, c[0x0][0x248] ;  /* 0x00009200ff2e7b82 */ /* 0x000f220000000800 */
[----:B------:R-:W-:Y:S02]  /*2140*/  IADD3 R76, P0, R77, R120, RZ ;  /* 0x000000784d4c7210 */ /* 0x000fe40007f1e0ff */
[----:B------:R-:W5:Y:S04]  /*2150*/  LDG.E.U16 R168, desc[UR60][R168.64] ;  /* 0x0000003ca8a87981 */ /* 0x000f68000c1e1500 */
[----:B------:R-:W5:Y:S01]  /*2160*/  LDG.E.U16 R166, desc[UR60][R166.64] ;  /* 0x0000003ca6a67981 */ /* 0x000f62000c1e1500 */
[----:B------:R-:W4:Y:S01]  /*2170*/  LDC R51, c[0x0][0x248] ;  /* 0x00009200ff337b82 */ /* 0x000f220000000800 */
[----:B------:R-:W-:-:S02]  /*2180*/  LEA.HI.X.SX32 R77, R53, R121, 0x1, P0 ;  /* 0x00000079354d7211 */ /* 0x000fc400000f0eff */
[-C--:B0-----:R-:W-:Y:S01]  /*2190*/  IADD3 R12, P2, R141, R120.reuse, RZ ;  /* 0x000000788d0c7210 */ /* 0x081fe20007f5e0ff */
[----:B------:R-:W5:Y:S01]  /*21a0*/  LDG.E.U16 R174, desc[UR60][R174.64] ;  /* 0x0000003caeae7981 */ /* 0x000f62000c1e1500 */
[-C--:B------:R-:W-:Y:S02]  /*21b0*/  IADD3 R4, P0, R7, R120.reuse, RZ ;  /* 0x0000007807047210 */ /* 0x080fe40007f1e0ff */
[-C--:B------:R-:W-:Y:S01]  /*21c0*/  LEA.HI.X.SX32 R17, R143, R121.reuse, 0x1, P1 ;  /* 0x000000798f117211 */ /* 0x080fe200008f0eff */
[----:B------:R-:W0:Y:S01]  /*21d0*/  LDC R7, c[0x0][0x248] ;  /* 0x00009200ff077b82 */ /* 0x000e220000000800 */
[-C--:B------:R-:W-:Y:S01]  /*21e0*/  IADD3 R52, P1, R9, R120.reuse, RZ ;  /* 0x0000007809347210 */ /* 0x080fe20007f3e0ff */
[----:B------:R-:W5:Y:S01]  /*21f0*/  LDG.E.U16 R176, desc[UR60][R176.64] ;  /* 0x0000003cb0b07981 */ /* 0x000f62000c1e1500 */
[-C--:B------:R-:W-:Y:S01]  /*2200*/  LEA.HI.X.SX32 R13, R109, R121.reuse, 0x1, P2 ;  /* 0x000000796d0d7211 */ /* 0x080fe200010f0eff */
[----:B------:R-:W-:Y:S01]  /*2210*/  IMAD R109, R24, 0x120, RZ ;  /* 0x00000120186d7824 */ /* 0x000fe200078e02ff */
[-C--:B------:R-:W-:Y:S01]  /*2220*/  LEA.HI.X.SX32 R5, R21, R121.reuse, 0x1, P0 ;  /* 0x0000007915057211 */ /* 0x080fe200000f0eff */
[----:B------:R-:W5:Y:S01]  /*2230*/  LDG.E.U16 R16, desc[UR60][R16.64] ;  /* 0x0000003c10107981 */ /* 0x000f62000c1e1500 */
[----:B------:R-:W-:Y:S01]  /*2240*/  LEA.HI.X.SX32 R53, R147, R121, 0x1, P1 ;  /* 0x0000007993357211 */ /* 0x000fe200008f0eff */
[----:B------:R-:W-:Y:S01]  /*2250*/  IMAD R141, R26, 0x140, RZ ;  /* 0x000001401a8d7824 */ /* 0x000fe200078e02ff */
[----:B------:R-:W3:Y:S01]  /*2260*/  LDC R145, c[0x0][0x248] ;  /* 0x00009200ff917b82 */ /* 0x000ee20000000800 */
[----:B-1----:R-:W-:Y:S01]  /*2270*/  IMAD R45, R45, 0x160, RZ ;  /* 0x000001602d2d7824 */ /* 0x002fe200078e02ff */
[----:B------:R1:W5:Y:S04]  /*2280*/  LDG.E.U16 R9, desc[UR60][R76.64] ;  /* 0x0000003c4c097981 */ /* 0x000368000c1e1500 */
[----:B------:R1:W5:Y:S01]  /*2290*/  LDG.E.U16 R22, desc[UR60][R52.64] ;  /* 0x0000003c34167981 */ /* 0x000362000c1e1500 */
[----:B----4-:R-:W-:Y:S01]  /*22a0*/  IMAD R51, R51, 0x1a0, RZ ;  /* 0x000001a033337824 */ /* 0x010fe200078e02ff */
[----:B------:R-:W4:Y:S02]  /*22b0*/  LDC R147, c[0x0][0x248] ;  /* 0x00009200ff937b82 */ /* 0x000f240000000800 */
[----:B------:R0:W5:Y:S01]  /*22c0*/  LDG.E.U16 R17, desc[UR60][R4.64] ;  /* 0x0000003c04117981 */ /* 0x000162000c1e1500 */
[----:B-1----:R-:W-:-:S03]  /*22d0*/  IADD3 R76, P1, R141, R120, RZ ;  /* 0x000000788d4c7210 */ /* 0x002fc60007f3e0ff */
[----:B------:R1:W5:Y:S01]  /*22e0*/  LDG.E.U16 R21, desc[UR60][R12.64] ;  /* 0x0000003c0c157981 */ /* 0x000362000c1e1500 */
[----:B------:R-:W-:Y:S01]  /*22f0*/  IMAD R53, R46, 0x180, RZ ;  /* 0x000001802e357824 */ /* 0x000fe200078e02ff */
[----:B------:R-:W4:Y:S01]  /*2300*/  LDC R143, c[0x0][0x248] ;  /* 0x00009200ff8f7b82 */ /* 0x000f220000000800 */
[----:B------:R-:W-:Y:S01]  /*2310*/  IMAD R191, R3, 0x9c, RZ ;  /* 0x0000009c03bf7824 */ /* 0x000fe200078e02ff */
[----:B------:R-:W5:Y:S01]  /*2320*/  LDG.E.U16 R178, desc[UR60][R120.64] ;  /* 0x0000003c78b27981 */ /* 0x000f62000c1e1500 */
[----:B0-----:R-:W-:-:S04]  /*2330*/  IADD3 R4, P0, R109, R120, RZ ;  /* 0x000000786d047210 */ /* 0x001fc80007f1e0ff */
[-C--:B------:R-:W-:Y:S01]  /*2340*/  LEA.HI.X.SX32 R5, R105, R121.reuse, 0x1, P0 ;  /* 0x0000007969057211 */ /* 0x080fe200000f0eff */
[----:B------:R-:W-:Y:S01]  /*2350*/  IMAD R7, R7, 0x102, RZ ;  /* 0x0000010207077824 */ /* 0x000fe200078e02ff */
[-C--:B------:R-:W-:Y:S01]  /*2360*/  IADD3 R52, P0, R45, R120.reuse, RZ ;  /* 0x000000782d347210 */ /* 0x080fe20007f1e0ff */
[----:B------:R-:W0:Y:S01]  /*2370*/  LDC R109, c[0x0][0x248] ;  /* 0x00009200ff6d7b82 */ /* 0x000e220000000800 */
[-C--:B-1----:R-:W-:Y:S01]  /*2380*/  IADD3 R12, P2, R53, R120.reuse, RZ ;  /* 0x00000078350c7210 */ /* 0x082fe20007f5e0ff */
[----:B------:R1:W5:Y:S01]  /*2390*/  LDG.E.U16 R26, desc[UR60][R4.64] ;  /* 0x0000003c041a7981 */ /* 0x000362000c1e1500 */
[-C--:B------:R-:W-:Y:S02]  /*23a0*/  LEA.HI.X.SX32 R77, R103, R121.reuse, 0x1, P1 ;  /* 0x00000079674d7211 */ /* 0x080fe400008f0eff */
[-C--:B------:R-:W-:Y:S01]  /*23b0*/  LEA.HI.X.SX32 R53, R101, R121.reuse, 0x1, P0 ;  /* 0x0000007965357211 */ /* 0x080fe200000f0eff */
[----:B------:R-:W-:Y:S02]  /*23c0*/  IMAD R101, R78, 0x1c0, RZ ;  /* 0x000001c04e657824 */ /* 0x000fe400078e02ff */
[----:B------:R-:W4:Y:S01]  /*23d0*/  LDC R45, c[0x0][0x248] ;  /* 0x00009200ff2d7b82 */ /* 0x000f220000000800 */
[----:B------:R-:W-:Y:S01]  /*23e0*/  LEA.HI.X.SX32 R13, R29, R121, 0x1, P2 ;  /* 0x000000791d0d7211 */ /* 0x000fe200010f0eff */
[----:B------:R1:W5:Y:S02]  /*23f0*/  LDG.E.U16 R24, desc[UR60][R76.64] ;  /* 0x0000003c4c187981 */ /* 0x000364000c1e1500 */
[----:B-1----:R-:W-:-:S02]  /*2400*/  IADD3 R4, P1, R51, R120, RZ ;  /* 0x0000007833047210 */ /* 0x002fc40007f3e0ff */
[-C--:B------:R-:W-:Y:S01]  /*2410*/  IADD3 R78, P0, R101, R120.reuse, RZ ;  /* 0x00000078654e7210 */ /* 0x080fe20007f1e0ff */
[----:B------:R1:W5:Y:S01]  /*2420*/  LDG.E.U16 R29, desc[UR60][R12.64] ;  /* 0x0000003c0c1d7981 */ /* 0x000362000c1e1500 */
[----:B------:R-:W0:Y:S01]  /*2430*/  LDC R51, c[0x0][0x248] ;  /* 0x00009200ff337b82 */ /* 0x000e220000000800 */
[-C--:B------:R-:W-:Y:S01]  /*2440*/  LEA.HI.X.SX32 R5, R95, R121.reuse, 0x1, P1 ;  /* 0x000000795f057211 */ /* 0x080fe200008f0eff */
[----:B------:R-:W-:Y:S01]  /*2450*/  IMAD R95, R48, 0x170, RZ ;  /* 0x00000170305f7824 */ /* 0x000fe200078e02ff */
[----:B------:R-:W-:Y:S01]  /*2460*/  LEA.HI.X.SX32 R79, R79, R121, 0x1, P0 ;  /* 0x000000794f4f7211 */ /* 0x000fe200000f0eff */
[----:B------:R-:W-:Y:S01]  /*2470*/  IMAD R103, R82, 0x1f0, RZ ;  /* 0x000001f052677824 */ /* 0x000fe200078e02ff */
[----:B------:R-:W5:Y:S01]  /*2480*/  LDG.E.U16 R46, desc[UR60][R52.64] ;  /* 0x0000003c342e7981 */ /* 0x000f62000c1e1500 */
[-C--:B------:R-:W-:Y:S02]  /*2490*/  IADD3 R76, P0, R7, R120.reuse, RZ ;  /* 0x00000078074c7210 */ /* 0x080fe40007f1e0ff */
[----:B------:R-:W4:Y:S01]  /*24a0*/  LDC R101, c[0x0][0x248] ;  /* 0x00009200ff657b82 */ /* 0x000f220000000800 */
[----:B------:R1:W5:Y:S02]  /*24b0*/  LDG.E.U16 R4, desc[UR60][R4.64] ;  /* 0x0000003c04047981 */ /* 0x000364000c1e1500 */
[----:B-1----:R-:W-:-:S02]  /*24c0*/  IADD3 R12, P1, R95, R120, RZ ;  /* 0x000000785f0c7210 */ /* 0x002fc40007f3e0ff */
[----:B------:R-:W5:Y:S02]  /*24d0*/  LDG.E.U16 R48, desc[UR60][R78.64] ;  /* 0x0000003c4e307981 */ /* 0x000f64000c1e1500 */
[-C--:B------:R-:W-:Y:S01]  /*24e0*/  LEA.HI.X.SX32 R13, R81, R121.reuse, 0x1, P1 ;  /* 0x00000079510d7211 */ /* 0x080fe200008f0eff */
[----:B------:R-:W1:Y:S01]  /*24f0*/  LDC R95, c[0x0][0x248] ;  /* 0x00009200ff5f7b82 */ /* 0x000e620000000800 */
[----:B------:R-:W-:Y:S01]  /*2500*/  IMAD R5, R3, 0x81, RZ ;  /* 0x0000008103057824 */ /* 0x000fe200078e02ff */
[----:B------:R-:W-:Y:S02]  /*2510*/  IADD3 R52, P2, R103, R120, RZ ;  /* 0x0000007867347210 */ /* 0x000fe40007f5e0ff */
[----:B------:R-:W5:Y:S02]  /*2520*/  LDG.E.U16 R12, desc[UR60][R12.64] ;  /* 0x0000003c0c0c7981 */ /* 0x000f64000c1e1500 */
[-C--:B------:R-:W-:Y:S01]  /*2530*/  LEA.HI.X.SX32 R77, R5, R121.reuse, 0x1, P0 ;  /* 0x00000079054d7211 */ /* 0x080fe200000f0eff */
[----:B0-----:R-:W-:Y:S01]  /*2540*/  IMAD R51, R51, 0x122, RZ ;  /* 0x0000012233337824 */ /* 0x001fe200078e02ff */
[----:B------:R-:W-:Y:S01]  /*2550*/  LEA.HI.X.SX32 R53, R83, R121, 0x1, P2 ;  /* 0x0000007953357211 */ /* 0x000fe200010f0eff */
[----:B----4-:R-:W-:Y:S01]  /*2560*/  IMAD R83, R45, 0x112, RZ ;  /* 0x000001122d537824 */ /* 0x010fe200078e02ff */
[----:B------:R-:W0:Y:S01]  /*2570*/  LDC R103, c[0x0][0x248] ;  /* 0x00009200ff677b82 */ /* 0x000e220000000800 */
[----:B------:R4:W5:Y:S01]  /*2580*/  LDG.E.U16 R13, desc[UR60][R76.64] ;  /* 0x0000003c4c0d7981 */ /* 0x000962000c1e1500 */
[----:B------:R-:W-:-:S02]  /*2590*/  IMAD R5, R3, 0x89, RZ ;  /* 0x0000008903057824 */ /* 0x000fc400078e02ff */
[----:B------:R-:W-:Y:S01]  /*25a0*/  IADD3 R82, P0, R83, R120, RZ ;  /* 0x0000007853527210 */ /* 0x000fe20007f1e0ff */
[----:B------:R-:W-:Y:S01]  /*25b0*/  IMAD R7, R3, 0x91, RZ ;  /* 0x0000009103077824 */ /* 0x000fe200078e02ff */
[----:B------:R-:W5:Y:S01]  /*25c0*/  LDG.E.U16 R53, desc[UR60][R52.64] ;  /* 0x0000003c34357981 */ /* 0x000f62000c1e1500 */
[----:B------:R-:W-:Y:S01]  /*25d0*/  IMAD R149, R149, 0x1e2, RZ ;  /* 0x000001e295957824 */ /* 0x000fe200078e02ff */
[----:B------:R-:W2:Y:S01]  /*25e0*/  LDC R153, c[0x0][0x248] ;  /* 0x00009200ff997b82 */ /* 0x000ea20000000800 */
[----:B----4-:R-:W-:-:S07]  /*25f0*/  IMAD R77, R84, 0x142, RZ ;  /* 0x00000142544d7824 */ /* 0x010fce00078e02ff */
[----:B------:R-:W4:Y:S01]  /*2600*/  LDC R84, c[0x0][0x248] ;  /* 0x00009200ff547b82 */ /* 0x000f220000000800 */
[----:B------:R-:W-:Y:S01]  /*2610*/  IMAD R79, R80, 0x132, RZ ;  /* 0x00000132504f7824 */ /* 0x000fe200078e02ff */
[-C--:B------:R-:W-:Y:S02]  /*2620*/  IADD3 R80, P1, R51, R120.reuse, RZ ;  /* 0x0000007833507210 */ /* 0x080fe40007f3e0ff */
[-C--:B------:R-:W-:Y:S01]  /*2630*/  LEA.HI.X.SX32 R83, R5, R121.reuse, 0x1, P0 ;  /* 0x0000007905537211 */ /* 0x080fe200000f0eff */
[----:B------:R-:W-:Y:S01]  /*2640*/  IMAD R5, R3, 0xa1, RZ ;  /* 0x000000a103057824 */ /* 0x000fe200078e02ff */
[-C--:B------:R-:W-:Y:S01]  /*2650*/  IADD3 R78, P0, R77, R120.reuse, RZ ;  /* 0x000000784d4e7210 */ /* 0x080fe20007f1e0ff */
[----:B------:R-:W-:Y:S01]  /*2660*/  IMAD R45, R3, 0x99, RZ ;  /* 0x00000099032d7824 */ /* 0x000fe200078e02ff */
[-C--:B------:R-:W-:Y:S01]  /*2670*/  IADD3 R76, P2, R79, R120.reuse, RZ ;  /* 0x000000784f4c7210 */ /* 0x080fe20007f5e0ff */
[----:B------:R-:W-:Y:S01]  /*2680*/  IMAD R105, R94, 0x152, RZ ;  /* 0x000001525e697824 */ /* 0x000fe200078e02ff */
[-C--:B------:R-:W-:Y:S01]  /*2690*/  LEA.HI.X.SX32 R81, R7, R121.reuse, 0x1, P1 ;  /* 0x0000007907517211 */ /* 0x080fe200008f0eff */
[----:B-1----:R-:W-:Y:S01]  /*26a0*/  IMAD R95, R95, 0x162, RZ ;  /* 0x000001625f5f7824 */ /* 0x002fe200078e02ff */
[-C--:B------:R-:W-:Y:S01]  /*26b0*/  LEA.HI.X.SX32 R79, R5, R121.reuse, 0x1, P0 ;  /* 0x00000079054f7211 */ /* 0x080fe200000f0eff */
[----:B------:R-:W-:Y:S01]  /*26c0*/  IMAD R5, R3, 0xa9, RZ ;  /* 0x000000a903057824 */ /* 0x000fe200078e02ff */
[----:B------:R-:W-:Y:S01]  /*26d0*/  LEA.HI.X.SX32 R77, R45, R121, 0x1, P2 ;  /* 0x000000792d4d7211 */ /* 0x000fe200010f0eff */
[----:B------:R-:W-:Y:S01]  /*26e0*/  IMAD R101, R101, 0x182, RZ ;  /* 0x0000018265657824 */ /* 0x000fe200078e02ff */
[----:B------:R-:W-:Y:S01]  /*26f0*/  IADD3 R94, P0, R105, R120, RZ ;  /* 0x00000078695e7210 */ /* 0x000fe20007f1e0ff */
[----:B------:R1:W5:Y:S01]  /*2700*/  LDG.E.U16 R45, desc[UR60][R80.64] ;  /* 0x0000003c502d7981 */ /* 0x000362000c1e1500 */
[----:B------:R-:W3:Y:S01]  /*2710*/  LDC R105, c[0x0][0x248] ;  /* 0x00009200ff697b82 */ /* 0x000ee20000000800 */
[----:B------:R-:W-:-:S02]  /*2720*/  IMAD R141, R102, 0x1a2, RZ ;  /* 0x000001a2668d7824 */ /* 0x000fc400078e02ff */
[----:B------:R0:W5:Y:S04]  /*2730*/  LDG.E.U16 R51, desc[UR60][R82.64] ;  /* 0x0000003c52337981 */ /* 0x000168000c1e1500 */
[----:B------:R0:W5:Y:S01]  /*2740*/  LDG.E.U16 R76, desc[UR60][R76.64] ;  /* 0x0000003c4c4c7981 */ /* 0x000162000c1e1500 */
[----:B------:R-:W-:Y:S01]  /*2750*/  IMAD R151, R151, 0x1f2, RZ ;  /* 0x000001f297977824 */ /* 0x000fe200078e02ff */
[----:B------:R-:W2:Y:S01]  /*2760*/  LDC R161, c[0x0][0x248] ;  /* 0x00009200ffa17b82 */ /* 0x000ea20000000800 */
[----:B-1----:R-:W-:Y:S01]  /*2770*/  IMAD R81, R100, 0x172, RZ ;  /* 0x0000017264517824 */ /* 0x002fe200078e02ff */
[----:B------:R1:W5:Y:S01]  /*2780*/  LDG.E.U16 R7, desc[UR60][R78.64] ;  /* 0x0000003c4e077981 */ /* 0x000362000c1e1500 */
[----:B0-----:R-:W-:Y:S01]  /*2790*/  IMAD R83, R3, 0xb1, RZ ;  /* 0x000000b103537824 */ /* 0x001fe200078e02ff */
[----:B------:R-:W-:-:S02]  /*27a0*/  IADD3 R82, P1, R95, R120, RZ ;  /* 0x000000785f527210 */ /* 0x000fc40007f3e0ff */
[-C--:B------:R-:W-:Y:S01]  /*27b0*/  LEA.HI.X.SX32 R95, R5, R121.reuse, 0x1, P0 ;  /* 0x00000079055f7211 */ /* 0x080fe200000f0eff */
[----:B------:R-:W-:Y:S01]  /*27c0*/  IMAD R77, R3, 0xb9, RZ ;  /* 0x000000b9034d7824 */ /* 0x000fe200078e02ff */
[-C--:B------:R-:W-:Y:S01]  /*27d0*/  IADD3 R80, P2, R81, R120.reuse, RZ ;  /* 0x0000007851507210 */ /* 0x080fe20007f5e0ff */
[----:B------:R-:W0:Y:S01]  /*27e0*/  LDC R163, c[0x0][0x248] ;  /* 0x00009200ffa37b82 */ /* 0x000e220000000800 */
[----:B-1----:R-:W-:Y:S01]  /*27f0*/  IMAD R79, R3, 0xc1, RZ ;  /* 0x000000c1034f7824 */ /* 0x002fe200078e02ff */
[-C--:B------:R-:W-:Y:S01]  /*2800*/  IADD3 R78, P0, R101, R120.reuse, RZ ;  /* 0x00000078654e7210 */ /* 0x080fe20007f1e0ff */
[----:B----4-:R-:W-:Y:S01]  /*2810*/  IMAD R101, R84, 0x192, RZ ;  /* 0x0000019254657824 */ /* 0x010fe200078e02ff */
[-C--:B------:R-:W-:Y:S01]  /*2820*/  LEA.HI.X.SX32 R83, R83, R121.reuse, 0x1, P1 ;  /* 0x0000007953537211 */ /* 0x080fe200008f0eff */
[----:B------:R-:W-:Y:S01]  /*2830*/  IMAD R103, R103, 0x1b2, RZ ;  /* 0x000001b267677824 */ /* 0x000fe200078e02ff */
[-C--:B------:R-:W-:Y:S01]  /*2840*/  IADD3 R100, P1, R141, R120.reuse, RZ ;  /* 0x000000788d647210 */ /* 0x080fe20007f3e0ff */
[----:B------:R1:W4:Y:S01]  /*2850*/  LDG.E.U16 R5, desc[UR60][R94.64] ;  /* 0x0000003c5e057981 */ /* 0x000322000c1e1500 */
[-C--:B------:R-:W-:Y:S01]  /*2860*/  LEA.HI.X.SX32 R81, R77, R121.reuse, 0x1, P2 ;  /* 0x000000794d517211 */ /* 0x080fe200010f0eff */
[----:B------:R-:W0:Y:S01]  /*2870*/  LDC R141, c[0x0][0x248] ;  /* 0x00009200ff8d7b82 */ /* 0x000e220000000800 */
[-C--:B------:R-:W-:Y:S01]  /*2880*/  LEA.HI.X.SX32 R79, R79, R121.reuse, 0x1, P0 ;  /* 0x000000794f4f7211 */ /* 0x080fe200000f0eff */
[----:B------:R-:W-:Y:S01]  /*2890*/  IMAD R77, R3, 0xc9, RZ ;  /* 0x000000c9034d7824 */ /* 0x000fe200078e02ff */
[-C--:B------:R-:W-:Y:S01]  /*28a0*/  IADD3 R102, P0, R101, R120.reuse, RZ ;  /* 0x0000007865667210 */ /* 0x080fe20007f1e0ff */
[----:B------:R-:W-:Y:S01]  /*28b0*/  IMAD R101, R104, 0x1c2, RZ ;  /* 0x000001c268657824 */ /* 0x000fe200078e02ff */
[----:B------:R1:W4:Y:S02]  /*28c0*/  LDG.E.U16 R80, desc[UR60][R80.64] ;  /* 0x0000003c50507981 */ /* 0x000324000c1e1500 */
[----:B-1----:R-:W-:Y:S01]  /*28d0*/  IMAD R95, R3, 0xd1, RZ ;  /* 0x000000d1035f7824 */ /* 0x002fe200078e02ff */
[----:B------:R-:W-:Y:S01]  /*28e0*/  IADD3 R94, P2, R103, R120, RZ ;  /* 0x00000078675e7210 */ /* 0x000fe20007f5e0ff */
[----:B------:R1:W4:Y:S01]  /*28f0*/  LDG.E.U16 R52, desc[UR60][R82.64] ;  /* 0x0000003c52347981 */ /* 0x000322000c1e1500 */
[----:B------:R-:W-:Y:S01]  /*2900*/  LEA.HI.X.SX32 R103, R77, R121, 0x1, P0 ;  /* 0x000000794d677211 */ /* 0x000fe200000f0eff */
[----:B------:R-:W-:Y:S01]  /*2910*/  IMAD R109, R109, 0x1d2, RZ ;  /* 0x000001d26d6d7824 */ /* 0x000fe200078e02ff */
[----:B------:R-:W2:Y:S01]  /*2920*/  LDC R169, c[0x0][0x248] ;  /* 0x00009200ffa97b82 */ /* 0x000ea20000000800 */
[----:B------:R-:W4:Y:S01]  /*2930*/  LDG.E.U16 R79, desc[UR60][R78.64] ;  /* 0x0000003c4e4f7981 */ /* 0x000f22000c1e1500 */
[----:B------:R-:W-:-:S03]  /*2940*/  IMAD R81, R3, 0xd9, RZ ;  /* 0x000000d903517824 */ /* 0x000fc600078e02ff */
[----:B------:R3:W4:Y:S01]  /*2950*/  LDG.E.U16 R77, desc[UR60][R102.64] ;  /* 0x0000003c664d7981 */ /* 0x000722000c1e1500 */
[-C--:B-1----:R-:W-:Y:S01]  /*2960*/  IADD3 R82, P0, R101, R120.reuse, RZ ;  /* 0x0000007865527210 */ /* 0x082fe20007f1e0ff */
[----:B------:R-:W-:Y:S01]  /*2970*/  IMAD R83, R3, 0xe1, RZ ;  /* 0x000000e103537824 */ /* 0x000fe200078e02ff */
[-C--:B------:R-:W-:Y:S01]  /*2980*/  LEA.HI.X.SX32 R101, R95, R121.reuse, 0x1, P1 ;  /* 0x000000795f657211 */ /* 0x080fe200008f0eff */
[----:B------:R-:W-:Y:S01]  /*2990*/  IMAD R159, R159, 0x186, RZ ;  /* 0x000001869f9f7824 */ /* 0x000fe200078e02ff */
[-C--:B------:R-:W-:Y:S01]  /*29a0*/  LEA.HI.X.SX32 R95, R81, R121.reuse, 0x1, P2 ;  /* 0x00000079515f7211 */ /* 0x080fe200010f0eff */
[----:B------:R-:W-:Y:S01]  /*29b0*/  IMAD R81, R3, 0xe9, RZ ;  /* 0x000000e903517824 */ /* 0x000fe200078e02ff */
[----:B------:R-:W-:Y:S01]  /*29c0*/  LEA.HI.X.SX32 R83, R83, R121, 0x1, P0 ;  /* 0x0000007953537211 */ /* 0x000fe200000f0eff */
[----:B------:R1:W4:Y:S01]  /*29d0*/  LDG.E.U16 R78, desc[UR60][R100.64] ;  /* 0x0000003c644e7981 */ /* 0x000322000c1e1500 */
[-C--:B------:R-:W-:Y:S01]  /*29e0*/  IADD3 R104, P0, R109, R120.reuse, RZ ;  /* 0x000000786d687210 */ /* 0x080fe20007f1e0ff */
[----:B------:R-:W2:Y:S01]  /*29f0*/  LDC R167, c[0x0][0x248] ;  /* 0x00009200ffa77b82 */ /* 0x000ea20000000800 */
[----:B---3--:R-:W-:Y:S01]  /*2a00*/  IADD3 R102, P1, R149, R120, RZ ;  /* 0x0000007895667210 */ /* 0x008fe20007f3e0ff */
[----:B------:R3:W4:Y:S01]  /*2a10*/  LDG.E.U16 R84, desc[UR60][R94.64] ;  /* 0x0000003c5e547981 */ /* 0x000722000c1e1500 */
[----:B------:R-:W-:-:S02]  /*2a20*/  IMAD R103, R3, 0xf1, RZ ;  /* 0x000000f103677824 */ /* 0x000fc400078e02ff */
[----:B0-----:R-:W-:Y:S01]  /*2a30*/  IMAD R155, R141, 0x124, RZ ;  /* 0x000001248d9b7824 */ /* 0x001fe200078e02ff */
[----:B------:R-:W4:Y:S01]  /*2a40*/  LDG.E.U16 R83, desc[UR60][R82.64] ;  /* 0x0000003c52537981 */ /* 0x000f22000c1e1500 */
[----:B-1----:R-:W-:Y:S01]  /*2a50*/  IMAD R101, R105, 0x104, RZ ;  /* 0x0000010469657824 */ /* 0x002fe200078e02ff */
[----:B------:R-:W0:Y:S01]  /*2a60*/  LDC R149, c[0x0][0x248] ;  /* 0x00009200ff957b82 */ /* 0x000e220000000800 */
[-C--:B------:R-:W-:Y:S01]  /*2a70*/  IADD3 R100, P2, R151, R120.reuse, RZ ;  /* 0x0000007897647210 */ /* 0x080fe20007f5e0ff */
[----:B---3--:R-:W-:Y:S01]  /*2a80*/  IMAD R95, R3, 0xf9, RZ ;  /* 0x000000f9035f7824 */ /* 0x008fe200078e02ff */
[-C--:B------:R-:W-:Y:S02]  /*2a90*/  LEA.HI.X.SX32 R105, R81, R121.reuse, 0x1, P0 ;  /* 0x0000007951697211 */ /* 0x080fe400000f0eff */
[----:B------:R-:W-:Y:S02]  /*2aa0*/  IADD3 R94, P0, R101, R120, RZ ;  /* 0x00000078655e7210 */ /* 0x000fe40007f1e0ff */
[-C--:B------:R-:W-:Y:S01]  /*2ab0*/  LEA.HI.X.SX32 R101, R95, R121.reuse, 0x1, P2 ;  /* 0x000000795f657211 */ /* 0x080fe200010f0eff */
[----:B------:R-:W-:Y:S01]  /*2ac0*/  IMAD R145, R145, 0x164, RZ ;  /* 0x0000016491917824 */ /* 0x000fe200078e02ff */
[-C--:B------:R-:W-:Y:S01]  /*2ad0*/  LEA.HI.X.SX32 R95, R107, R121.reuse, 0x1, P0 ;  /* 0x000000796b5f7211 */ /* 0x080fe200000f0eff */
[----:B------:R-:W1:Y:S01]  /*2ae0*/  LDC R151, c[0x0][0x248] ;  /* 0x00009200ff977b82 */ /* 0x000e620000000800 */
[----:B------:R-:W-:Y:S01]  /*2af0*/  LEA.HI.X.SX32 R103, R103, R121, 0x1, P1 ;  /* 0x0000007967677211 */ /* 0x000fe200008f0eff */
[----:B------:R-:W-:Y:S01]  /*2b00*/  IMAD R147, R147, 0x184, RZ ;  /* 0x0000018493937824 */ /* 0x000fe200078e02ff */
[----:B------:R3:W4:Y:S04]  /*2b10*/  LDG.E.U16 R109, desc[UR60][R100.64] ;  /* 0x0000003c646d7981 */ /* 0x000728000c1e1500 */
[----:B------:R2:W4:Y:S01]  /*2b20*/  LDG.E.U16 R107, desc[UR60][R94.64] ;  /* 0x0000003c5e6b7981 */ /* 0x000522000c1e1500 */
[----:B------:R-:W1:Y:S01]  /*2b30*/  LDC R141, c[0x0][0x248] ;  /* 0x00009200ff8d7b82 */ /* 0x000e620000000800 */
[----:B------:R-:W-:-:S02]  /*2b40*/  IMAD R157, R143, 0x144, RZ ;  /* 0x000001448f9d7824 */ /* 0x000fc400078e02ff */
[----:B------:R2:W4:Y:S01]  /*2b50*/  LDG.E.U16 R82, desc[UR60][R102.64] ;  /* 0x0000003c66527981 */ /* 0x000522000c1e1500 */
[----:B---3--:R-:W-:-:S03]  /*2b60*/  IADD3 R100, P2, R147, R120, RZ ;  /* 0x0000007893647210 */ /* 0x008fc60007f5e0ff */
[----:B------:R3:W4:Y:S01]  /*2b70*/  LDG.E.U16 R81, desc[UR60][R104.64] ;  /* 0x0000003c68517981 */ /* 0x000722000c1e1500 */
[----:B------:R-:W1:Y:S01]  /*2b80*/  LDC R143, c[0x0][0x248] ;  /* 0x00009200ff8f7b82 */ /* 0x000e620000000800 */
[----:B--2---:R-:W-:-:S04]  /*2b90*/  IADD3 R94, P0, R155, R120, RZ ;  /* 0x000000789b5e7210 */ /* 0x004fc80007f1e0ff */
[-C--:B------:R-:W-:Y:S02]  /*2ba0*/  LEA.HI.X.SX32 R95, R137, R121.reuse, 0x1, P0 ;  /* 0x00000079895f7211 */ /* 0x080fe400000f0eff */
[-C--:B------:R-:W-:Y:S01]  /*2bb0*/  IADD3 R102, P0, R145, R120.reuse, RZ ;  /* 0x0000007891667210 */ /* 0x080fe20007f1e0ff */
[----:B0-----:R-:W-:Y:S01]  /*2bc0*/  IMAD R149, R149, 0x1a4, RZ ;  /* 0x000001a495957824 */ /* 0x001fe200078e02ff */
[----:B---3--:R-:W-:Y:S01]  /*2bd0*/  IADD3 R104, P1, R157, R120, RZ ;  /* 0x000000789d687210 */ /* 0x008fe20007f3e0ff */
[----:B-1----:R-:W-:Y:S01]  /*2be0*/  IMAD R151, R151, 0x1c4, RZ ;  /* 0x000001c497977824 */ /* 0x002fe200078e02ff */
[-C--:B------:R-:W-:Y:S01]  /*2bf0*/  LEA.HI.X.SX32 R103, R130, R121.reuse, 0x1, P0 ;  /* 0x0000007982677211 */ /* 0x080fe200000f0eff */
[----:B------:R-:W0:Y:S01]  /*2c00*/  LDC R137, c[0x0][0x248] ;  /* 0x00009200ff897b82 */ /* 0x000e220000000800 */
[-C--:B------:R-:W-:Y:S02]  /*2c10*/  LEA.HI.X.SX32 R101, R131, R121.reuse, 0x1, P2 ;  /* 0x0000007983657211 */ /* 0x080fe400010f0eff */
[----:B------:R-:W-:-:S02]  /*2c20*/  LEA.HI.X.SX32 R105, R106, R121, 0x1, P1 ;  /* 0x000000796a697211 */ /* 0x000fc400008f0eff */
[----:B------:R1:W2:Y:S03]  /*2c30*/  LDG.E.U16 R106, desc[UR60][R94.64] ;  /* 0x0000003c5e6a7981 */ /* 0x0002a6000c1e1500 */
[----:B------:R-:W3:Y:S01]  /*2c40*/  LDC R130, c[0x0][0x248] ;  /* 0x00009200ff827b82 */ /* 0x000ee20000000800 */
[----:B------:R-:W2:Y:S07]  /*2c50*/  LDG.E.U16 R105, desc[UR60][R104.64] ;  /* 0x0000003c68697981 */ /* 0x000eae000c1e1500 */
[----:B------:R-:W0:Y:S01]  /*2c60*/  LDC R131, c[0x0][0x248] ;  /* 0x00009200ff837b82 */ /* 0x000e220000000800 */
[-C--:B-1----:R-:W-:Y:S01]  /*2c70*/  IADD3 R94, P1, R149, R120.reuse, RZ ;  /* 0x00000078955e7210 */ /* 0x082fe20007f3e0ff */
[----:B------:R-:W-:Y:S01]  /*2c80*/  IMAD R145, R141, 0x114, RZ ;  /* 0x000001148d917824 */ /* 0x000fe200078e02ff */
[----:B------:R-:W2:Y:S05]  /*2c90*/  LDG.E.U16 R104, desc[UR60][R102.64] ;  /* 0x0000003c66687981 */ /* 0x000eaa000c1e1500 */
[----:B------:R-:W1:Y:S01]  /*2ca0*/  LDC R149, c[0x0][0x248] ;  /* 0x00009200ff957b82 */ /* 0x000e620000000800 */
[----:B------:R-:W-:Y:S01]  /*2cb0*/  LEA.HI.X.SX32 R95, R124, R121, 0x1, P1 ;  /* 0x000000797c5f7211 */ /* 0x000fe200008f0eff */
[----:B------:R-:W-:Y:S01]  /*2cc0*/  IMAD R143, R143, 0x134, RZ ;  /* 0x000001348f8f7824 */ /* 0x000fe200078e02ff */
[----:B------:R3:W2:Y:S05]  /*2cd0*/  LDG.E.U16 R103, desc[UR60][R100.64] ;  /* 0x0000003c64677981 */ /* 0x0006aa000c1e1500 */
[----:B------:R-:W1:Y:S01]  /*2ce0*/  LDC R141, c[0x0][0x248] ;  /* 0x00009200ff8d7b82 */ /* 0x000e620000000800 */
[----:B------:R0:W2:Y:S01]  /*2cf0*/  LDG.E.U16 R102, desc[UR60][R94.64] ;  /* 0x0000003c5e667981 */ /* 0x0000a2000c1e1500 */
[----:B---3--:R-:W-:Y:S01]  /*2d00*/  IADD3 R100, P1, R151, R120, RZ ;  /* 0x0000007897647210 */ /* 0x008fe20007f3e0ff */
[----:B------:R-:W-:-:S05]  /*2d10*/  IMAD R151, R130, 0x154, RZ ;  /* 0x0000015482977824 */ /* 0x000fca00078e02ff */
[----:B------:R-:W3:Y:S01]  /*2d20*/  LDC R157, c[0x0][0x248] ;  /* 0x00009200ff9d7b82 */ /* 0x000ee20000000800 */
[----:B0-----:R-:W-:Y:S01]  /*2d30*/  IMAD R131, R131, 0x174, RZ ;  /* 0x0000017483837824 */ /* 0x001fe200078e02ff */
[-C--:B------:R-:W-:Y:S02]  /*2d40*/  IADD3 R94, P0, R145, R120.reuse, RZ ;  /* 0x00000078915e7210 */ /* 0x080fe40007f1e0ff */
[-C--:B------:R-:W-:Y:S02]  /*2d50*/  LEA.HI.X.SX32 R101, R122, R121.reuse, 0x1, P1 ;  /* 0x000000797a657211 */ /* 0x080fe400008f0eff */
[-C--:B------:R-:W-:Y:S02]  /*2d60*/  IADD3 R122, P1, R143, R120.reuse, RZ ;  /* 0x000000788f7a7210 */ /* 0x080fe40007f3e0ff */
[-C--:B------:R-:W-:Y:S01]  /*2d70*/  LEA.HI.X.SX32 R95, R128, R121.reuse, 0x1, P0 ;  /* 0x00000079805f7211 */ /* 0x080fe200000f0eff */
[----:B-1----:R-:W-:Y:S01]  /*2d80*/  IMAD R149, R149, 0x1d4, RZ ;  /* 0x000001d495957824 */ /* 0x002fe200078e02ff */
[-C--:B------:R-:W-:Y:S01]  /*2d90*/  LEA.HI.X.SX32 R123, R123, R121.reuse, 0x1, P1 ;  /* 0x000000797b7b7211 */ /* 0x080fe200008f0eff */
[----:B------:R-:W0:Y:S01]  /*2da0*/  LDC R143, c[0x0][0x248] ;  /* 0x00009200ff8f7b82 */ /* 0x000e220000000800 */
[-C--:B------:R-:W-:Y:S01]  /*2db0*/  IADD3 R130, P0, R151, R120.reuse, RZ ;  /* 0x0000007897827210 */ /* 0x080fe20007f1e0ff */
[----:B------:R-:W-:Y:S01]  /*2dc0*/  IMAD R153, R153, 0x1e4, RZ ;  /* 0x000001e499997824 */ /* 0x000fe200078e02ff */
[-C--:B------:R-:W-:Y:S01]  /*2dd0*/  IADD3 R128, P1, R131, R120.reuse, RZ ;  /* 0x0000007883807210 */ /* 0x080fe20007f3e0ff */
[----:B------:R-:W-:Y:S01]  /*2de0*/  IMAD R137, R137, 0x194, RZ ;  /* 0x0000019489897824 */ /* 0x000fe200078e02ff */
[-C--:B------:R-:W-:Y:S01]  /*2df0*/  LEA.HI.X.SX32 R131, R129, R121.reuse, 0x1, P0 ;  /* 0x0000007981837211 */ /* 0x080fe200000f0eff */
[----:B------:R-:W2:Y:S01]  /*2e00*/  LDG.E.U16 R95, desc[UR60][R94.64] ;  /* 0x0000003c5e5f7981 */ /* 0x000ea2000c1e1500 */
[-C--:B------:R-:W-:Y:S01]  /*2e10*/  LEA.HI.X.SX32 R129, R126, R121.reuse, 0x1, P1 ;  /* 0x000000797e817211 */ /* 0x080fe200008f0eff */
[----:B------:R-:W1:Y:S01]  /*2e20*/  LDC R145, c[0x0][0x248] ;  /* 0x00009200ff917b82 */ /* 0x000e620000000800 */
[-C--:B------:R-:W-:Y:S01]  /*2e30*/  IADD3 R126, P1, R149, R120.reuse, RZ ;  /* 0x00000078957e7210 */ /* 0x080fe20007f3e0ff */
[----:B------:R-:W-:Y:S01]  /*2e40*/  IMAD R141, R141, 0x1b4, RZ ;  /* 0x000001b48d8d7824 */ /* 0x000fe200078e02ff */
[-C--:B------:R-:W-:Y:S01]  /*2e50*/  IADD3 R124, P2, R153, R120.reuse, RZ ;  /* 0x00000078997c7210 */ /* 0x080fe20007f5e0ff */
[----:B------:R-:W2:Y:S04]  /*2e60*/  LDG.E.U16 R101, desc[UR60][R100.64] ;  /* 0x0000003c64657981 */ /* 0x000ea8000c1e1500 */
[----:B------:R-:W1:Y:S01]  /*2e70*/  LDC R149, c[0x0][0x248] ;  /* 0x00009200ff957b82 */ /* 0x000e620000000800 */
[----:B------:R-:W-:Y:S01]  /*2e80*/  LEA.HI.X.SX32 R125, R125, R121, 0x1, P2 ;  /* 0x000000797d7d7211 */ /* 0x000fe200010f0eff */
[----:B------:R3:W2:Y:S06]  /*2e90*/  LDG.E.U16 R94, desc[UR60][R122.64] ;  /* 0x0000003c7a5e7981 */ /* 0x0006ac000c1e1500 */
[----:B------:R-:W1:Y:S01]  /*2ea0*/  LDC R147, c[0x0][0x248] ;  /* 0x00009200ff937b82 */ /* 0x000e620000000800 */
[----:B------:R0:W2:Y:S01]  /*2eb0*/  LDG.E.U16 R100, desc[UR60][R124.64] ;  /* 0x0000003c7c647981 */ /* 0x0000a2000c1e1500 */
[----:B---3--:R-:W-:Y:S01]  /*2ec0*/  IADD3 R122, P0, R137, R120, RZ ;  /* 0x00000078897a7210 */ /* 0x008fe20007f1e0ff */
[----:B------:R-:W-:-:S02]  /*2ed0*/  IMAD R157, R157, 0x1f4, RZ ;  /* 0x000001f49d9d7824 */ /* 0x000fc400078e02ff */
[----:B------:R-:W3:Y:S03]  /*2ee0*/  LDG.E.U16 R130, desc[UR60][R130.64] ;  /* 0x0000003c82827981 */ /* 0x000ee6000c1e1500 */
[----:B------:R-:W5:Y:S01]  /*2ef0*/  LDC R151, c[0x0][0x248] ;  /* 0x00009200ff977b82 */ /* 0x000f620000000800 */
[----:B------:R-:W-:Y:S02]  /*2f00*/  LEA.HI.X.SX32 R123, R135, R121, 0x1, P0 ;  /* 0x00000079877b7211 */ /* 0x000fe400000f0eff */
[----:B0-----:R-:W-:-:S05]  /*2f10*/  IADD3 R124, P2, R141, R120, RZ ;  /* 0x000000788d7c7210 */ /* 0x001fca0007f5e0ff */
[----:B------:R-:W0:Y:S01]  /*2f20*/  LDC R153, c[0x0][0x248] ;  /* 0x00009200ff997b82 */ /* 0x000e220000000800 */
[-C--:B------:R-:W-:Y:S01]  /*2f30*/  LEA.HI.X.SX32 R125, R133, R121.reuse, 0x1, P2 ;  /* 0x00000079857d7211 */ /* 0x080fe200010f0eff */
[----:B------:R-:W-:Y:S01]  /*2f40*/  IMAD R143, R143, 0x106, RZ ;  /* 0x000001068f8f7824 */ /* 0x000fe200078e02ff */
[----:B------:R1:W3:Y:S05]  /*2f50*/  LDG.E.U16 R133, desc[UR60][R122.64] ;  /* 0x0000003c7a857981 */ /* 0x0002ea000c1e1500 */
[----:B------:R-:W0:Y:S01]  /*2f60*/  LDC R155, c[0x0][0x248] ;  /* 0x00009200ff9b7b82 */ /* 0x000e220000000800 */
[----:B------:R1:W3:Y:S02]  /*2f70*/  LDG.E.U16 R135, desc[UR60][R124.64] ;  /* 0x0000003c7c877981 */ /* 0x0002e4000c1e1500 */
[----:B-1----:R-:W-:Y:S01]  /*2f80*/  IADD3 R122, P2, R157, R120, RZ ;  /* 0x000000789d7a7210 */ /* 0x002fe20007f5e0ff */
[----:B------:R-:W-:Y:S01]  /*2f90*/  IMAD R165, R149, 0x136, RZ ;  /* 0x0000013695a57824 */ /* 0x000fe200078e02ff */
[----:B------:R-:W-:-:S03]  /*2fa0*/  LEA.HI.X.SX32 R127, R127, R121, 0x1, P1 ;  /* 0x000000797f7f7211 */ /* 0x000fc600008f0eff */
[----:B------:R-:W1:Y:S01]  /*2fb0*/  LDC R157, c[0x0][0x248] ;  /* 0x00009200ff9d7b82 */ /* 0x000e620000000800 */
[----:B------:R-:W-:Y:S01]  /*2fc0*/  IMAD R141, R3, 0x83, RZ ;  /* 0x00000083038d7824 */ /* 0x000fe200078e02ff */
[-C--:B------:R-:W-:Y:S01]  /*2fd0*/  LEA.HI.X.SX32 R123, R139, R121.reuse, 0x1, P2 ;  /* 0x000000798b7b7211 */ /* 0x080fe200010f0eff */
[----:B------:R-:W-:Y:S01]  /*2fe0*/  IMAD R145, R145, 0x116, RZ ;  /* 0x0000011691917824 */ /* 0x000fe200078e02ff */
[----:B------:R-:W-:Y:S01]  /*2ff0*/  IADD3 R124, P0, R143, R120, RZ ;  /* 0x000000788f7c7210 */ /* 0x000fe20007f1e0ff */
[----:B------:R-:W-:Y:S01]  /*3000*/  IMAD R147, R147, 0x126, RZ ;  /* 0x0000012693937824 */ /* 0x000fe200078e02ff */
[----:B------:R5:W3:Y:S02]  /*3010*/  LDG.E.U16 R131, desc[UR60][R128.64] ;  /* 0x0000003c80837981 */ /* 0x000ae4000c1e1500 */
[----:B------:R-:W-:Y:S01]  /*3020*/  LEA.HI.X.SX32 R125, R141, R121, 0x1, P0 ;  /* 0x000000798d7d7211 */ /* 0x000fe200000f0eff */
[----:B------:R-:W4:Y:S01]  /*3030*/  LDC R177, c[0x0][0x248] ;  /* 0x00009200ffb17b82 */ /* 0x000f220000000800 */
[----:B------:R5:W3:Y:S02]  /*3040*/  LDG.E.U16 R139, desc[UR60][R122.64] ;  /* 0x0000003c7a8b7981 */ /* 0x000ae4000c1e1500 */
[----:B-----5:R-:W-:-:S02]  /*3050*/  IMAD R151, R151, 0x146, RZ ;  /* 0x0000014697977824 */ /* 0x020fc400078e02ff */
[----:B------:R5:W3:Y:S01]  /*3060*/  LDG.E.U16 R137, desc[UR60][R126.64] ;  /* 0x0000003c7e897981 */ /* 0x000ae2000c1e1500 */
[----:B------:R-:W-:Y:S01]  /*3070*/  IMAD R129, R3, 0x8b, RZ ;  /* 0x0000008b03817824 */ /* 0x000fe200078e02ff */
[-C--:B------:R-:W-:Y:S01]  /*3080*/  IADD3 R128, P2, R147, R120.reuse, RZ ;  /* 0x0000007893807210 */ /* 0x080fe20007f5e0ff */
[----:B------:R-:W-:Y:S01]  /*3090*/  IMAD R143, R3, 0x93, RZ ;  /* 0x00000093038f7824 */ /* 0x000fe200078e02ff */
[----:B------:R0:W3:Y:S01]  /*30a0*/  LDG.E.U16 R141, desc[UR60][R124.64] ;  /* 0x0000003c7c8d7981 */ /* 0x0000e2000c1e1500 */
[-C--:B------:R-:W-:Y:S02]  /*30b0*/  IADD3 R122, P0, R165, R120.reuse, RZ ;  /* 0x00000078a57a7210 */ /* 0x080fe40007f1e0ff */
[----:B------:R-:W1:Y:S01]  /*30c0*/  LDC R165, c[0x0][0x248] ;  /* 0x00009200ffa57b82 */ /* 0x000e620000000800 */
[----:B-----5:R-:W-:Y:S01]  /*30d0*/  IADD3 R126, P1, R145, R120, RZ ;  /* 0x00000078917e7210 */ /* 0x020fe20007f3e0ff */
[----:B------:R-:W-:-:S03]  /*30e0*/  IMAD R149, R3, 0xa3, RZ ;  /* 0x000000a303957824 */ /* 0x000fc600078e02ff */
[-C--:B------:R-:W-:Y:S02]  /*30f0*/  LEA.HI.X.SX32 R127, R129, R121.reuse, 0x1, P1 ;  /* 0x00000079817f7211 */ /* 0x080fe400008f0eff */
[----:B0-----:R-:W-:Y:S01]  /*3100*/  IADD3 R124, P1, R151, R120, RZ ;  /* 0x00000078977c7210 */ /* 0x001fe20007f3e0ff */
[----:B------:R-:W-:Y:S01]  /*3110*/  IMAD R147, R3, 0x9b, RZ ;  /* 0x0000009b03937824 */ /* 0x000fe200078e02ff */
[-C--:B------:R-:W-:Y:S01]  /*3120*/  LEA.HI.X.SX32 R129, R143, R121.reuse, 0x1, P2 ;  /* 0x000000798f817211 */ /* 0x080fe200010f0eff */
[----:B------:R-:W-:Y:S01]  /*3130*/  IMAD R153, R153, 0x156, RZ ;  /* 0x0000015699997824 */ /* 0x000fe200078e02ff */
[-C--:B------:R-:W-:Y:S01]  /*3140*/  LEA.HI.X.SX32 R125, R149, R121.reuse, 0x1, P1 ;  /* 0x00000079957d7211 */ /* 0x080fe200008f0eff */
[----:B------:R-:W-:Y:S01]  /*3150*/  IMAD R155, R155, 0x166, RZ ;  /* 0x000001669b9b7824 */ /* 0x000fe200078e02ff */
[----:B------:R0:W5:Y:S01]  /*3160*/  LDG.E.U16 R143, desc[UR60][R126.64] ;  /* 0x0000003c7e8f7981 */ /* 0x000162000c1e1500 */
[----:B------:R-:W-:Y:S01]  /*3170*/  LEA.HI.X.SX32 R123, R147, R121, 0x1, P0 ;  /* 0x00000079937b7211 */ /* 0x000fe200000f0eff */
[----:B-1----:R-:W-:-:S02]  /*3180*/  IMAD R175, R157, 0x176, RZ ;  /* 0x000001769daf7824 */ /* 0x002fc400078e02ff */
[----:B------:R1:W5:Y:S01]  /*3190*/  LDG.E.U16 R145, desc[UR60][R128.64] ;  /* 0x0000003c80917981 */ /* 0x000362000c1e1500 */
[----:B------:R-:W-:-:S03]  /*31a0*/  IMAD R157, R3, 0xc3, RZ ;  /* 0x000000c3039d7824 */ /* 0x000fc600078e02ff */
[----:B------:R1:W5:Y:S01]  /*31b0*/  LDG.E.U16 R149, desc[UR60][R124.64] ;  /* 0x0000003c7c957981 */ /* 0x000362000c1e1500 */
[----:B0-----:R-:W-:Y:S01]  /*31c0*/  IMAD R127, R3, 0xab, RZ ;  /* 0x000000ab037f7824 */ /* 0x001fe200078e02ff */
[-C--:B------:R-:W-:Y:S02]  /*31d0*/  IADD3 R126, P2, R153, R120.reuse, RZ ;  /* 0x00000078997e7210 */ /* 0x080fe40007f5e0ff */
[----:B------:R0:W5:Y:S01]  /*31e0*/  LDG.E.U16 R147, desc[UR60][R122.64] ;  /* 0x0000003c7a937981 */ /* 0x000162000c1e1500 */
[----:B-1----:R-:W-:Y:S01]  /*31f0*/  IMAD R129, R3, 0xb3, RZ ;  /* 0x000000b303817824 */ /* 0x002fe200078e02ff */
[-C--:B------:R-:W-:Y:S02]  /*3200*/  IADD3 R128, P0, R155, R120.reuse, RZ ;  /* 0x000000789b807210 */ /* 0x080fe40007f1e0ff */
[----:B------:R-:W-:Y:S01]  /*3210*/  IADD3 R124, P1, R159, R120, RZ ;  /* 0x000000789f7c7210 */ /* 0x000fe20007f3e0ff */
[----:B------:R-:W-:Y:S01]  /*3220*/  IMAD R155, R3, 0xbb, RZ ;  /* 0x000000bb039b7824 */ /* 0x000fe200078e02ff */
[----:B------:R-:W-:-:S02]  /*3230*/  LEA.HI.X.SX32 R127, R127, R121, 0x1, P2 ;  /* 0x000000797f7f7211 */ /* 0x000fc400010f0eff */
[-C--:B------:R-:W-:Y:S01]  /*3240*/  LEA.HI.X.SX32 R129, R129, R121.reuse, 0x1, P0 ;  /* 0x0000007981817211 */ /* 0x080fe200000f0eff */
[----:B------:R-:W-:Y:S01]  /*3250*/  IMAD R161, R161, 0x196, RZ ;  /* 0x00000196a1a17824 */ /* 0x000fe200078e02ff */
[-C--:B0-----:R-:W-:Y:S01]  /*3260*/  IADD3 R122, P0, R175, R120.reuse, RZ ;  /* 0x00000078af7a7210 */ /* 0x081fe20007f1e0ff */
[----:B------:R-:W-:Y:S01]  /*3270*/  IMAD R163, R163, 0x1a6, RZ ;  /* 0x000001a6a3a37824 */ /* 0x000fe200078e02ff */
[-C--:B------:R-:W-:Y:S01]  /*3280*/  LEA.HI.X.SX32 R125, R157, R121.reuse, 0x1, P1 ;  /* 0x000000799d7d7211 */ /* 0x080fe200008f0eff */
[----:B------:R-:W0:Y:S01]  /*3290*/  LDC R175, c[0x0][0x248] ;  /* 0x00009200ffaf7b82 */ /* 0x000e220000000800 */
[----:B------:R1:W5:Y:S01]  /*32a0*/  LDG.E.U16 R151, desc[UR60][R126.64] ;  /* 0x0000003c7e977981 */ /* 0x000362000c1e1500 */
[----:B------:R-:W-:Y:S01]  /*32b0*/  LEA.HI.X.SX32 R123, R155, R121, 0x1, P0 ;  /* 0x000000799b7b7211 */ /* 0x000fe200000f0eff */
[----:B------:R-:W-:Y:S02]  /*32c0*/  IMAD R187, R165, 0x1b6, RZ ;  /* 0x000001b6a5bb7824 */ /* 0x000fe400078e02ff */
[----:B------:R1:W5:Y:S04]  /*32d0*/  LDG.E.U16 R153, desc[UR60][R128.64] ;  /* 0x0000003c80997981 */ /* 0x000368000c1e1500 */
[----:B------:R1:W5:Y:S02]  /*32e0*/  LDG.E.U16 R157, desc[UR60][R124.64] ;  /* 0x0000003c7c9d7981 */ /* 0x000364000c1e1500 */
[----:B-1----:R-:W-:Y:S01]  /*32f0*/  IMAD R127, R3, 0xcb, RZ ;  /* 0x000000cb037f7824 */ /* 0x002fe200078e02ff */
[-C--:B------:R-:W-:Y:S01]  /*3300*/  IADD3 R126, P2, R161, R120.reuse, RZ ;  /* 0x00000078a17e7210 */ /* 0x080fe20007f5e0ff */
[----:B------:R1:W5:Y:S01]  /*3310*/  LDG.E.U16 R155, desc[UR60][R122.64] ;  /* 0x0000003c7a9b7981 */ /* 0x000362000c1e1500 */
[----:B------:R-:W-:Y:S01]  /*3320*/  IMAD R129, R3, 0xd3, RZ ;  /* 0x000000d303817824 */ /* 0x000fe200078e02ff */
[----:B------:R-:W-:Y:S01]  /*3330*/  IADD3 R128, P0, R163, R120, RZ ;  /* 0x00000078a3807210 */ /* 0x000fe20007f1e0ff */
[----:B------:R-:W-:-:S02]  /*3340*/  IMAD R125, R184, 0x1e6, RZ ;  /* 0x000001e6b87d7824 */ /* 0x000fc400078e02ff */
[----:B------:R-:W4:Y:S01]  /*3350*/  LDC R184, c[0x0][0x248] ;  /* 0x00009200ffb87b82 */ /* 0x000f220000000800 */
[-C--:B------:R-:W-:Y:S01]  /*3360*/  LEA.HI.X.SX32 R127, R127, R121.reuse, 0x1, P2 ;  /* 0x000000797f7f7211 */ /* 0x080fe200010f0eff */
[----:B------:R-:W-:Y:S01]  /*3370*/  IMAD R163, R3, 0xdb, RZ ;  /* 0x000000db03a37824 */ /* 0x000fe200078e02ff */
[-C--:B------:R-:W-:Y:S01]  /*3380*/  LEA.HI.X.SX32 R129, R129, R121.reuse, 0x1, P0 ;  /* 0x0000007981817211 */ /* 0x080fe200000f0eff */
[----:B------:R-:W-:Y:S01]  /*3390*/  IMAD R169, R169, 0x1d6, RZ ;  /* 0x000001d6a9a97824 */ /* 0x000fe200078e02ff */
[----:B-1----:R-:W-:Y:S01]  /*33a0*/  IADD3 R122, P0, R187, R120, RZ ;  /* 0x00000078bb7a7210 */ /* 0x002fe20007f1e0ff */
[----:B------:R1:W5:Y:S01]  /*33b0*/  LDG.E.U16 R159, desc[UR60][R126.64] ;  /* 0x0000003c7e9f7981 */ /* 0x000362000c1e1500 */
[----:B------:R-:W-:Y:S01]  /*33c0*/  IMAD R167, R167, 0x1c6, RZ ;  /* 0x000001c6a7a77824 */ /* 0x000fe200078e02ff */
[----:B------:R-:W4:Y:S01]  /*33d0*/  LDC R187, c[0x0][0x248] ;  /* 0x00009200ffbb7b82 */ /* 0x000f220000000800 */
[----:B------:R-:W-:Y:S01]  /*33e0*/  LEA.HI.X.SX32 R123, R163, R121, 0x1, P0 ;  /* 0x00000079a37b7211 */ /* 0x000fe200000f0eff */
[----:B------:R1:W5:Y:S01]  /*33f0*/  LDG.E.U16 R161, desc[UR60][R128.64] ;  /* 0x0000003c80a17981 */ /* 0x000362000c1e1500 */
[----:B------:R-:W-:-:S02]  /*3400*/  IMAD R189, R189, 0x1f6, RZ ;  /* 0x000001f6bdbd7824 */ /* 0x000fc400078e02ff */
[----:B-1----:R-:W-:Y:S01]  /*3410*/  IMAD R127, R3, 0xeb, RZ ;  /* 0x000000eb037f7824 */ /* 0x002fe200078e02ff */
[-C--:B------:R-:W-:Y:S01]  /*3420*/  IADD3 R126, P2, R169, R120.reuse, RZ ;  /* 0x00000078a97e7210 */ /* 0x080fe20007f5e0ff */
[----:B------:R1:W5:Y:S01]  /*3430*/  LDG.E.U16 R163, desc[UR60][R122.64] ;  /* 0x0000003c7aa37981 */ /* 0x000362000c1e1500 */
[----:B------:R-:W-:Y:S01]  /*3440*/  IMAD R129, R3, 0xf3, RZ ;  /* 0x000000f303817824 */ /* 0x000fe200078e02ff */
[-C--:B------:R-:W-:Y:S01]  /*3450*/  IADD3 R128, P0, R125, R120.reuse, RZ ;  /* 0x000000787d807210 */ /* 0x080fe20007f1e0ff */
[----:B------:R-:W-:Y:S01]  /*3460*/  IMAD R165, R3, 0xe3, RZ ;  /* 0x000000e303a57824 */ /* 0x000fe200078e02ff */
[-C--:B------:R-:W-:Y:S01]  /*3470*/  LEA.HI.X.SX32 R127, R127, R121.reuse, 0x1, P2 ;  /* 0x000000797f7f7211 */ /* 0x080fe200010f0eff */
[----:B------:R-:W-:Y:S01]  /*3480*/  IMAD R183, R183, 0x138, RZ ;  /* 0x00000138b7b77824 */ /* 0x000fe200078e02ff */
[-C--:B------:R-:W-:Y:S02]  /*3490*/  LEA.HI.X.SX32 R129, R129, R121.reuse, 0x1, P0 ;  /* 0x0000007981817211 */ /* 0x080fe400000f0eff */
[-C--:B------:R-:W-:Y:S01]  /*34a0*/  IADD3 R124, P1, R167, R120.reuse, RZ ;  /* 0x00000078a77c7210 */ /* 0x080fe20007f3e0ff */
[----:B-1----:R-:W-:Y:S01]  /*34b0*/  IMAD R123, R3, 0xfb, RZ ;  /* 0x000000fb037b7824 */ /* 0x002fe200078e02ff */
[-C--:B------:R-:W-:Y:S01]  /*34c0*/  IADD3 R122, P2, R189, R120.reuse, RZ ;  /* 0x00000078bd7a7210 */ /* 0x080fe20007f5e0ff */
[----:B------:R1:W5:Y:S01]  /*34d0*/  LDG.E.U16 R169, desc[UR60][R128.64] ;  /* 0x0000003c80a97981 */ /* 0x000362000c1e1500 */
[-C--:B------:R-:W-:Y:S01]  /*34e0*/  LEA.HI.X.SX32 R125, R165, R121.reuse, 0x1, P1 ;  /* 0x00000079a57d7211 */ /* 0x080fe200008f0eff */
[----:B0-----:R-:W-:Y:S01]  /*34f0*/  IMAD R175, R175, 0x108, RZ ;  /* 0x00000108afaf7824 */ /* 0x001fe200078e02ff */
[----:B------:R-:W-:Y:S01]  /*3500*/  LEA.HI.X.SX32 R123, R123, R121, 0x1, P2 ;  /* 0x000000797b7b7211 */ /* 0x000fe200010f0eff */
[----:B----4-:R-:W-:Y:S01]  /*3510*/  IMAD R177, R177, 0x128, RZ ;  /* 0x00000128b1b17824 */ /* 0x010fe200078e02ff */
[----:B------:R0:W4:Y:S04]  /*3520*/  LDG.E.U16 R167, desc[UR60][R126.64] ;  /* 0x0000003c7ea77981 */ /* 0x000128000c1e1500 */
[----:B------:R0:W4:Y:S01]  /*3530*/  LDG.E.U16 R165, desc[UR60][R124.64] ;  /* 0x0000003c7ca57981 */ /* 0x000122000c1e1500 */
[----:B-1----:R-:W-:Y:S01]  /*3540*/  IADD3 R128, P2, R183, R120, RZ ;  /* 0x00000078b7807210 */ /* 0x002fe20007f5e0ff */
[----:B------:R-:W-:-:S03]  /*3550*/  IMAD R183, R184, 0x148, RZ ;  /* 0x00000148b8b77824 */ /* 0x000fc600078e02ff */
[-C--:B------:R-:W-:Y:S02]  /*3560*/  LEA.HI.X.SX32 R129, R191, R121.reuse, 0x1, P2 ;  /* 0x00000079bf817211 */ /* 0x080fe400010f0eff */
[-C--:B0-----:R-:W-:Y:S02]  /*3570*/  IADD3 R126, P1, R177, R120.reuse, RZ ;  /* 0x00000078b17e7210 */ /* 0x081fe40007f3e0ff */
[-C--:B------:R-:W-:Y:S01]  /*3580*/  IADD3 R124, P0, R175, R120.reuse, RZ ;  /* 0x00000078af7c7210 */ /* 0x080fe20007f1e0ff */
[----:B------:R0:W4:Y:S01]  /*3590*/  LDG.E.U16 R177, desc[UR60][R128.64] ;  /* 0x0000003c80b17981 */ /* 0x000122000c1e1500 */
[-C--:B------:R-:W-:Y:S01]  /*35a0*/  LEA.HI.X.SX32 R127, R171, R121.reuse, 0x1, P1 ;  /* 0x00000079ab7f7211 */ /* 0x080fe200008f0eff */
[----:B------:R-:W-:Y:S01]  /*35b0*/  IMAD R203, R186, 0x168, RZ ;  /* 0x00000168bacb7824 */ /* 0x000fe200078e02ff */
[----:B------:R-:W-:Y:S01]  /*35c0*/  LEA.HI.X.SX32 R125, R173, R121, 0x1, P0 ;  /* 0x00000079ad7d7211 */ /* 0x000fe200000f0eff */
[----:B------:R1:W4:Y:S04]  /*35d0*/  LDG.E.U16 R171, desc[UR60][R122.64] ;  /* 0x0000003c7aab7981 */ /* 0x000328000c1e1500 */
[----:B------:R1:W4:Y:S01]  /*35e0*/  LDG.E.U16 R175, desc[UR60][R126.64] ;  /* 0x0000003c7eaf7981 */ /* 0x000322000c1e1500 */
[----:B0-----:R-:W-:Y:S01]  /*35f0*/  IADD3 R128, P0, R183, R120, RZ ;  /* 0x00000078b7807210 */ /* 0x001fe20007f1e0ff */
[----:B------:R-:W-:-:S02]  /*3600*/  IMAD R193, R193, 0x188, RZ ;  /* 0x00000188c1c17824 */ /* 0x000fc400078e02ff */
[----:B------:R-:W4:Y:S01]  /*3610*/  LDG.E.U16 R173, desc[UR60][R124.64] ;  /* 0x0000003c7cad7981 */ /* 0x000f22000c1e1500 */
[-C--:B------:R-:W-:Y:S01]  /*3620*/  LEA.HI.X.SX32 R129, R179, R121.reuse, 0x1, P0 ;  /* 0x00000079b3817211 */ /* 0x080fe200000f0eff */
[----:B-1----:R-:W-:Y:S02]  /*3630*/  IMAD R123, R194, 0x1a8, RZ ;  /* 0x000001a8c27b7824 */ /* 0x002fe400078e02ff */
[----:B------:R-:W-:Y:S01]  /*3640*/  IMAD R187, R187, 0x178, RZ ;  /* 0x00000178bbbb7824 */ /* 0x000fe200078e02ff */
[-C--:B------:R-:W-:Y:S01]  /*3650*/  IADD3 R126, P1, R203, R120.reuse, RZ ;  /* 0x00000078cb7e7210 */ /* 0x080fe20007f3e0ff */
[----:B------:R0:W4:Y:S01]  /*3660*/  LDG.E.U16 R179, desc[UR60][R128.64] ;  /* 0x0000003c80b37981 */ /* 0x000122000c1e1500 */
[----:B------:R-:W1:Y:S02]  /*3670*/  LDC R194, c[0x0][0x248] ;  /* 0x00009200ffc27b82 */ /* 0x000e640000000800 */
[----:B------:R-:W-:Y:S02]  /*3680*/  LEA.HI.X.SX32 R127, R180, R121, 0x1, P1 ;  /* 0x00000079b47f7211 */ /* 0x000fe400008f0eff */
[----:B0-----:R-:W-:-:S04]  /*3690*/  IADD3 R128, P1, R123, R120, RZ ;  /* 0x000000787b807210 */ /* 0x001fc80007f3e0ff */
[-C--:B------:R-:W-:Y:S02]  /*36a0*/  LEA.HI.X.SX32 R129, R182, R121.reuse, 0x1, P1 ;  /* 0x00000079b6817211 */ /* 0x080fe400008f0eff */
[----:B------:R-:W0:Y:S01]  /*36b0*/  LDC R182, c[0x0][0x248] ;  /* 0x00009200ffb67b82 */ /* 0x000e220000000800 */
[----:B------:R-:W-:Y:S01]  /*36c0*/  IMAD R189, R3, 0xbc, RZ ;  /* 0x000000bc03bd7824 */ /* 0x000fe200078e02ff */
[-C--:B------:R-:W-:Y:S02]  /*36d0*/  IADD3 R122, P2, R193, R120.reuse, RZ ;  /* 0x00000078c17a7210 */ /* 0x080fe40007f5e0ff */
[----:B------:R-:W-:Y:S01]  /*36e0*/  IADD3 R124, P0, R187, R120, RZ ;  /* 0x00000078bb7c7210 */ /* 0x000fe20007f1e0ff */
[----:B------:R-:W-:Y:S01]  /*36f0*/  IMAD R193, R196, 0x1b8, RZ ;  /* 0x000001b8c4c17824 */ /* 0x000fe200078e02ff */
[-C--:B------:R-:W-:Y:S01]  /*3700*/  LEA.HI.X.SX32 R123, R181, R121.reuse, 0x1, P2 ;  /* 0x00000079b57b7211 */ /* 0x080fe200010f0eff */
[----:B------:R-:W-:Y:S01]  /*3710*/  IMAD R203, R198, 0x1c8, RZ ;  /* 0x000001c8c6cb7824 */ /* 0x000fe200078e02ff */
[----:B------:R-:W-:Y:S01]  /*3720*/  LEA.HI.X.SX32 R125, R189, R121, 0x1, P0 ;  /* 0x00000079bd7d7211 */ /* 0x000fe200000f0eff */
[----:B------:R-:W1:Y:S01]  /*3730*/  LDC R196, c[0x0][0x248] ;  /* 0x00009200ffc47b82 */ /* 0x000e620000000800 */
[----:B------:R0:W4:Y:S01]  /*3740*/  LDG.E.U16 R181, desc[UR60][R126.64] ;  /* 0x0000003c7eb57981 */ /* 0x000122000c1e1500 */
[----:B------:R-:W-:-:S03]  /*3750*/  IMAD R187, R3, 0xdc, RZ ;  /* 0x000000dc03bb7824 */ /* 0x000fc600078e02ff */
[----:B------:R0:W4:Y:S04]  /*3760*/  LDG.E.U16 R184, desc[UR60][R122.64] ;  /* 0x0000003c7ab87981 */ /* 0x000128000c1e1500 */
[----:B------:R0:W4:Y:S02]  /*3770*/  LDG.E.U16 R183, desc[UR60][R124.64] ;  /* 0x0000003c7cb77981 */ /* 0x000124000c1e1500 */
[----:B0-----:R-:W-:Y:S02]  /*3780*/  IMAD R127, R202, 0x1e8, RZ ;  /* 0x000001e8ca7f7824 */ /* 0x001fe400078e02ff */
[----:B------:R0:W4:Y:S01]  /*3790*/  LDG.E.U16 R186, desc[UR60][R128.64] ;  /* 0x0000003c80ba7981 */ /* 0x000122000c1e1500 */
[-C--:B------:R-:W-:Y:S01]  /*37a0*/  IADD3 R122, P0, R193, R120.reuse, RZ ;  /* 0x00000078c17a7210 */ /* 0x080fe20007f1e0ff */
[----:B------:R-:W-:Y:S01]  /*37b0*/  IMAD R125, R192, 0x118, RZ ;  /* 0x00000118c07d7824 */ /* 0x000fe200078e02ff */
[----:B------:R-:W-:-:S02]  /*37c0*/  IADD3 R124, P1, R203, R120, RZ ;  /* 0x00000078cb7c7210 */ /* 0x000fc40007f3e0ff */
[-C--:B------:R-:W-:Y:S02]  /*37d0*/  IADD3 R126, P2, R127, R120.reuse, RZ ;  /* 0x000000787f7e7210 */ /* 0x080fe40007f5e0ff */
[-C--:B------:R-:W-:Y:S01]  /*37e0*/  LEA.HI.X.SX32 R123, R187, R121.reuse, 0x1, P0 ;  /* 0x00000079bb7b7211 */ /* 0x080fe200000f0eff */
[----:B------:R-:W-:Y:S01]  /*37f0*/  IMAD R180, R3, 0x8c, RZ ;  /* 0x0000008c03b47824 */ /* 0x000fe200078e02ff */
[----:B0-----:R-:W-:Y:S01]  /*3800*/  IADD3 R128, P0, R125, R120, RZ ;  /* 0x000000787d807210 */ /* 0x001fe20007f1e0ff */
[----:B------:R-:W-:Y:S01]  /*3810*/  IMAD R203, R182, 0x158, RZ ;  /* 0x00000158b6cb7824 */ /* 0x000fe200078e02ff */
[-C--:B------:R-:W-:Y:S02]  /*3820*/  LEA.HI.X.SX32 R125, R190, R121.reuse, 0x1, P1 ;  /* 0x00000079be7d7211 */ /* 0x080fe400008f0eff */
[-C--:B------:R-:W-:Y:S02]  /*3830*/  LEA.HI.X.SX32 R127, R188, R121.reuse, 0x1, P2 ;  /* 0x00000079bc7f7211 */ /* 0x080fe400010f0eff */
[----:B------:R1:W4:Y:S01]  /*3840*/  LDG.E.U16 R188, desc[UR60][R122.64] ;  /* 0x0000003c7abc7981 */ /* 0x000322000c1e1500 */
[----:B------:R-:W-:Y:S01]  /*3850*/  LEA.HI.X.SX32 R129, R180, R121, 0x1, P0 ;  /* 0x00000079b4817211 */ /* 0x000fe200000f0eff */
[----:B------:R-:W-:-:S02]  /*3860*/  IMAD R209, R3, 0xac, RZ ;  /* 0x000000ac03d17824 */ /* 0x000fc400078e02ff */
[----:B------:R0:W4:Y:S01]  /*3870*/  LDG.E.U16 R190, desc[UR60][R124.64] ;  /* 0x0000003c7cbe7981 */ /* 0x000122000c1e1500 */
[----:B------:R-:W-:-:S03]  /*3880*/  IMAD R207, R3, 0xcc, RZ ;  /* 0x000000cc03cf7824 */ /* 0x000fc600078e02ff */
[----:B------:R2:W4:Y:S01]  /*3890*/  LDG.E.U16 R192, desc[UR60][R126.64] ;  /* 0x0000003c7ec07981 */ /* 0x000522000c1e1500 */
[----:B-1----:R-:W-:Y:S01]  /*38a0*/  IMAD R123, R194, 0x198, RZ ;  /* 0x00000198c27b7824 */ /* 0x002fe200078e02ff */
[-C--:B------:R-:W-:Y:S02]  /*38b0*/  IADD3 R122, P0, R203, R120.reuse, RZ ;  /* 0x00000078cb7a7210 */ /* 0x080fe40007f1e0ff */
[----:B------:R1:W4:Y:S01]  /*38c0*/  LDG.E.U16 R193, desc[UR60][R128.64] ;  /* 0x0000003c80c17981 */ /* 0x000322000c1e1500 */
[----:B0-----:R-:W-:Y:S01]  /*38d0*/  IMAD R125, R200, 0x1d8, RZ ;  /* 0x000001d8c87d7824 */ /* 0x001fe200078e02ff */
[-C--:B------:R-:W-:Y:S02]  /*38e0*/  IADD3 R124, P1, R123, R120.reuse, RZ ;  /* 0x000000787b7c7210 */ /* 0x080fe40007f3e0ff */
[----:B------:R-:W-:Y:S01]  /*38f0*/  LEA.HI.X.SX32 R123, R209, R121, 0x1, P0 ;  /* 0x00000079d17b7211 */ /* 0x000fe200000f0eff */
[----:B------:R-:W-:Y:S01]  /*3900*/  IMAD R182, R3, 0xec, RZ ;  /* 0x000000ec03b67824 */ /* 0x000fe200078e02ff */
[----:B--2---:R-:W-:-:S02]  /*3910*/  IADD3 R126, P2, R125, R120, RZ ;  /* 0x000000787d7e7210 */ /* 0x004fc40007f5e0ff */
[-C--:B------:R-:W-:Y:S01]  /*3920*/  LEA.HI.X.SX32 R125, R207, R121.reuse, 0x1, P1 ;  /* 0x00000079cf7d7211 */ /* 0x080fe200008f0eff */
[----:B-1----:R-:W-:Y:S02]  /*3930*/  IMAD R129, R196, 0x1f8, RZ ;  /* 0x000001f8c4817824 */ /* 0x002fe400078e02ff */
[----:B------:R0:W2:Y:S01]  /*3940*/  LDG.E.U16 R196, desc[UR60][R122.64] ;  /* 0x0000003c7ac47981 */ /* 0x0000a2000c1e1500 */
[----:B------:R-:W-:Y:S01]  /*3950*/  LEA.HI.X.SX32 R127, R182, R121, 0x1, P2 ;  /* 0x00000079b67f7211 */ /* 0x000fe200010f0eff */
[----:B------:R-:W-:Y:S02]  /*3960*/  IMAD R194, R3, 0xfc, RZ ;  /* 0x000000fc03c27824 */ /* 0x000fe400078e02ff */
[----:B------:R1:W2:Y:S01]  /*3970*/  LDG.E.U16 R198, desc[UR60][R124.64] ;  /* 0x0000003c7cc67981 */ /* 0x0002a2000c1e1500 */
[----:B------:R-:W-:Y:S01]  /*3980*/  IADD3 R128, P0, R129, R120, RZ ;  /* 0x0000007881807210 */ /* 0x000fe20007f1e0ff */
[----:B------:R-:W-:Y:S02]  /*3990*/  IMAD R219, R204, 0x10a, RZ ;  /* 0x0000010accdb7824 */ /* 0x000fe400078e02ff */
[----:B------:R-:W-:Y:S01]  /*39a0*/  IMAD R217, R3, 0x8d, RZ ;  /* 0x0000008d03d97824 */ /* 0x000fe200078e02ff */
[----:B------:R1:W2:Y:S01]  /*39b0*/  LDG.E.U16 R200, desc[UR60][R126.64] ;  /* 0x0000003c7ec87981 */ /* 0x0002a2000c1e1500 */
[----:B0-----:R-:W-:-:S02]  /*39c0*/  IMAD R123, R206, 0x11a, RZ ;  /* 0x0000011ace7b7824 */ /* 0x001fc400078e02ff */
[----:B-1----:R-:W-:-:S03]  /*39d0*/  IMAD R125, R208, 0x12a, RZ ;  /* 0x0000012ad07d7824 */ /* 0x002fc600078e02ff */
[-C--:B------:R-:W-:Y:S01]  /*39e0*/  IADD3 R124, P1, R123, R120.reuse, RZ ;  /* 0x000000787b7c7210 */ /* 0x080fe20007f3e0ff */
[----:B------:R-:W-:Y:S01]  /*39f0*/  IMAD R203, R3, 0x85, RZ ;  /* 0x0000008503cb7824 */ /* 0x000fe200078e02ff */
[-C--:B------:R-:W-:Y:S02]  /*3a00*/  LEA.HI.X.SX32 R129, R194, R121.reuse, 0x1, P0 ;  /* 0x00000079c2817211 */ /* 0x080fe400000f0eff */
[-C--:B------:R-:W-:Y:S02]  /*3a10*/  IADD3 R126, P2, R125, R120.reuse, RZ ;  /* 0x000000787d7e7210 */ /* 0x080fe40007f5e0ff */
[----:B------:R-:W-:Y:S01]  /*3a20*/  IADD3 R122, P0, R219, R120, RZ ;  /* 0x00000078db7a7210 */ /* 0x000fe20007f1e0ff */
[----:B------:R-:W-:Y:S01]  /*3a30*/  IMAD R219, R210, 0x13a, RZ ;  /* 0x0000013ad2db7824 */ /* 0x000fe200078e02ff */
[-C--:B------:R-:W-:Y:S01]  /*3a40*/  LEA.HI.X.SX32 R125, R217, R121.reuse, 0x1, P1 ;  /* 0x00000079d97d7211 */ /* 0x080fe200008f0eff */
[----:B------:R0:W2:Y:S01]  /*3a50*/  LDG.E.U16 R202, desc[UR60][R128.64] ;  /* 0x0000003c80ca7981 */ /* 0x0000a2000c1e1500 */
[----:B------:R-:W1:Y:S01]  /*3a60*/  LDC R217, c[0x0][0x248] ;  /* 0x00009200ffd97b82 */ /* 0x000e620000000800 */
[----:B------:R-:W-:Y:S01]  /*3a70*/  LEA.HI.X.SX32 R123, R203, R121, 0x1, P0 ;  /* 0x00000079cb7b7211 */ /* 0x000fe200000f0eff */
[----:B------:R-:W-:Y:S01]  /*3a80*/  IMAD R225, R212, 0x14a, RZ ;  /* 0x0000014ad4e17824 */ /* 0x000fe200078e02ff */
[----:B------:R-:W2:Y:S01]  /*3a90*/  LDG.E.U16 R204, desc[UR60][R124.64] ;  /* 0x0000003c7ccc7981 */ /* 0x000ea2000c1e1500 */
[----:B------:R-:W-:-:S03]  /*3aa0*/  IMAD R127, R3, 0x95, RZ ;  /* 0x00000095037f7824 */ /* 0x000fc600078e02ff */
[----:B------:R0:W2:Y:S02]  /*3ab0*/  LDG.E.U16 R203, desc[UR60][R122.64] ;  /* 0x0000003c7acb7981 */ /* 0x0000a4000c1e1500 */
[----:B0-----:R-:W-:Y:S01]  /*3ac0*/  IMAD R129, R3, 0x9d, RZ ;  /* 0x0000009d03817824 */ /* 0x001fe200078e02ff */
[----:B------:R-:W-:Y:S01]  /*3ad0*/  IADD3 R128, P0, R219, R120, RZ ;  /* 0x00000078db807210 */ /* 0x000fe20007f1e0ff */
[----:B------:R-:W-:-:S03]  /*3ae0*/  IMAD R219, R3, 0xa5, RZ ;  /* 0x000000a503db7824 */ /* 0x000fc600078e02ff */
[-C--:B------:R-:W-:Y:S02]  /*3af0*/  LEA.HI.X.SX32 R129, R129, R121.reuse, 0x1, P0 ;  /* 0x0000007981817211 */ /* 0x080fe400000f0eff */
[-C--:B------:R-:W-:Y:S01]  /*3b00*/  IADD3 R122, P0, R225, R120.reuse, RZ ;  /* 0x00000078e17a7210 */ /* 0x080fe20007f1e0ff */
[----:B------:R-:W-:Y:S01]  /*3b10*/  IMAD R123, R214, 0x15a, RZ ;  /* 0x0000015ad67b7824 */ /* 0x000fe200078e02ff */
[----:B------:R-:W0:Y:S01]  /*3b20*/  LDC R225, c[0x0][0x248] ;  /* 0x00009200ffe17b82 */ /* 0x000e220000000800 */
[-C--:B------:R-:W-:Y:S01]  /*3b30*/  LEA.HI.X.SX32 R127, R127, R121.reuse, 0x1, P2 ;  /* 0x000000797f7f7211 */ /* 0x080fe200010f0eff */
[----:B------:R-:W-:Y:S01]  /*3b40*/  IMAD R223, R223, 0x17a, RZ ;  /* 0x0000017adfdf7824 */ /* 0x000fe200078e02ff */
[----:B------:R3:W2:Y:S01]  /*3b50*/  LDG.E.U16 R208, desc[UR60][R128.64] ;  /* 0x0000003c80d07981 */ /* 0x0006a2000c1e1500 */
[----:B------:R-:W-:Y:S01]  /*3b60*/  IMAD R125, R216, 0x16a, RZ ;  /* 0x0000016ad87d7824 */ /* 0x000fe200078e02ff */
[----:B------:R-:W-:Y:S01]  /*3b70*/  IADD3 R124, P1, R123, R120, RZ ;  /* 0x000000787b7c7210 */ /* 0x000fe20007f3e0ff */
[----:B------:R-:W-:Y:S01]  /*3b80*/  IMAD R221, R3, 0xad, RZ ;  /* 0x000000ad03dd7824 */ /* 0x000fe200078e02ff */
[----:B------:R3:W2:Y:S01]  /*3b90*/  LDG.E.U16 R206, desc[UR60][R126.64] ;  /* 0x0000003c7ece7981 */ /* 0x0006a2000c1e1500 */
[----:B------:R-:W-:Y:S01]  /*3ba0*/  LEA.HI.X.SX32 R123, R219, R121, 0x1, P0 ;  /* 0x00000079db7b7211 */ /* 0x000fe200000f0eff */
[----:B------:R-:W-:-:S02]  /*3bb0*/  IMAD R227, R227, 0x18a, RZ ;  /* 0x0000018ae3e37824 */ /* 0x000fc400078e02ff */
[----:B---3--:R-:W-:Y:S01]  /*3bc0*/  IMAD R129, R3, 0xbd, RZ ;  /* 0x000000bd03817824 */ /* 0x008fe200078e02ff */
[-C--:B------:R-:W-:Y:S01]  /*3bd0*/  IADD3 R128, P0, R223, R120.reuse, RZ ;  /* 0x00000078df807210 */ /* 0x080fe20007f1e0ff */
[----:B------:R3:W2:Y:S01]  /*3be0*/  LDG.E.U16 R210, desc[UR60][R122.64] ;  /* 0x0000003c7ad27981 */ /* 0x0006a2000c1e1500 */
[----:B------:R-:W-:Y:S01]  /*3bf0*/  IMAD R127, R3, 0xb5, RZ ;  /* 0x000000b5037f7824 */ /* 0x000fe200078e02ff */
[-C--:B------:R-:W-:Y:S01]  /*3c00*/  IADD3 R126, P2, R125, R120.reuse, RZ ;  /* 0x000000787d7e7210 */ /* 0x080fe20007f5e0ff */
[----:B------:R-:W-:Y:S01]  /*3c10*/  IMAD R219, R3, 0xc5, RZ ;  /* 0x000000c503db7824 */ /* 0x000fe200078e02ff */
[-C--:B------:R-:W-:Y:S01]  /*3c20*/  LEA.HI.X.SX32 R125, R221, R121.reuse, 0x1, P1 ;  /* 0x00000079dd7d7211 */ /* 0x080fe200008f0eff */
[----:B------:R-:W-:Y:S01]  /*3c30*/  IMAD R229, R229, 0x19a, RZ ;  /* 0x0000019ae5e57824 */ /* 0x000fe200078e02ff */
[-C--:B------:R-:W-:Y:S01]  /*3c40*/  LEA.HI.X.SX32 R129, R129, R121.reuse, 0x1, P0 ;  /* 0x0000007981817211 */ /* 0x080fe200000f0eff */
[----:B-1----:R-:W-:Y:S01]  /*3c50*/  IMAD R217, R217, 0x1ba, RZ ;  /* 0x000001bad9d97824 */ /* 0x002fe200078e02ff */
[----:B------:R-:W-:Y:S01]  /*3c60*/  LEA.HI.X.SX32 R127, R127, R121, 0x1, P2 ;  /* 0x000000797f7f7211 */ /* 0x000fe200010f0eff */
[----:B------:R-:W-:Y:S01]  /*3c70*/  IMAD R231, R231, 0x1aa, RZ ;  /* 0x000001aae7e77824 */ /* 0x000fe200078e02ff */
[----:B---3--:R-:W-:Y:S01]  /*3c80*/  IADD3 R122, P0, R227, R120, RZ ;  /* 0x00000078e37a7210 */ /* 0x008fe20007f1e0ff */
[----:B------:R1:W3:Y:S01]  /*3c90*/  LDG.E.U16 R212, desc[UR60][R124.64] ;  /* 0x0000003c7cd47981 */ /* 0x0002e2000c1e1500 */
[----:B------:R-:W-:-:S02]  /*3ca0*/  IMAD R221, R3, 0xcd, RZ ;  /* 0x000000cd03dd7824 */ /* 0x000fc400078e02ff */
[----:B------:R-:W-:Y:S01]  /*3cb0*/  LEA.HI.X.SX32 R123, R219, R121, 0x1, P0 ;  /* 0x00000079db7b7211 */ /* 0x000fe200000f0eff */
[----:B------:R0:W3:Y:S01]  /*3cc0*/  LDG.E.U16 R216, desc[UR60][R128.64] ;  /* 0x0000003c80d87981 */ /* 0x0000e2000c1e1500 */
[----:B------:R-:W-:-:S03]  /*3cd0*/  IMAD R237, R234, 0x1ca, RZ ;  /* 0x000001caeaed7824 */ /* 0x000fc600078e02ff */
[----:B------:R0:W3:Y:S01]  /*3ce0*/  LDG.E.U16 R214, desc[UR60][R126.64] ;  /* 0x0000003c7ed67981 */ /* 0x0000e2000c1e1500 */
[-C--:B-1----:R-:W-:Y:S01]  /*3cf0*/  IADD3 R124, P1, R229, R120.reuse, RZ ;  /* 0x00000078e57c7210 */ /* 0x082fe20007f3e0ff */
[----:B0-----:R-:W-:Y:S01]  /*3d00*/  IMAD R129, R3, 0xdd, RZ ;  /* 0x000000dd03817824 */ /* 0x001fe200078e02ff */
[-C--:B------:R-:W-:Y:S01]  /*3d10*/  IADD3 R128, P0, R217, R120.reuse, RZ ;  /* 0x00000078d9807210 */ /* 0x080fe20007f1e0ff */
[----:B------:R-:W-:Y:S01]  /*3d20*/  IMAD R127, R3, 0xd5, RZ ;  /* 0x000000d5037f7824 */ /* 0x000fe200078e02ff */
[----:B------:R-:W-:Y:S01]  /*3d30*/  IADD3 R126, P2, R231, R120, RZ ;  /* 0x00000078e77e7210 */ /* 0x000fe20007f5e0ff */
        /* <DEDUP_REMOVED lines=8> */
[----:B------:R-:W-:-:S02]  /*3dc0*/  IMAD R225, R225, 0x1fa, RZ ;  /* 0x000001fae1e17824 */ /* 0x000fc400078e02ff */
[----:B------:R-:W-:Y:S01]  /*3dd0*/  IMAD R229, R3, 0xed, RZ ;  /* 0x000000ed03e57824 */ /* 0x000fe200078e02ff */
[----:B------:R1:W3:Y:S01]  /*3de0*/  LDG.E.U16 R223, desc[UR60][R128.64] ;  /* 0x0000003c80df7981 */ /* 0x0002e2000c1e1500 */
[-C--:B0-----:R-:W-:Y:S01]  /*3df0*/  IADD3 R122, P0, R237, R120.reuse, RZ ;  /* 0x00000078ed7a7210 */ /* 0x081fe20007f1e0ff */
[----:B------:R-:W-:Y:S02]  /*3e00*/  IMAD R231, R3, 0xf5, RZ ;  /* 0x000000f503e77824 */ /* 0x000fe400078e02ff */
[----:B------:R0:W3:Y:S01]  /*3e10*/  LDG.E.U16 R221, desc[UR60][R126.64] ;  /* 0x0000003c7edd7981 */ /* 0x0000e2000c1e1500 */
[----:B------:R-:W-:Y:S02]  /*3e20*/  LEA.HI.X.SX32 R123, R227, R121, 0x1, P0 ;  /* 0x00000079e37b7211 */ /* 0x000fe400000f0eff */
[-C--:B-1----:R-:W-:Y:S01]  /*3e30*/  IADD3 R124, P1, R235, R120.reuse, RZ ;  /* 0x00000078eb7c7210 */ /* 0x082fe20007f3e0ff */
[----:B------:R-:W-:Y:S01]  /*3e40*/  IMAD R129, R3, 0xfd, RZ ;  /* 0x000000fd03817824 */ /* 0x000fe200078e02ff */
[----:B------:R-:W-:-:S02]  /*3e50*/  IADD3 R128, P0, R225, R120, RZ ;  /* 0x00000078e1807210 */ /* 0x000fc40007f1e0ff */
[-C--:B0-----:R-:W-:Y:S01]  /*3e60*/  IADD3 R126, P2, R239, R120.reuse, RZ ;  /* 0x00000078ef7e7210 */ /* 0x081fe20007f5e0ff */
[----:B------:R0:W3:Y:S01]  /*3e70*/  LDG.E.U16 R225, desc[UR60][R122.64] ;  /* 0x0000003c7ae17981 */ /* 0x0000e2000c1e1500 */
[-C--:B------:R-:W-:Y:S01]  /*3e80*/  LEA.HI.X.SX32 R125, R229, R121.reuse, 0x1, P1 ;  /* 0x00000079e57d7211 */ /* 0x080fe200008f0eff */
[----:B------:R-:W-:Y:S01]  /*3e90*/  IMAD R239, R3, 0xe, RZ ;  /* 0x0000000e03ef7824 */ /* 0x000fe200078e02ff */
[-C--:B------:R-:W-:Y:S02]  /*3ea0*/  LEA.HI.X.SX32 R127, R231, R121.reuse, 0x1, P2 ;  /* 0x00000079e77f7211 */ /* 0x080fe400010f0eff */
[----:B------:R-:W-:Y:S01]  /*3eb0*/  LEA.HI.X.SX32 R129, R129, R121, 0x1, P0 ;  /* 0x0000007981817211 */ /* 0x000fe200000f0eff */
[----:B------:R1:W3:Y:S01]  /*3ec0*/  LDG.E.U16 R227, desc[UR60][R124.64] ;  /* 0x0000003c7ce37981 */ /* 0x0002e2000c1e1500 */
[----:B0-----:R-:W-:-:S03]  /*3ed0*/  IADD3 R122, P0, R195, R120, RZ ;  /* 0x00000078c37a7210 */ /* 0x001fc60007f1e0ff */
[----:B------:R0:W3:Y:S01]  /*3ee0*/  LDG.E.U16 R229, desc[UR60][R126.64] ;  /* 0x0000003c7ee57981 */ /* 0x0000e2000c1e1500 */
[C---:B------:R-:W-:Y:S02]  /*3ef0*/  IMAD R237, R3.reuse, 0x1e, RZ ;  /* 0x0000001e03ed7824 */ /* 0x040fe400078e02ff */
[----:B------:R-:W-:Y:S01]  /*3f00*/  IMAD R235, R3, 0x2e, RZ ;  /* 0x0000002e03eb7824 */ /* 0x000fe200078e02ff */
[----:B------:R0:W3:Y:S01]  /*3f10*/  LDG.E.U16 R231, desc[UR60][R128.64] ;  /* 0x0000003c80e77981 */ /* 0x0000e2000c1e1500 */
[-C--:B-1----:R-:W-:Y:S01]  /*3f20*/  IADD3 R124, P1, R197, R120.reuse, RZ ;  /* 0x00000078c57c7210 */ /* 0x082fe20007f3e0ff */
[----:B------:R-:W-:Y:S01]  /*3f30*/  IMAD R197, R3, 0x3e, RZ ;  /* 0x0000003e03c57824 */ /* 0x000fe200078e02ff */
[-C--:B------:R-:W-:Y:S02]  /*3f40*/  LEA.HI.X.SX32 R123, R239, R121.reuse, 0x1, P0 ;  /* 0x00000079ef7b7211 */ /* 0x080fe400000f0eff */
[-C--:B0-----:R-:W-:Y:S02]  /*3f50*/  IADD3 R126, P2, R199, R120.reuse, RZ ;  /* 0x00000078c77e7210 */ /* 0x081fe40007f5e0ff */
[----:B------:R-:W-:Y:S01]  /*3f60*/  LEA.HI.X.SX32 R125, R237, R121, 0x1, P1 ;  /* 0x00000079ed7d7211 */ /* 0x000fe200008f0eff */
[----:B------:R0:W3:Y:S01]  /*3f70*/  LDG.E.U16 R199, desc[UR60][R122.64] ;  /* 0x0000003c7ac77981 */ /* 0x0000e2000c1e1500 */
[----:B------:R-:W-:-:S02]  /*3f80*/  IADD3 R128, P0, R201, R120, RZ ;  /* 0x00000078c9807210 */ /* 0x000fc40007f1e0ff */
[-C--:B------:R-:W-:Y:S01]  /*3f90*/  LEA.HI.X.SX32 R127, R235, R121.reuse, 0x1, P2 ;  /* 0x00000079eb7f7211 */ /* 0x080fe200010f0eff */
[----:B------:R-:W3:Y:S01]  /*3fa0*/  LDG.E.U16 R201, desc[UR60][R124.64] ;  /* 0x0000003c7cc97981 */ /* 0x000ee2000c1e1500 */
[----:B------:R-:W-:-:S03]  /*3fb0*/  LEA.HI.X.SX32 R129, R197, R121, 0x1, P0 ;  /* 0x00000079c5817211 */ /* 0x000fc600000f0eff */
[----:B------:R-:W3:Y:S04]  /*3fc0*/  LDG.E.U16 R234, desc[UR60][R126.64] ;  /* 0x0000003c7eea7981 */ /* 0x000ee8000c1e1500 */
[----:B------:R1:W3:Y:S01]  /*3fd0*/  LDG.E.U16 R236, desc[UR60][R128.64] ;  /* 0x0000003c80ec7981 */ /* 0x0002e2000c1e1500 */
[----:B------:R-:W5:Y:S01]  /*3fe0*/  S2R R195, SR_CgaCtaId ;  /* 0x0000000000c37919 */ /* 0x000f620000008800 */
[----:B0-----:R-:W-:Y:S02]  /*3ff0*/  IADD3 R122, P0, R180, R120, RZ ;  /* 0x00000078b47a7210 */ /* 0x001fe40007f1e0ff */
[----:B------:R-:W-:Y:S02]  /*4000*/  MOV R180, 0x400 ;  /* 0x0000040000b47802 */ /* 0x000fe40000000f00 */
[----:B------:R-:W-:-:S02]  /*4010*/  LEA.HI.X.SX32 R123, R205, R121, 0x1, P0 ;  /* 0x00000079cd7b7211 */ /* 0x000fc400000f0eff */
[-C--:B-1----:R-:W-:Y:S02]  /*4020*/  IADD3 R128, P0, R182, R120.reuse, RZ ;  /* 0x00000078b6807210 */ /* 0x082fe40007f1e0ff */
[-C--:B------:R-:W-:Y:S01]  /*4030*/  IADD3 R126, P2, R207, R120.reuse, RZ ;  /* 0x00000078cf7e7210 */ /* 0x080fe20007f5e0ff */
[----:B------:R0:W3:Y:S01]  /*4040*/  LDG.E.U16 R205, desc[UR60][R122.64] ;  /* 0x0000003c7acd7981 */ /* 0x0000e2000c1e1500 */
[-C--:B------:R-:W-:Y:S02]  /*4050*/  LEA.HI.X.SX32 R129, R211, R121.reuse, 0x1, P0 ;  /* 0x00000079d3817211 */ /* 0x080fe400000f0eff */
[----:B------:R-:W-:Y:S01]  /*4060*/  LEA.HI.X.SX32 R127, R213, R121, 0x1, P2 ;  /* 0x00000079d57f7211 */ /* 0x000fe200010f0eff */
[----:B------:R-:W-:Y:S02]  /*4070*/  IMAD R213, R3, 0x7, RZ ;  /* 0x0000000703d57824 */ /* 0x000fe400078e02ff */
[----:B------:R1:W3:Y:S01]  /*4080*/  LDG.E.U16 R211, desc[UR60][R128.64] ;  /* 0x0000003c80d37981 */ /* 0x0002e2000c1e1500 */
[----:B0-----:R-:W-:-:S02]  /*4090*/  IADD3 R122, P0, R239, R120, RZ ;  /* 0x00000078ef7a7210 */ /* 0x001fc40007f1e0ff */
[----:B-----5:R-:W-:Y:S02]  /*40a0*/  LEA R240, R195, R180, 0x18 ;  /* 0x000000b4c3f07211 */ /* 0x020fe400078ec0ff */
[C---:B------:R-:W-:Y:S02]  /*40b0*/  SHF.L.U32 R195, R233.reuse, 0x1, RZ ;  /* 0x00000001e9c37819 */ /* 0x040fe400000006ff */
[----:B------:R-:W-:Y:S02]  /*40c0*/  LOP3.LUT R180, R233, 0x40, RZ, 0xc0, !PT ;  /* 0x00000040e9b47812 */ /* 0x000fe400078ec0ff */
[----:B------:R-:W-:Y:S02]  /*40d0*/  LOP3.LUT R182, R195, 0x7e, RZ, 0xc0, !PT ;  /* 0x0000007ec3b67812 */ /* 0x000fe400078ec0ff */
[----:B-1----:R-:W-:Y:S02]  /*40e0*/  IADD3 R128, P2, R197, R120, RZ ;  /* 0x00000078c5807210 */ /* 0x002fe40007f5e0ff */
[----:B------:R-:W-:-:S02]  /*40f0*/  LEA R197, R180, R182, 0x9 ;  /* 0x000000b6b4c57211 */ /* 0x000fc400078e48ff */
[----:B------:R-:W-:Y:S02]  /*4100*/  LEA.HI.X.SX32 R123, R213, R121, 0x1, P0 ;  /* 0x00000079d57b7211 */ /* 0x000fe400000f0eff */
[----:B------:R-:W-:Y:S02]  /*4110*/  IADD3 R213, R197, R240, RZ ;  /* 0x000000f0c5d57210 */ /* 0x000fe40007ffe0ff */
[----:B------:R-:W-:Y:S01]  /*4120*/  IADD3 R124, P1, R209, R120, RZ ;  /* 0x00000078d17c7210 */ /* 0x000fe20007f3e0ff */
[C---:B------:R-:W-:Y:S01]  /*4130*/  IMAD R239, R3.reuse, 0x17, RZ ;  /* 0x0000001703ef7824 */ /* 0x040fe200078e02ff */
[----:B------:R0:W5:Y:S04]  /*4140*/  LDG.E.U16 R209, desc[UR60][R126.64] ;  /* 0x0000003c7ed17981 */ /* 0x000168000c1e1500 */
[----:B------:R1:W-:Y:S04]  /*4150*/  STS.U16 [R213+0x400], R164 ;  /* 0x000400a4d5007388 */ /* 0x0003e80000000400 */
[----:B------:R0:W-:Y:S04]  /*4160*/  STS.U16 [R213+0x2000], R2 ;  /* 0x00200002d5007388 */ /* 0x0001e80000000400 */
[----:B------:R0:W-:Y:S01]  /*4170*/  STS.U16 [R213+0x1800], R0 ;  /* 0x00180000d5007388 */ /* 0x0001e20000000400 */
[----:B-1----:R-:W-:Y:S01]  /*4180*/  MOV R164, R240 ;  /* 0x000000f000a47202 */ /* 0x002fe20000000f00 */
[----:B------:R-:W-:-:S02]  /*4190*/  IMAD R241, R3, 0x1f, RZ ;  /* 0x0000001f03f17824 */ /* 0x000fc400078e02ff */
[----:B------:R-:W5:Y:S01]  /*41a0*/  LDG.E.U16 R122, desc[UR60][R122.64] ;  /* 0x0000003c7a7a7981 */ /* 0x000f62000c1e1500 */
[C---:B0-----:R-:W-:Y:S02]  /*41b0*/  LOP3.LUT R2, R197.reuse, 0x10, RZ, 0x3c, !PT ;  /* 0x00000010c5027812 */ /* 0x041fe400078e3cff */
[----:B------:R-:W-:Y:S02]  /*41c0*/  LOP3.LUT R0, R197, 0x20, RZ, 0x3c, !PT ;  /* 0x00000020c5007812 */ /* 0x000fe400078e3cff */
[C---:B------:R-:W-:Y:S02]  /*41d0*/  IADD3 R2, R164.reuse, R2, RZ ;  /* 0x00000002a4027210 */ /* 0x040fe40007ffe0ff */
[----:B------:R-:W-:Y:S01]  /*41e0*/  IADD3 R0, R164, R0, RZ ;  /* 0x00000000a4007210 */ /* 0x000fe20007ffe0ff */
[----:B------:R-:W-:Y:S04]  /*41f0*/  STS.U16 [R213+0x800], R152 ;  /* 0x00080098d5007388 */ /* 0x000fe80000000400 */
[----:B------:R-:W-:Y:S04]  /*4200*/  STS.U16 [R213+0x1000], R8 ;  /* 0x00100008d5007388 */ /* 0x000fe80000000400 */
[----:B------:R-:W-:Y:S04]  /*4210*/  STS.U16 [R213], R178 ;  /* 0x000000b2d5007388 */ /* 0x000fe80000000400 */
[----:B------:R-:W-:Y:S04]  /*4220*/  STS.U16 [R213+0x4000], R6 ;  /* 0x00400006d5007388 */ /* 0x000fe80000000400 */
[----:B------:R-:W-:Y:S04]  /*4230*/  STS.U16 [R213+0x4400], R15 ;  /* 0x0044000fd5007388 */ /* 0x000fe80000000400 */
[----:B------:R-:W-:Y:S04]  /*4240*/  STS.U16 [R213+0x4c00], R18 ;  /* 0x004c0012d5007388 */ /* 0x000fe80000000400 */
[----:B------:R-:W-:Y:S04]  /*4250*/  STS.U16 [R213+0x5400], R16 ;  /* 0x00540010d5007388 */ /* 0x000fe80000000400 */
[----:B------:R0:W-:Y:S04]  /*4260*/  STS.U16 [R213+0x6400], R9 ;  /* 0x00640009d5007388 */ /* 0x0001e80000000400 */
[----:B------:R-:W-:Y:S04]  /*4270*/  STS.U16 [R213+0x6c00], R22 ;  /* 0x006c0016d5007388 */ /* 0x000fe80000000400 */
        /* <DEDUP_REMOVED lines=19> */
[----:B------:R-:W-:Y:S01]  /*43b0*/  STS.U16 [R213+0x7c00], R53 ;  /* 0x007c0035d5007388 */ /* 0x000fe20000000400 */
[-C--:B------:R-:W-:Y:S01]  /*43c0*/  LEA.HI.X.SX32 R125, R215, R121.reuse, 0x1, P1 ;  /* 0x00000079d77d7211 */ /* 0x080fe200008f0eff */
[----:B0-----:R-:W-:Y:S01]  /*43d0*/  IMAD R9, R3, 0x4e, RZ ;  /* 0x0000004e03097824 */ /* 0x001fe200078e02ff */
[----:B------:R-:W-:Y:S01]  /*43e0*/  IADD3 R126, P0, R235, R120, RZ ;  /* 0x00000078eb7e7210 */ /* 0x000fe20007f1e0ff */
[----:B------:R0:W-:Y:S01]  /*43f0*/  STS.U16 [R2+0x4080], R13 ;  /* 0x0040800d02007388 */ /* 0x0001e20000000400 */
[----:B------:R-:W-:Y:S01]  /*4400*/  IMAD R15, R3, 0x6e, RZ ;  /* 0x0000006e030f7824 */ /* 0x000fe200078e02ff */
[-C--:B------:R-:W-:Y:S01]  /*4410*/  LEA.HI.X.SX32 R129, R241, R121.reuse, 0x1, P2 ;  /* 0x00000079f1817211 */ /* 0x080fe200010f0eff */
[C---:B-1----:R-:W-:Y:S01]  /*4420*/  IMAD R25, R3.reuse, 0x8e, RZ ;  /* 0x0000008e03197824 */ /* 0x042fe200078e02ff */
[----:B------:R-:W-:Y:S01]  /*4430*/  STS.U16 [R2+0x4480], R51 ;  /* 0x0044803302007388 */ /* 0x000fe20000000400 */
[C---:B------:R-:W-:Y:S01]  /*4440*/  IMAD R21, R3.reuse, 0x47, RZ ;  /* 0x0000004703157824 */ /* 0x040fe200078e02ff */
[----:B----4-:R-:W1:Y:S02]  /*4450*/  LDC R46, c[0x0][0x248] ;  /* 0x00009200ff2e7b82 */ /* 0x010e640000000800 */
[----:B------:R4:W-:Y:S04]  /*4460*/  STS.U16 [R2+0x4880], R45 ;  /* 0x0048802d02007388 */ /* 0x0009e80000000400 */
[----:B------:R-:W-:Y:S01]  /*4470*/  STS.U16 [R2+0x4c80], R76 ;  /* 0x004c804c02007388 */ /* 0x000fe20000000400 */
[C---:B------:R-:W-:Y:S01]  /*4480*/  IMAD R23, R3.reuse, 0x7e, RZ ;  /* 0x0000007e03177824 */ /* 0x040fe200078e02ff */
[----:B------:R-:W1:Y:S02]  /*4490*/  LDC R48, c[0x0][0x248] ;  /* 0x00009200ff307b82 */ /* 0x000e640000000800 */
[----:B------:R-:W-:Y:S04]  /*44a0*/  STS.U16 [R2+0x5080], R7 ;  /* 0x0050800702007388 */ /* 0x000fe80000000400 */
        /* <DEDUP_REMOVED lines=26> */
[----:B------:R2:W-:Y:S01]  /*4650*/  STS.U16 [R2+0x80], R176 ;  /* 0x000080b002007388 */ /* 0x0005e20000000400 */
[----:B------:R-:W-:Y:S01]  /*4660*/  IMAD R215, R3, 0xf, RZ ;  /* 0x0000000f03d77824 */ /* 0x000fe200078e02ff */
[----:B------:R-:W-:-:S02]  /*4670*/  LEA.HI.X.SX32 R127, R239, R121, 0x1, P0 ;  /* 0x00000079ef7f7211 */ /* 0x000fc400000f0eff */
[----:B------:R1:W5:Y:S01]  /*4680*/  LDG.E.U16 R207, desc[UR60][R124.64] ;  /* 0x0000003c7ccf7981 */ /* 0x000362000c1e1500 */
[----:B0-----:R-:W-:Y:S01]  /*4690*/  IMAD R13, R3, 0x5e, RZ ;  /* 0x0000005e030d7824 */ /* 0x001fe200078e02ff */
[----:B------:R-:W-:Y:S01]  /*46a0*/  IADD3 R18, P2, R189, R120, RZ ;  /* 0x00000078bd127210 */ /* 0x000fe20007f5e0ff */
[C---:B------:R-:W-:Y:S01]  /*46b0*/  IMAD R27, R3.reuse, 0x9e, RZ ;  /* 0x0000009e031b7824 */ /* 0x040fe200078e02ff */
[----:B------:R-:W-:Y:S01]  /*46c0*/  STS.U16 [R0+0x100], R174 ;  /* 0x000100ae00007388 */ /* 0x000fe20000000400 */
[----:B------:R-:W-:Y:S01]  /*46d0*/  IMAD R29, R3, 0xae, RZ ;  /* 0x000000ae031d7824 */ /* 0x000fe200078e02ff */
[----:B----4-:R-:W0:Y:S02]  /*46e0*/  LDC R45, c[0x0][0x248] ;  /* 0x00009200ff2d7b82 */ /* 0x010e240000000800 */
[----:B------:R-:W-:Y:S01]  /*46f0*/  STS.U16 [R0+0x4100], R107 ;  /* 0x0041006b00007388 */ /* 0x000fe20000000400 */
[----:B--2---:R-:W-:-:S03]  /*4700*/  LOP3.LUT R2, R197, 0x30, RZ, 0x3c, !PT ;  /* 0x00000030c5027812 */ /* 0x004fc600078e3cff */
[----:B------:R-:W-:Y:S02]  /*4710*/  STS.U16 [R0+0x4900], R106 ;  /* 0x0049006a00007388 */ /* 0x000fe40000000400 */
[----:B------:R-:W2:Y:S02]  /*4720*/  LDC R51, c[0x0][0x248] ;  /* 0x00009200ff337b82 */ /* 0x000ea40000000800 */
[----:B------:R-:W-:Y:S04]  /*4730*/  STS.U16 [R0+0x5100], R105 ;  /* 0x0051006900007388 */ /* 0x000fe80000000400 */
[----:B------:R-:W-:Y:S02]  /*4740*/  STS.U16 [R0+0x5900], R104 ;  /* 0x0059006800007388 */ /* 0x000fe40000000400 */
[----:B------:R-:W4:Y:S02]  /*4750*/  LDC R52, c[0x0][0x248] ;  /* 0x00009200ff347b82 */ /* 0x000f240000000800 */
        /* <DEDUP_REMOVED lines=27> */
[----:B------:R-:W-:-:S02]  /*4910*/  IADD3 R2, R164, R2, RZ ;  /* 0x00000002a4027210 */ /* 0x000fc40007ffe0ff */
[----:B------:R-:W-:Y:S01]  /*4920*/  IADD3 R6, P0, R9, R120, RZ ;  /* 0x0000007809067210 */ /* 0x000fe20007f1e0ff */
[----:B------:R-:W5:Y:S04]  /*4930*/  LDG.E.U16 R126, desc[UR60][R126.64] ;  /* 0x0000003c7e7e7981 */ /* 0x000f68000c1e1500 */
[----:B------:R-:W5:Y:S01]  /*4940*/  LDG.E.U16 R128, desc[UR60][R128.64] ;  /* 0x0000003c80807981 */ /* 0x000f62000c1e1500 */
[----:B---3--:R-:W-:-:S04]  /*4950*/  LOP3.LUT R0, R197, 0x40, RZ, 0x3c, !PT ;  /* 0x00000040c5007812 */ /* 0x008fc800078e3cff */
[C---:B------:R-:W-:Y:S02]  /*4960*/  IADD3 R5, R164.reuse, R0, RZ ;  /* 0x00000000a4057210 */ /* 0x040fe40007ffe0ff */
[C---:B------:R-:W-:Y:S01]  /*4970*/  LOP3.LUT R0, R197.reuse, 0x50, RZ, 0x3c, !PT ;  /* 0x00000050c5007812 */ /* 0x040fe200078e3cff */
[----:B------:R-:W-:Y:S03]  /*4980*/  STS.U16 [R2+0x4180], R141 ;  /* 0x0041808d02007388 */ /* 0x000fe60000000400 */
[----:B------:R-:W-:Y:S01]  /*4990*/  IADD3 R11, R164, R0, RZ ;  /* 0x00000000a40b7210 */ /* 0x000fe20007ffe0ff */
[----:B------:R-:W-:Y:S01]  /*49a0*/  STS.U16 [R2+0x4580], R143 ;  /* 0x0045808f02007388 */ /* 0x000fe20000000400 */
[----:B------:R-:W-:-:S03]  /*49b0*/  LOP3.LUT R0, R197, 0x60, RZ, 0x3c, !PT ;  /* 0x00000060c5007812 */ /* 0x000fc600078e3cff */
[----:B------:R-:W-:Y:S01]  /*49c0*/  STS.U16 [R2+0x4980], R145 ;  /* 0x0049809102007388 */ /* 0x000fe20000000400 */
[----:B-1----:R-:W-:-:S03]  /*49d0*/  IADD3 R124, P1, R237, R120, RZ ;  /* 0x00000078ed7c7210 */ /* 0x002fc60007f3e0ff */
[----:B------:R-:W-:Y:S01]  /*49e0*/  STS.U16 [R2+0x4d80], R147 ;  /* 0x004d809302007388 */ /* 0x000fe20000000400 */
[----:B------:R-:W-:-:S03]  /*49f0*/  IADD3 R0, R164, R0, RZ ;  /* 0x00000000a4007210 */ /* 0x000fc60007ffe0ff */
        /* <DEDUP_REMOVED lines=27> */
[----:B------:R-:W-:Y:S01]  /*4bb0*/  STS.U16 [R2+0x3d80], R64 ;  /* 0x003d804002007388 */ /* 0x000fe20000000400 */
[-C--:B------:R-:W-:Y:S01]  /*4bc0*/  LEA.HI.X.SX32 R125, R215, R121.reuse, 0x1, P1 ;  /* 0x00000079d77d7211 */ /* 0x080fe200008f0eff */
[----:B-1----:R-:W1:Y:S02]  /*4bd0*/  LDC R44, c[0x0][0x248] ;  /* 0x00009200ff2c7b82 */ /* 0x002e640000000800 */
        /* <DEDUP_REMOVED lines=31> */
[----:B------:R4:W-:Y:S01]  /*4dd0*/  STS.U16 [R5+0x7e00], R202 ;  /* 0x007e00ca05007388 */ /* 0x0009e20000000400 */
[----:B------:R-:W-:Y:S01]  /*4de0*/  IADD3 R16, P1, R191, R120, RZ ;  /* 0x00000078bf107210 */ /* 0x000fe20007f3e0ff */
[----:B---3--:R-:W3:Y:S02]  /*4df0*/  LDC R47, c[0x0][0x248] ;  /* 0x00009200ff2f7b82 */ /* 0x008ee40000000800 */
[----:B------:R-:W-:Y:S01]  /*4e00*/  STS.U16 [R11+0x280], R168 ;  /* 0x000280a80b007388 */ /* 0x000fe20000000400 */
[----:B------:R-:W-:Y:S01]  /*4e10*/  LEA.HI.X.SX32 R19, R13, R121, 0x1, P2 ;  /* 0x000000790d137211 */ /* 0x000fe200010f0eff */
[----:B0-----:R-:W-:-:S02]  /*4e20*/  IMAD R45, R45, 0x14c, RZ ;  /* 0x0000014c2d2d7824 */ /* 0x001fc400078e02ff */
[----:B--2---:R-:W-:Y:S01]  /*4e30*/  IMAD R51, R51, 0x17c, RZ ;  /* 0x0000017c33337824 */ /* 0x004fe200078e02ff */
[----:B------:R-:W2:Y:S01]  /*4e40*/  LDG.E.U16 R124, desc[UR60][R124.64] ;  /* 0x0000003c7c7c7981 */ /* 0x000ea2000c1e1500 */
[----:B----4-:R-:W-:Y:S01]  /*4e50*/  IMAD R5, R3, 0x27, RZ ;  /* 0x0000002703057824 */ /* 0x010fe200078e02ff */
[----:B------:R-:W0:Y:S02]  /*4e60*/  LDC R49, c[0x0][0x248] ;  /* 0x00009200ff317b82 */ /* 0x000e240000000800 */
[----:B------:R-:W-:Y:S02]  /*4e70*/  STS.U16 [R11+0x680], R154 ;  /* 0x0006809a0b007388 */ /* 0x000fe40000000400 */
[-C--:B------:R-:W-:Y:S01]  /*4e80*/  LEA.HI.X.SX32 R7, R5, R121.reuse, 0x1, P0 ;  /* 0x0000007905077211 */ /* 0x080fe200000f0eff */
[----:B------:R-:W-:Y:S01]  /*4e90*/  IMAD R5, R3, 0x2f, RZ ;  /* 0x0000002f03057824 */ /* 0x000fe200078e02ff */
[----:B------:R-:W-:Y:S02]  /*4ea0*/  STS.U16 [R11+0xa80], R142 ;  /* 0x000a808e0b007388 */ /* 0x000fe40000000400 */
[----:B------:R-:W4:Y:S02]  /*4eb0*/  LDC R50, c[0x0][0x248] ;  /* 0x00009200ff327b82 */ /* 0x000f240000000800 */
[----:B------:R-:W-:Y:S04]  /*4ec0*/  STS.U16 [R11+0xe80], R42 ;  /* 0x000e802a0b007388 */ /* 0x000fe80000000400 */
[----:B------:R-:W-:Y:S02]  /*4ed0*/  STS.U16 [R11+0x1280], R41 ;  /* 0x001280290b007388 */ /* 0x000fe40000000400 */
[----:B------:R-:W5:Y:S02]  /*4ee0*/  LDC R54, c[0x0][0x248] ;  /* 0x00009200ff367b82 */ /* 0x000f640000000800 */
        /* <DEDUP_REMOVED lines=12> */
[----:B------:R1:W-:Y:S04]  /*4fb0*/  STS.U16 [R11+0x3680], R32 ;  /* 0x003680200b007388 */ /* 0x0003e80000000400 */
[----:B------:R-:W-:Y:S02]  /*4fc0*/  STS.U16 [R11+0x3a80], R31 ;  /* 0x003a801f0b007388 */ /* 0x000fe40000000400 */
[----:B------:R-:W2:Y:S02]  /*4fd0*/  LDC R215, c[0x0][0x280] ;  /* 0x0000a000ffd77b82 */ /* 0x000ea40000000800 */
        /* <DEDUP_REMOVED lines=16> */
[----:B------:R-:W-:Y:S01]  /*50e0*/  STS.U16 [R11+0x7e80], R231 ;  /* 0x007e80e70b007388 */ /* 0x000fe20000000400 */
[----:B------:R-:W-:Y:S01]  /*50f0*/  LEA.HI.X.SX32 R17, R9, R121, 0x1, P1 ;  /* 0x0000007909117211 */ /* 0x000fe200008f0eff */
[----:B-1----:R-:W1:Y:S02]  /*5100*/  LDC R32, c[0x0][0x248] ;  /* 0x00009200ff207b82 */ /* 0x002e640000000800 */
[----:B------:R3:W-:Y:S01]  /*5110*/  STS.U16 [R0+0x1300], R10 ;  /* 0x0013000a00007388 */ /* 0x0007e20000000400 */
[----:B------:R-:W-:Y:S01]  /*5120*/  IMAD R9, R3, 0x37, RZ ;  /* 0x0000003703097824 */ /* 0x000fe200078e02ff */
[----:B------:R-:W-:-:S04]  /*5130*/  IADD3 R12, P1, R15, R120, RZ ;  /* 0x000000780f0c7210 */ /* 0x000fc80007f3e0ff */
[----:B------:R-:W0:Y:S01]  /*5140*/  LDC R38, c[0x0][0x248] ;  /* 0x00009200ff267b82 */ /* 0x000e220000000800 */
[----:B---3--:R-:W-:-:S04]  /*5150*/  IADD3 R10, P0, R13, R120, RZ ;  /* 0x000000780d0a7210 */ /* 0x008fc80007f1e0ff */
[-C--:B------:R-:W-:Y:S01]  /*5160*/  LEA.HI.X.SX32 R11, R5, R121.reuse, 0x1, P0 ;  /* 0x00000079050b7211 */ /* 0x080fe200000f0eff */
[----:B------:R-:W-:Y:S01]  /*5170*/  STS.U16 [R0+0x300], R166 ;  /* 0x000300a600007388 */ /* 0x000fe20000000400 */
[----:B------:R-:W-:Y:S01]  /*5180*/  LEA.HI.X.SX32 R13, R9, R121, 0x1, P1 ;  /* 0x00000079090d7211 */ /* 0x000fe200008f0eff */
[----:B------:R-:W3:Y:S02]  /*5190*/  LDC R42, c[0x0][0x248] ;  /* 0x00009200ff2a7b82 */ /* 0x000ee40000000800 */
[----:B------:R-:W-:Y:S01]  /*51a0*/  STS.U16 [R0+0xb00], R140 ;  /* 0x000b008c00007388 */ /* 0x000fe20000000400 */
[----:B------:R-:W-:-:S03]  /*51b0*/  IADD3 R8, P0, R187, R120, RZ ;  /* 0x00000078bb087210 */ /* 0x000fc60007f1e0ff */
[----:B------:R4:W-:Y:S02]  /*51c0*/  STS.U16 [R0+0x1b00], R14 ;  /* 0x001b000e00007388 */ /* 0x0009e40000000400 */
[----:B------:R-:W5:Y:S02]  /*51d0*/  LDC R40, c[0x0][0x248] ;  /* 0x00009200ff287b82 */ /* 0x000f640000000800 */
[----:B------:R-:W-:Y:S04]  /*51e0*/  STS.U16 [R0+0x700], R199 ;  /* 0x000700c700007388 */ /* 0x000fe80000000400 */
[----:B------:R-:W-:Y:S04]  /*51f0*/  STS.U16 [R0+0xf00], R201 ;  /* 0x000f00c900007388 */ /* 0x000fe80000000400 */
[----:B------:R-:W-:Y:S04]  /*5200*/  STS.U16 [R0+0x1700], R234 ;  /* 0x001700ea00007388 */ /* 0x000fe80000000400 */
[----:B------:R-:W-:Y:S04]  /*5210*/  STS.U16 [R0+0x1f00], R236 ;  /* 0x001f00ec00007388 */ /* 0x000fe80000000400 */
[----:B------:R1:W2:Y:S01]  /*5220*/  LDG.E.U16 R4, desc[UR60][R10.64] ;  /* 0x0000003c0a047981 */ /* 0x0002a2000c1e1500 */
[----:B------:R-:W-:Y:S01]  /*5230*/  LEA.HI.X.SX32 R9, R15, R121, 0x1, P0 ;  /* 0x000000790f097211 */ /* 0x000fe200000f0eff */
[----:B------:R-:W-:Y:S01]  /*5240*/  IMAD R31, R3, 0xbe, RZ ;  /* 0x000000be031f7824 */ /* 0x000fe200078e02ff */
[----:B----4-:R-:W-:Y:S01]  /*5250*/  IADD3 R14, P0, R23, R120, RZ ;  /* 0x00000078170e7210 */ /* 0x010fe20007f1e0ff */
[C---:B------:R-:W-:Y:S01]  /*5260*/  IMAD R15, R3.reuse, 0x3f, RZ ;  /* 0x0000003f030f7824 */ /* 0x040fe200078e02ff */
[----:B------:R-:W4:Y:S01]  /*5270*/  LDG.E.U16 R2, desc[UR60][R6.64] ;  /* 0x0000003c06027981 */ /* 0x000f22000c1e1500 */
[----:B------:R-:W-:-:S03]  /*5280*/  IMAD R33, R3, 0xce, RZ ;  /* 0x000000ce03217824 */ /* 0x000fc600078e02ff */
[----:B------:R-:W2:Y:S01]  /*5290*/  LDG.E.U16 R5, desc[UR60][R16.64] ;  /* 0x0000003c10057981 */ /* 0x000ea2000c1e1500 */
[----:B-1----:R-:W-:Y:S01]  /*52a0*/  IADD3 R10, P1, R25, R120, RZ ;  /* 0x00000078190a7210 */ /* 0x002fe20007f3e0ff */
[----:B------:R-:W-:Y:S02]  /*52b0*/  IMAD R35, R3, 0xde, RZ ;  /* 0x000000de03237824 */ /* 0x000fe400078e02ff */
[----:B------:R-:W4:Y:S01]  /*52c0*/  LDG.E.U16 R9, desc[UR60][R8.64] ;  /* 0x0000003c08097981 */ /* 0x000f22000c1e1500 */
[-C--:B------:R-:W-:Y:S01]  /*52d0*/  LEA.HI.X.SX32 R11, R21, R121.reuse, 0x1, P1 ;  /* 0x00000079150b7211 */ /* 0x080fe200008f0eff */
[----:B------:R-:W-:Y:S02]  /*52e0*/  IMAD R21, R3, 0x5f, RZ ;  /* 0x0000005f03157824 */ /* 0x000fe400078e02ff */
[----:B------:R1:W4:Y:S01]  /*52f0*/  LDG.E.U16 R7, desc[UR60][R18.64] ;  /* 0x0000003c12077981 */ /* 0x000322000c1e1500 */
[----:B------:R-:W-:-:S03]  /*5300*/  LEA.HI.X.SX32 R15, R15, R121, 0x1, P0 ;  /* 0x000000790f0f7211 */ /* 0x000fc600000f0eff */
[----:B------:R0:W4:Y:S04]  /*5310*/  LDG.E.U16 R20, desc[UR60][R10.64] ;  /* 0x0000003c0a147981 */ /* 0x000128000c1e1500 */
[----:B------:R3:W4:Y:S01]  /*5320*/  LDG.E.U16 R6, desc[UR60][R12.64] ;  /* 0x0000003c0c067981 */ /* 0x000722000c1e1500 */
[----:B-1----:R-:W1:Y:S01]  /*5330*/  LDC R18, c[0x0][0x248] ;  /* 0x00009200ff127b82 */ /* 0x002e620000000800 */
[-C--:B------:R-:W-:Y:S02]  /*5340*/  IADD3 R16, P2, R194, R120.reuse, RZ ;  /* 0x00000078c2107210 */ /* 0x080fe40007f5e0ff */
[----:B------:R5:W4:Y:S01]  /*5350*/  LDG.E.U16 R8, desc[UR60][R14.64] ;  /* 0x0000003c0e087981 */ /* 0x000b22000c1e1500 */
[-C--:B0-----:R-:W-:Y:S01]  /*5360*/  IADD3 R10, P1, R31, R120.reuse, RZ ;  /* 0x000000781f0a7210 */ /* 0x081fe20007f3e0ff */
[----:B---3--:R-:W-:Y:S01]  /*5370*/  IMAD R13, R3, 0x4f, RZ ;  /* 0x0000004f030d7824 */ /* 0x008fe200078e02ff */
[----:B------:R-:W-:-:S02]  /*5380*/  IADD3 R12, P0, R27, R120, RZ ;  /* 0x000000781b0c7210 */ /* 0x000fc40007f1e0ff */
[-C--:B------:R-:W-:Y:S02]  /*5390*/  LEA.HI.X.SX32 R11, R21, R121.reuse, 0x1, P1 ;  /* 0x00000079150b7211 */ /* 0x080fe400008f0eff */
[----:B------:R-:W0:Y:S01]  /*53a0*/  LDC R21, c[0x0][0x248] ;  /* 0x00009200ff157b82 */ /* 0x000e220000000800 */
[-C--:B------:R-:W-:Y:S01]  /*53b0*/  LEA.HI.X.SX32 R13, R13, R121.reuse, 0x1, P0 ;  /* 0x000000790d0d7211 */ /* 0x080fe200000f0eff */
[----:B------:R-:W-:Y:S01]  /*53c0*/  IMAD R19, R3, 0x57, RZ ;  /* 0x0000005703137824 */ /* 0x000fe200078e02ff */
[-C--:B------:R-:W-:Y:S01]  /*53d0*/  LEA.HI.X.SX32 R17, R23, R121.reuse, 0x1, P2 ;  /* 0x0000007917117211 */ /* 0x080fe200010f0eff */
[----:B------:R-:W-:Y:S01]  /*53e0*/  IMAD R23, R3, 0x67, RZ ;  /* 0x0000006703177824 */ /* 0x000fe200078e02ff */
[----:B-----5:R-:W-:Y:S01]  /*53f0*/  IADD3 R14, P0, R29, R120, RZ ;  /* 0x000000781d0e7210 */ /* 0x020fe20007f1e0ff */
[----:B------:R3:W5:Y:S03]  /*5400*/  LDG.E.U16 R22, desc[UR60][R12.64] ;  /* 0x0000003c0c167981 */ /* 0x000766000c1e1500 */
[----:B------:R-:W-:Y:S01]  /*5410*/  LEA.HI.X.SX32 R15, R19, R121, 0x1, P0 ;  /* 0x00000079130f7211 */ /* 0x000fe200000f0eff */
[----:B------:R3:W5:Y:S01]  /*5420*/  LDG.E.U16 R39, desc[UR60][R16.64] ;  /* 0x0000003c10277981 */ /* 0x000762000c1e1500 */
[----:B------:R-:W-:-:S03]  /*5430*/  IMAD R37, R3, 0xfe, RZ ;  /* 0x000000fe03257824 */ /* 0x000fc600078e02ff */
[----:B------:R-:W5:Y:S01]  /*5440*/  LDG.E.U16 R26, desc[UR60][R10.64] ;  /* 0x0000003c0a1a7981 */ /* 0x000f62000c1e1500 */
[-C--:B---3--:R-:W-:Y:S01]  /*5450*/  IADD3 R12, P2, R33, R120.reuse, RZ ;  /* 0x00000078210c7210 */ /* 0x088fe20007f5e0ff */
[C---:B------:R-:W-:Y:S02]  /*5460*/  IMAD R19, R3.reuse, 0x77, RZ ;  /* 0x0000007703137824 */ /* 0x040fe400078e02ff */
[----:B------:R3:W5:Y:S01]  /*5470*/  LDG.E.U16 R24, desc[UR60][R14.64] ;  /* 0x0000003c0e187981 */ /* 0x000762000c1e1500 */
[----:B------:R-:W-:Y:S01]  /*5480*/  IMAD R17, R3, 0x6f, RZ ;  /* 0x0000006f03117824 */ /* 0x000fe200078e02ff */
[-C--:B------:R-:W-:Y:S01]  /*5490*/  LEA.HI.X.SX32 R13, R23, R121.reuse, 0x1, P2 ;  /* 0x00000079170d7211 */ /* 0x080fe200010f0eff */
[----:B------:R-:W-:Y:S01]  /*54a0*/  IMAD R23, R3, 0xee, RZ ;  /* 0x000000ee03177824 */ /* 0x000fe200078e02ff */
[-C--:B------:R-:W-:Y:S01]  /*54b0*/  IADD3 R16, P0, R35, R120.reuse, RZ ;  /* 0x0000007823107210 */ /* 0x080fe20007f1e0ff */
[----:B-1----:R-:W-:Y:S02]  /*54c0*/  IMAD R41, R18, 0x10c, RZ ;  /* 0x0000010c12297824 */ /* 0x002fe400078e02ff */
[----:B------:R1:W5:Y:S01]  /*54d0*/  LDG.E.U16 R28, desc[UR60][R12.64] ;  /* 0x0000003c0c1c7981 */ /* 0x000362000c1e1500 */
[-C--:B------:R-:W-:Y:S01]  /*54e0*/  LEA.HI.X.SX32 R17, R17, R121.reuse, 0x1, P0 ;  /* 0x0000007911117211 */ /* 0x080fe200000f0eff */
[----:B---3--:R-:W-:Y:S01]  /*54f0*/  IMAD R15, R3, 0x7f, RZ ;  /* 0x0000007f030f7824 */ /* 0x008fe200078e02ff */
[-C--:B------:R-:W-:Y:S01]  /*5500*/  IADD3 R10, P0, R23, R120.reuse, RZ ;  /* 0x00000078170a7210 */ /* 0x080fe20007f1e0ff */
[----:B------:R-:W3:Y:S01]  /*5510*/  LDC R18, c[0x0][0x248] ;  /* 0x00009200ff127b82 */ /* 0x000ee20000000800 */
[-C--:B------:R-:W-:Y:S01]  /*5520*/  IADD3 R14, P2, R41, R120.reuse, RZ ;  /* 0x00000078290e7210 */ /* 0x080fe20007f5e0ff */
[----:B------:R0:W5:Y:S01]  /*5530*/  LDG.E.U16 R30, desc[UR60][R16.64] ;  /* 0x0000003c101e7981 */ /* 0x000162000c1e1500 */
[----:B------:R-:W-:Y:S01]  /*5540*/  LEA.HI.X.SX32 R11, R19, R121, 0x1, P0 ;  /* 0x00000079130b7211 */ /* 0x000fe200000f0eff */
[----:B-1----:R-:W-:Y:S01]  /*5550*/  IMAD R13, R32, 0x10e, RZ ;  /* 0x0000010e200d7824 */ /* 0x002fe200078e02ff */
[----:B------:R-:W-:Y:S01]  /*5560*/  IADD3 R12, P1, R37, R120, RZ ;  /* 0x00000078250c7210 */ /* 0x000fe20007f3e0ff */
[----:B0-----:R-:W-:-:S02]  /*5570*/  IMAD R21, R21, 0x11c, RZ ;  /* 0x0000011c15157824 */ /* 0x001fc400078e02ff */
[----:B------:R0:W5:Y:S01]  /*5580*/  LDG.E.U16 R32, desc[UR60][R10.64] ;  /* 0x0000003c0a207981 */ /* 0x000162000c1e1500 */
[----:B------:R-:W-:Y:S01]  /*5590*/  IMAD R17, R3, 0x87, RZ ;  /* 0x0000008703117824 */ /* 0x000fe200078e02ff */
[-C--:B------:R-:W-:Y:S02]  /*55a0*/  IADD3 R16, P0, R13, R120.reuse, RZ ;  /* 0x000000780d107210 */ /* 0x080fe40007f1e0ff */
[-C--:B------:R-:W-:Y:S02]  /*55b0*/  LEA.HI.X.SX32 R13, R15, R121.reuse, 0x1, P1 ;  /* 0x000000790f0d7211 */ /* 0x080fe400008f0eff */
[-C--:B------:R-:W-:Y:S01]  /*55c0*/  LEA.HI.X.SX32 R15, R232, R121.reuse, 0x1, P2 ;  /* 0x00000079e80f7211 */ /* 0x080fe200010f0eff */
[----:B0-----:R-:W-:Y:S01]  /*55d0*/  IMAD R11, R38, 0x11e, RZ ;  /* 0x0000011e260b7824 */ /* 0x001fe200078e02ff */
[----:B------:R-:W-:Y:S01]  /*55e0*/  LEA.HI.X.SX32 R17, R17, R121, 0x1, P0 ;  /* 0x0000007911117211 */ /* 0x000fe200000f0eff */
[----:B------:R0:W5:Y:S01]  /*55f0*/  LDG.E.U16 R34, desc[UR60][R12.64] ;  /* 0x0000003c0c227981 */ /* 0x000162000c1e1500 */
[----:B------:R-:W-:-:S03]  /*5600*/  IADD3 R10, P0, R21, R120, RZ ;  /* 0x00000078150a7210 */ /* 0x000fc60007f1e0ff */
[----:B------:R1:W5:Y:S01]  /*5610*/  LDG.E.U16 R41, desc[UR60][R14.64] ;  /* 0x0000003c0e297981 */ /* 0x000362000c1e1500 */
[----:B------:R-:W-:-:S03]  /*5620*/  IMAD R19, R40, 0x12c, RZ ;  /* 0x0000012c28137824 */ /* 0x000fc600078e02ff */
[----:B------:R1:W5:Y:S01]  /*5630*/  LDG.E.U16 R36, desc[UR60][R16.64] ;  /* 0x0000003c10247981 */ /* 0x000362000c1e1500 */
[----:B0-----:R-:W-:Y:S01]  /*5640*/  IADD3 R12, P1, R11, R120, RZ ;  /* 0x000000780b0c7210 */ /* 0x001fe20007f3e0ff */
[----:B------:R-:W-:Y:S01]  /*5650*/  IMAD R13, R3, 0x8f, RZ ;  /* 0x0000008f030d7824 */ /* 0x000fe200078e02ff */
[----:B------:R-:W-:Y:S01]  /*5660*/  LEA.HI.X.SX32 R11, R25, R121, 0x1, P0 ;  /* 0x00000079190b7211 */ /* 0x000fe200000f0eff */
[----:B-1----:R-:W-:-:S03]  /*5670*/  IMAD R15, R42, 0x12e, RZ ;  /* 0x0000012e2a0f7824 */ /* 0x002fc600078e02ff */
[-C--:B------:R-:W-:Y:S01]  /*5680*/  LEA.HI.X.SX32 R13, R13, R121.reuse, 0x1, P1 ;  /* 0x000000790d0d7211 */ /* 0x080fe200008f0eff */
[----:B------:R0:W5:Y:S01]  /*5690*/  LDG.E.U16 R25, desc[UR60][R10.64] ;  /* 0x0000003c0a197981 */ /* 0x000162000c1e1500 */
[----:B------:R-:W-:Y:S01]  /*56a0*/  IMAD R17, R3, 0x97, RZ ;  /* 0x0000009703117824 */ /* 0x000fe200078e02ff */
[-C--:B------:R-:W-:Y:S02]  /*56b0*/  IADD3 R16, P0, R15, R120.reuse, RZ ;  /* 0x000000780f107210 */ /* 0x080fe40007f1e0ff */
[----:B------:R-:W-:Y:S01]  /*56c0*/  IADD3 R14, P2, R19, R120, RZ ;  /* 0x00000078130e7210 */ /* 0x000fe20007f5e0ff */
[----:B------:R1:W5:Y:S01]  /*56d0*/  LDG.E.U16 R38, desc[UR60][R12.64] ;  /* 0x0000003c0c267981 */ /* 0x000362000c1e1500 */
[----:B------:R-:W-:Y:S01]  /*56e0*/  LEA.HI.X.SX32 R17, R17, R121, 0x1, P0 ;  /* 0x0000007911117211 */ /* 0x000fe200000f0eff */
[----:B0-----:R-:W-:-:S04]  /*56f0*/  IMAD R11, R44, 0x13e, RZ ;  /* 0x0000013e2c0b7824 */ /* 0x001fc800078e02ff */
[----:B------:R0:W5:Y:S01]  /*5700*/  LDG.E.U16 R40, desc[UR60][R16.64] ;  /* 0x0000003c10287981 */ /* 0x000162000c1e1500 */
[----:B------:R-:W-:Y:S02]  /*5710*/  IMAD R19, R3, 0x9f, RZ ;  /* 0x0000009f03137824 */ /* 0x000fe400078e02ff */
[----:B------:R-:W-:Y:S01]  /*5720*/  IMAD R47, R47, 0x15c, RZ ;  /* 0x0000015c2f2f7824 */ /* 0x000fe200078e02ff */
[----:B-1----:R-:W-:Y:S01]  /*5730*/  IADD3 R12, P1, R11, R120, RZ ;  /* 0x000000780b0c7210 */ /* 0x002fe20007f3e0ff */
[----:B---3--:R-:W-:-:S03]  /*5740*/  IMAD R53, R18, 0x13c, RZ ;  /* 0x0000013c12357824 */ /* 0x008fc600078e02ff */
[-C--:B------:R-:W-:Y:S01]  /*5750*/  LEA.HI.X.SX32 R13, R19, R121.reuse, 0x1, P1 ;  /* 0x00000079130d7211 */ /* 0x080fe200008f0eff */
[----:B0-----:R-:W-:Y:S01]  /*5760*/  IMAD R17, R46, 0x14e, RZ ;  /* 0x0000014e2e117824 */ /* 0x001fe200078e02ff */
[-C--:B------:R-:W-:Y:S01]  /*5770*/  IADD3 R18, P1, R47, R120.reuse, RZ ;  /* 0x000000782f127210 */ /* 0x080fe20007f3e0ff */
[----:B------:R-:W-:Y:S01]  /*5780*/  IMAD R21, R3, 0xa7, RZ ;  /* 0x000000a703157824 */ /* 0x000fe200078e02ff */
[-C--:B------:R-:W-:Y:S01]  /*5790*/  LEA.HI.X.SX32 R15, R230, R121.reuse, 0x1, P2 ;  /* 0x00000079e60f7211 */ /* 0x080fe200010f0eff */
[----:B------:R-:W-:Y:S01]  /*57a0*/  IMAD R49, R49, 0x16c, RZ ;  /* 0x0000016c31317824 */ /* 0x000fe200078e02ff */
[-C--:B------:R-:W-:Y:S01]  /*57b0*/  IADD3 R10, P0, R53, R120.reuse, RZ ;  /* 0x00000078350a7210 */ /* 0x080fe20007f1e0ff */
[----:B------:R-:W3:Y:S01]  /*57c0*/  LDG.E.U16 R42, desc[UR60][R12.64] ;  /* 0x0000003c0c2a7981 */ /* 0x000ee2000c1e1500 */
[----:B------:R-:W-:Y:S01]  /*57d0*/  IADD3 R16, P2, R17, R120, RZ ;  /* 0x0000007811107210 */ /* 0x000fe20007f5e0ff */
[----:B------:R-:W0:Y:S01]  /*57e0*/  LDC R53, c[0x0][0x248] ;  /* 0x00009200ff357b82 */ /* 0x000e220000000800 */
[-C--:B------:R-:W-:Y:S01]  /*57f0*/  LEA.HI.X.SX32 R19, R29, R121.reuse, 0x1, P1 ;  /* 0x000000791d137211 */ /* 0x080fe200008f0eff */
[----:B------:R1:W3:Y:S01]  /*5800*/  LDG.E.U16 R43, desc[UR60][R14.64] ;  /* 0x0000003c0e2b7981 */ /* 0x0002e2000c1e1500 */
[----:B------:R-:W-:-:S02]  /*5810*/  LEA.HI.X.SX32 R11, R27, R121, 0x1, P0 ;  /* 0x000000791b0b7211 */ /* 0x000fc400000f0eff */
[----:B------:R-:W-:-:S03]  /*5820*/  LEA.HI.X.SX32 R17, R21, R121, 0x1, P2 ;  /* 0x0000007915117211 */ /* 0x000fc600010f0eff */
[----:B------:R-:W0:Y:S01]  /*5830*/  LDC R21, c[0x0][0x248] ;  /* 0x00009200ff157b82 */ /* 0x000e220000000800 */
[----:B------:R-:W-:Y:S01]  /*5840*/  IMAD R47, R48, 0x15e, RZ ;  /* 0x0000015e302f7824 */ /* 0x000fe200078e02ff */
[----:B------:R-:W3:Y:S01]  /*5850*/  LDG.E.U16 R27, desc[UR60][R10.64] ;  /* 0x0000003c0a1b7981 */ /* 0x000ee2000c1e1500 */
[----:B-1----:R-:W-:-:S03]  /*5860*/  IADD3 R14, P0, R45, R120, RZ ;  /* 0x000000782d0e7210 */ /* 0x002fc60007f1e0ff */
[----:B------:R1:W3:Y:S01]  /*5870*/  LDG.E.U16 R45, desc[UR60][R18.64] ;  /* 0x0000003c122d7981 */ /* 0x0002e2000c1e1500 */
[----:B------:R-:W-:Y:S01]  /*5880*/  IMAD R13, R50, 0x16e, RZ ;  /* 0x0000016e320d7824 */ /* 0x000fe200078e02ff */
[-C--:B------:R-:W-:Y:S01]  /*5890*/  LEA.HI.X.SX32 R15, R228, R121.reuse, 0x1, P0 ;  /* 0x00000079e40f7211 */ /* 0x080fe200000f0eff */
[----:B------:R-:W0:Y:S01]  /*58a0*/  LDC R50, c[0x0][0x248] ;  /* 0x00009200ff327b82 */ /* 0x000e220000000800 */
[-C--:B------:R-:W-:Y:S01]  /*58b0*/  IADD3 R12, P1, R49, R120.reuse, RZ ;  /* 0x00000078310c7210 */ /* 0x080fe20007f3e0ff */
[----:B------:R1:W3:Y:S06]  /*58c0*/  LDG.E.U16 R44, desc[UR60][R16.64] ;  /* 0x0000003c102c7981 */ /* 0x0002ec000c1e1500 */
[----:B-1----:R-:W1:Y:S01]  /*58d0*/  LDC R18, c[0x0][0x248] ;  /* 0x00009200ff127b82 */ /* 0x002e620000000800 */
[----:B------:R-:W-:Y:S01]  /*58e0*/  IMAD R11, R3, 0xaf, RZ ;  /* 0x000000af030b7824 */ /* 0x000fe200078e02ff */
[----:B------:R-:W-:Y:S01]  /*58f0*/  IADD3 R10, P0, R47, R120, RZ ;  /* 0x000000782f0a7210 */ /* 0x000fe20007f1e0ff */
[----:B------:R0:W3:Y:S03]  /*5900*/  LDG.E.U16 R29, desc[UR60][R14.64] ;  /* 0x0000003c0e1d7981 */ /* 0x0000e6000c1e1500 */
[----:B------:R-:W-:-:S02]  /*5910*/  LEA.HI.X.SX32 R11, R11, R121, 0x1, P0 ;  /* 0x000000790b0b7211 */ /* 0x000fc400000f0eff */
[-C--:B------:R-:W-:Y:S01]  /*5920*/  IADD3 R16, P0, R51, R120.reuse, RZ ;  /* 0x0000007833107210 */ /* 0x080fe20007f1e0ff */
[----:B------:R-:W-:Y:S02]  /*5930*/  IMAD R19, R52, 0x18c, RZ ;  /* 0x0000018c34137824 */ /* 0x000fe400078e02ff */
[----:B0-----:R-:W-:Y:S01]  /*5940*/  IMAD R21, R21, 0x17e, RZ ;  /* 0x0000017e15157824 */ /* 0x001fe200078e02ff */
[----:B------:R-:W-:Y:S01]  /*5950*/  IADD3 R14, P2, R13, R120, RZ ;  /* 0x000000780d0e7210 */ /* 0x000fe20007f5e0ff */
[----:B------:R-:W-:Y:S01]  /*5960*/  IMAD R15, R3, 0xb7, RZ ;  /* 0x000000b7030f7824 */ /* 0x000fe200078e02ff */
[-C--:B------:R-:W-:Y:S01]  /*5970*/  LEA.HI.X.SX32 R13, R226, R121.reuse, 0x1, P1 ;  /* 0x00000079e20d7211 */ /* 0x080fe200008f0eff */
[----:B------:R0:W3:Y:S01]  /*5980*/  LDG.E.U16 R46, desc[UR60][R10.64] ;  /* 0x0000003c0a2e7981 */ /* 0x0000e2000c1e1500 */
[-C--:B------:R-:W-:Y:S01]  /*5990*/  LEA.HI.X.SX32 R17, R31, R121.reuse, 0x1, P0 ;  /* 0x000000791f117211 */ /* 0x080fe200000f0eff */
[----:B------:R-:W-:Y:S01]  /*59a0*/  IMAD R53, R53, 0x19c, RZ ;  /* 0x0000019c35357824 */ /* 0x000fe200078e02ff */
[----:B------:R-:W2:Y:S01]  /*59b0*/  LDC R52, c[0x0][0x248] ;  /* 0x00009200ff347b82 */ /* 0x000ea20000000800 */
[----:B------:R1:W3:Y:S01]  /*59c0*/  LDG.E.U16 R31, desc[UR60][R12.64] ;  /* 0x0000003c0c1f7981 */ /* 0x0002e2000c1e1500 */
[----:B------:R-:W-:-:S03]  /*59d0*/  LEA.HI.X.SX32 R15, R15, R121, 0x1, P2 ;  /* 0x000000790f0f7211 */ /* 0x000fc600010f0eff */
[----:B------:R1:W3:Y:S01]  /*59e0*/  LDG.E.U16 R49, desc[UR60][R16.64] ;  /* 0x0000003c10317981 */ /* 0x0002e2000c1e1500 */
[----:B0-----:R-:W-:Y:S01]  /*59f0*/  IMAD R11, R3, 0xbf, RZ ;  /* 0x000000bf030b7824 */ /* 0x001fe200078e02ff */
[-C--:B------:R-:W-:Y:S02]  /*5a00*/  IADD3 R10, P0, R21, R120.reuse, RZ ;  /* 0x00000078150a7210 */ /* 0x080fe40007f1e0ff */
[----:B------:R0:W3:Y:S01]  /*5a10*/  LDG.E.U16 R47, desc[UR60][R14.64] ;  /* 0x0000003c0e2f7981 */ /* 0x0000e2000c1e1500 */
[----:B------:R-:W2:Y:S01]  /*5a20*/  LDC R21, c[0x0][0x248] ;  /* 0x00009200ff157b82 */ /* 0x000ea20000000800 */
[----:B-1----:R-:W-:Y:S01]  /*5a30*/  IMAD R13, R54, 0x1ac, RZ ;  /* 0x000001ac360d7824 */ /* 0x002fe200078e02ff */
[----:B------:R-:W-:Y:S01]  /*5a40*/  IADD3 R12, P1, R19, R120, RZ ;  /* 0x00000078130c7210 */ /* 0x000fe20007f3e0ff */
[----:B------:R-:W-:-:S03]  /*5a50*/  IMAD R19, R18, 0x1bc, RZ ;  /* 0x000001bc12137824 */ /* 0x000fc600078e02ff */
[-C--:B------:R-:W-:Y:S02]  /*5a60*/  IADD3 R16, P2, R13, R120.reuse, RZ ;  /* 0x000000780d107210 */ /* 0x080fe40007f5e0ff */
[-C--:B------:R-:W-:Y:S01]  /*5a70*/  LEA.HI.X.SX32 R13, R224, R121.reuse, 0x1, P1 ;  /* 0x00000079e00d7211 */ /* 0x080fe200008f0eff */
[----:B------:R-:W-:Y:S01]  /*5a80*/  IMAD R55, R55, 0x1dc, RZ ;  /* 0x000001dc37377824 */ /* 0x000fe200078e02ff */
[-C--:B------:R-:W-:Y:S01]  /*5a90*/  IADD3 R18, P1, R19, R120.reuse, RZ ;  /* 0x0000007813127210 */ /* 0x080fe20007f3e0ff */
[----:B------:R-:W-:Y:S01]  /*5aa0*/  IMAD R59, R50, 0x1cc, RZ ;  /* 0x000001cc323b7824 */ /* 0x000fe200078e02ff */
[-C--:B------:R-:W-:Y:S01]  /*5ab0*/  LEA.HI.X.SX32 R11, R11, R121.reuse, 0x1, P0 ;  /* 0x000000790b0b7211 */ /* 0x080fe200000f0eff */
[----:B------:R-:W1:Y:S01]  /*5ac0*/  LDC R50, c[0x0][0x248] ;  /* 0x00009200ff327b82 */ /* 0x000e620000000800 */
[----:B0-----:R-:W-:Y:S02]  /*5ad0*/  IADD3 R14, P0, R53, R120, RZ ;  /* 0x00000078350e7210 */ /* 0x001fe40007f1e0ff */
[-C--:B------:R-:W-:Y:S01]  /*5ae0*/  LEA.HI.X.SX32 R19, R35, R121.reuse, 0x1, P1 ;  /* 0x0000007923137211 */ /* 0x080fe200008f0eff */
[----:B------:R0:W3:Y:S01]  /*5af0*/  LDG.E.U16 R48, desc[UR60][R10.64] ;  /* 0x0000003c0a307981 */ /* 0x0000e2000c1e1500 */
[----:B------:R-:W-:-:S03]  /*5b00*/  LEA.HI.X.SX32 R15, R33, R121, 0x1, P0 ;  /* 0x00000079210f7211 */ /* 0x000fc600000f0eff */
[----:B------:R0:W3:Y:S01]  /*5b10*/  LDG.E.U16 R33, desc[UR60][R12.64] ;  /* 0x0000003c0c217981 */ /* 0x0000e2000c1e1500 */
[----:B------:R-:W-:Y:S01]  /*5b20*/  IMAD R57, R57, 0x1fc, RZ ;  /* 0x000001fc39397824 */ /* 0x000fe200078e02ff */
[----:B------:R-:W4:Y:S02]  /*5b30*/  LDC R54, c[0x0][0x248] ;  /* 0x00009200ff367b82 */ /* 0x000f240000000800 */
[----:B------:R0:W3:Y:S01]  /*5b40*/  LDG.E.U16 R53, desc[UR60][R18.64] ;  /* 0x0000003c12357981 */ /* 0x0000e2000c1e1500 */
[-C--:B------:R-:W-:Y:S01]  /*5b50*/  LEA.HI.X.SX32 R17, R222, R121.reuse, 0x1, P2 ;  /* 0x00000079de117211 */ /* 0x080fe200010f0eff */
[----:B0-----:R-:W-:Y:S01]  /*5b60*/  IMAD R11, R56, 0x1ec, RZ ;  /* 0x000001ec380b7824 */ /* 0x001fe200078e02ff */
[-C--:B------:R-:W-:Y:S01]  /*5b70*/  IADD3 R10, P0, R59, R120.reuse, RZ ;  /* 0x000000783b0a7210 */ /* 0x080fe20007f1e0ff */
[----:B------:R0:W3:Y:S01]  /*5b80*/  LDG.E.U16 R35, desc[UR60][R14.64] ;  /* 0x0000003c0e237981 */ /* 0x0000e2000c1e1500 */
[----:B------:R-:W-:Y:S01]  /*5b90*/  IADD3 R12, P1, R55, R120, RZ ;  /* 0x00000078370c7210 */ /* 0x000fe20007f3e0ff */
[----:B------:R-:W4:Y:S02]  /*5ba0*/  LDC R56, c[0x0][0x248] ;  /* 0x00009200ff387b82 */ /* 0x000f240000000800 */
[----:B------:R0:W3:Y:S01]  /*5bb0*/  LDG.E.U16 R51, desc[UR60][R16.64] ;  /* 0x0000003c10337981 */ /* 0x0000e2000c1e1500 */
[----:B------:R-:W-:-:S05]  /*5bc0*/  LEA.HI.X.SX32 R13, R23, R121, 0x1, P1 ;  /* 0x00000079170d7211 */ /* 0x000fca00008f0eff */
[----:B------:R-:W4:Y:S01]  /*5bd0*/  LDC R18, c[0x0][0x248] ;  /* 0x00009200ff127b82 */ /* 0x000f220000000800 */
[----:B0-----:R-:W-:-:S07]  /*5be0*/  IADD3 R14, P2, R11, R120, RZ ;  /* 0x000000780b0e7210 */ /* 0x001fce0007f5e0ff */
[----:B------:R-:W0:Y:S01]  /*5bf0*/  LDC R23, c[0x0][0x248] ;  /* 0x00009200ff177b82 */ /* 0x000e220000000800 */
[-C--:B------:R-:W-:Y:S02]  /*5c00*/  LEA.HI.X.SX32 R11, R220, R121.reuse, 0x1, P0 ;  /* 0x00000079dc0b7211 */ /* 0x080fe400000f0eff */
[-C--:B------:R-:W-:Y:S01]  /*5c10*/  IADD3 R16, P0, R57, R120.reuse, RZ ;  /* 0x0000007839107210 */ /* 0x080fe20007f1e0ff */
[----:B------:R-:W-:Y:S01]  /*5c20*/  IMAD R19, R3, 0xc7, RZ ;  /* 0x000000c703137824 */ /* 0x000fe200078e02ff */
[-C--:B------:R-:W-:Y:S01]  /*5c30*/  LEA.HI.X.SX32 R15, R218, R121.reuse, 0x1, P2 ;  /* 0x00000079da0f7211 */ /* 0x080fe200010f0eff */
[----:B------:R1:W3:Y:S01]  /*5c40*/  LDG.E.U16 R55, desc[UR60][R10.64] ;  /* 0x0000003c0a377981 */ /* 0x0002e2000c1e1500 */
[-C--:B------:R-:W-:Y:S01]  /*5c50*/  LEA.HI.X.SX32 R17, R37, R121.reuse, 0x1, P0 ;  /* 0x0000007925117211 */ /* 0x080fe200000f0eff */
[----:B--2---:R-:W-:Y:S02]  /*5c60*/  IMAD R37, R21, 0x18e, RZ ;  /* 0x0000018e15257824 */ /* 0x004fe400078e02ff */
[----:B------:R2:W3:Y:S04]  /*5c70*/  LDG.E.U16 R57, desc[UR60][R12.64] ;  /* 0x0000003c0c397981 */ /* 0x0004e8000c1e1500 */
[----:B------:R2:W3:Y:S01]  /*5c80*/  LDG.E.U16 R59, desc[UR60][R14.64] ;  /* 0x0000003c0e3b7981 */ /* 0x0004e2000c1e1500 */
[----:B-1----:R-:W-:Y:S01]  /*5c90*/  IMAD R11, R50, 0x19e, RZ ;  /* 0x0000019e320b7824 */ /* 0x002fe200078e02ff */
[-C--:B------:R-:W-:Y:S01]  /*5ca0*/  IADD3 R10, P0, R37, R120.reuse, RZ ;  /* 0x00000078250a7210 */ /* 0x080fe20007f1e0ff */
[----:B----4-:R-:W-:Y:S01]  /*5cb0*/  IMAD R37, R18, 0x1be, RZ ;  /* 0x000001be12257824 */ /* 0x010fe200078e02ff */
[----:B------:R1:W4:Y:S01]  /*5cc0*/  LDG.E.U16 R61, desc[UR60][R16.64] ;  /* 0x0000003c103d7981 */ /* 0x000322000c1e1500 */
[----:B--2---:R-:W-:Y:S01]  /*5cd0*/  IMAD R13, R52, 0x1ae, RZ ;  /* 0x000001ae340d7824 */ /* 0x004fe200078e02ff */
[-C--:B------:R-:W-:Y:S01]  /*5ce0*/  IADD3 R12, P1, R11, R120.reuse, RZ ;  /* 0x000000780b0c7210 */ /* 0x080fe20007f3e0ff */
[----:B------:R-:W-:Y:S01]  /*5cf0*/  IMAD R21, R3, 0xcf, RZ ;  /* 0x000000cf03157824 */ /* 0x000fe200078e02ff */
[----:B------:R-:W-:Y:S01]  /*5d00*/  LEA.HI.X.SX32 R11, R19, R121, 0x1, P0 ;  /* 0x00000079130b7211 */ /* 0x000fe200000f0eff */
[----:B------:R-:W-:Y:S01]  /*5d10*/  IMAD R15, R3, 0xd7, RZ ;  /* 0x000000d7030f7824 */ /* 0x000fe200078e02ff */
[----:B------:R-:W-:Y:S01]  /*5d20*/  IADD3 R14, P2, R13, R120, RZ ;  /* 0x000000780d0e7210 */ /* 0x000fe20007f5e0ff */
[----:B0-----:R-:W-:-:S02]  /*5d30*/  IMAD R23, R23, 0x1ce, RZ ;  /* 0x000001ce17177824 */ /* 0x001fc400078e02ff */
[----:B-1----:R-:W-:Y:S01]  /*5d40*/  IMAD R17, R3, 0xdf, RZ ;  /* 0x000000df03117824 */ /* 0x002fe200078e02ff */
[-C--:B------:R-:W-:Y:S01]  /*5d50*/  IADD3 R16, P0, R37, R120.reuse, RZ ;  /* 0x0000007825107210 */ /* 0x080fe20007f1e0ff */
[----:B------:R0:W2:Y:S01]  /*5d60*/  LDG.E.U16 R18, desc[UR60][R10.64] ;  /* 0x0000003c0a127981 */ /* 0x0000a2000c1e1500 */
[-C--:B------:R-:W-:Y:S01]  /*5d70*/  LEA.HI.X.SX32 R13, R21, R121.reuse, 0x1, P1 ;  /* 0x00000079150d7211 */ /* 0x080fe200008f0eff */
[----:B------:R-:W-:Y:S01]  /*5d80*/  IMAD R19, R3, 0xe7, RZ ;  /* 0x000000e703137824 */ /* 0x000fe200078e02ff */
[-C--:B------:R-:W-:Y:S01]  /*5d90*/  LEA.HI.X.SX32 R15, R15, R121.reuse, 0x1, P2 ;  /* 0x000000790f0f7211 */ /* 0x080fe200010f0eff */
[----:B------:R-:W-:Y:S01]  /*5da0*/  IMAD R63, R54, 0x1de, RZ ;  /* 0x000001de363f7824 */ /* 0x000fe200078e02ff */
[-C--:B------:R-:W-:Y:S01]  /*5db0*/  LEA.HI.X.SX32 R17, R17, R121.reuse, 0x1, P0 ;  /* 0x0000007911117211 */ /* 0x080fe200000f0eff */
[----:B------:R-:W-:Y:S01]  /*5dc0*/  IMAD R65, R56, 0x1ee, RZ ;  /* 0x000001ee38417824 */ /* 0x000fe200078e02ff */
[----:B------:R1:W2:Y:S01]  /*5dd0*/  LDG.E.U16 R37, desc[UR60][R12.64] ;  /* 0x0000003c0c257981 */ /* 0x0002a2000c1e1500 */
[----:B------:R-:W-:Y:S01]  /*5de0*/  IMAD R67, R58, 0x1fe, RZ ;  /* 0x000001fe3a437824 */ /* 0x000fe200078e02ff */
[-C--:B0-----:R-:W-:Y:S01]  /*5df0*/  IADD3 R10, P0, R23, R120.reuse, RZ ;  /* 0x00000078170a7210 */ /* 0x081fe20007f1e0ff */
[C---:B------:R-:W-:Y:S01]  /*5e00*/  IMAD R21, R3.reuse, 0xef, RZ ;  /* 0x000000ef03157824 */ /* 0x040fe200078e02ff */
[----:B------:R0:W2:Y:S01]  /*5e10*/  LDG.E.U16 R50, desc[UR60][R14.64] ;  /* 0x0000003c0e327981 */ /* 0x0000a2000c1e1500 */
[----:B------:R-:W-:Y:S01]  /*5e20*/  IMAD R23, R3, 0xf7, RZ ;  /* 0x000000f703177824 */ /* 0x000fe200078e02ff */
[----:B------:R-:W-:Y:S01]  /*5e30*/  LEA.HI.X.SX32 R11, R19, R121, 0x1, P0 ;  /* 0x00000079130b7211 */ /* 0x000fe200000f0eff */
[----:B------:R-:W-:Y:S01]  /*5e40*/  IMAD R3, R3, 0xff, RZ ;  /* 0x000000ff03037824 */ /* 0x000fe200078e02ff */
[----:B------:R0:W2:Y:S01]  /*5e50*/  LDG.E.U16 R52, desc[UR60][R16.64] ;  /* 0x0000003c10347981 */ /* 0x0000a2000c1e1500 */
[----:B-1----:R-:W-:-:S03]  /*5e60*/  IADD3 R12, P1, R63, R120, RZ ;  /* 0x000000783f0c7210 */ /* 0x002fc60007f3e0ff */
[----:B------:R-:W2:Y:S01]  /*5e70*/  LDG.E.U16 R10, desc[UR60][R10.64] ;  /* 0x0000003c0a0a7981 */ /* 0x000ea2000c1e1500 */
[-C--:B0-----:R-:W-:Y:S02]  /*5e80*/  IADD3 R14, P2, R65, R120.reuse, RZ ;  /* 0x00000078410e7210 */ /* 0x081fe40007f5e0ff */
[----:B------:R-:W-:Y:S02]  /*5e90*/  IADD3 R16, P0, R67, R120, RZ ;  /* 0x0000007843107210 */ /* 0x000fe40007f1e0ff */
[-C--:B------:R-:W-:Y:S02]  /*5ea0*/  LEA.HI.X.SX32 R13, R21, R121.reuse, 0x1, P1 ;  /* 0x00000079150d7211 */ /* 0x080fe400008f0eff */
[-C--:B------:R-:W-:Y:S02]  /*5eb0*/  LEA.HI.X.SX32 R15, R23, R121.reuse, 0x1, P2 ;  /* 0x00000079170f7211 */ /* 0x080fe400010f0eff */
[----:B------:R-:W-:Y:S01]  /*5ec0*/  LEA.HI.X.SX32 R17, R3, R121, 0x1, P0 ;  /* 0x0000007903117211 */ /* 0x000fe200000f0eff */
[----:B------:R-:W2:Y:S04]  /*5ed0*/  LDG.E.U16 R12, desc[UR60][R12.64] ;  /* 0x0000003c0c0c7981 */ /* 0x000ea8000c1e1500 */
[----:B------:R-:W2:Y:S04]  /*5ee0*/  LDG.E.U16 R14, desc[UR60][R14.64] ;  /* 0x0000003c0e0e7981 */ /* 0x000ea8000c1e1500 */
[----:B------:R-:W2:Y:S04]  /*5ef0*/  LDG.E.U16 R16, desc[UR60][R16.64] ;  /* 0x0000003c10107981 */ /* 0x000ea8000c1e1500 */
[----:B------:R-:W-:Y:S04]  /*5f00*/  STL [R1], RZ ;  /* 0x000000ff01007387 */ /* 0x000fe80000100800 */
[----:B------:R-:W-:Y:S04]  /*5f10*/  STL [R1+0x4], RZ ;  /* 0x000004ff01007387 */ /* 0x000fe80000100800 */
        /* <DEDUP_REMOVED lines=112> */
[----:B------:R-:W-:Y:S01]  /*6620*/  STL [R1+0x1c8], RZ ;  /* 0x0001c8ff01007387 */ /* 0x000fe20000100800 */
[----:B------:R-:W-:-:S03]  /*6630*/  LOP3.LUT R197, R197, 0x70, RZ, 0x3c, !PT ;  /* 0x00000070c5c57812 */ /* 0x000fc600078e3cff */
[----:B------:R-:W-:Y:S04]  /*6640*/  STL [R1+0x1cc], RZ ;  /* 0x0001ccff01007387 */ /* 0x000fe80000100800 */
[----:B------:R-:W-:Y:S04]  /*6650*/  STL [R1+0x1d0], RZ ;  /* 0x0001d0ff01007387 */ /* 0x000fe80000100800 */
[----:B------:R-:W-:Y:S04]  /*6660*/  STL [R1+0x1d4], RZ ;  /* 0x0001d4ff01007387 */ /* 0x000fe80000100800 */
[----:B------:R-:W-:Y:S01]  /*6670*/  STL [R1+0x1d8], RZ ;  /* 0x0001d8ff01007387 */ /* 0x000fe20000100800 */
[----:B------:R-:W-:-:S03]  /*6680*/  IADD3 R197, R164, R197, RZ ;  /* 0x000000c5a4c57210 */ /* 0x000fc60007ffe0ff */
[----:B------:R-:W-:Y:S04]  /*6690*/  STL [R1+0x1dc], RZ ;  /* 0x0001dcff01007387 */ /* 0x000fe80000100800 */
[----:B------:R-:W-:Y:S04]  /*66a0*/  STL [R1+0x1e0], RZ ;  /* 0x0001e0ff01007387 */ /* 0x000fe80000100800 */
[----:B------:R-:W-:Y:S04]  /*66b0*/  STL [R1+0x1e4], RZ ;  /* 0x0001e4ff01007387 */ /* 0x000fe80000100800 */
[----:B------:R-:W-:Y:S04]  /*66c0*/  STL [R1+0x1e8], RZ ;  /* 0x0001e8ff01007387 */ /* 0x000fe80000100800 */
[----:B------:R-:W-:Y:S04]  /*66d0*/  STL [R1+0x1ec], RZ ;  /* 0x0001ecff01007387 */ /* 0x000fe80000100800 */
[----:B------:R-:W-:Y:S04]  /*66e0*/  STL [R1+0x1f0], RZ ;  /* 0x0001f0ff01007387 */ /* 0x000fe80000100800 */
[----:B------:R-:W-:Y:S04]  /*66f0*/  STS.U16 [R0+0x2300], R205 ;  /* 0x002300cd00007388 */ /* 0x000fe80000000400 */
[----:B------:R-:W-:Y:S04]  /*6700*/  STL [R1+0x1f4], RZ ;  /* 0x0001f4ff01007387 */ /* 0x000fe80000100800 */
[----:B------:R-:W-:Y:S04]  /*6710*/  STS.U16 [R0+0x2700], R5 ;  /* 0x0027000500007388 */ /* 0x000fe80000000400 */
[----:B------:R-:W-:Y:S04]  /*6720*/  STS.U16 [R0+0x2b00], R207 ;  /* 0x002b00cf00007388 */ /* 0x000fe80000000400 */
[----:B------:R-:W-:Y:S04]  /*6730*/  STS.U16 [R0+0x2f00], R7 ;  /* 0x002f000700007388 */ /* 0x000fe80000000400 */
[----:B------:R-:W-:Y:S04]  /*6740*/  STS.U16 [R0+0x3300], R209 ;  /* 0x003300d100007388 */ /* 0x000fe80000000400 */
[----:B------:R-:W-:Y:S04]  /*6750*/  STS.U16 [R0+0x3700], R9 ;  /* 0x0037000900007388 */ /* 0x000fe80000000400 */
[----:B------:R-:W-:Y:S04]  /*6760*/  STS.U16 [R0+0x3b00], R211 ;  /* 0x003b00d300007388 */ /* 0x000fe80000000400 */
[----:B-----5:R-:W-:Y:S04]  /*6770*/  STS.U16 [R0+0x3f00], R39 ;  /* 0x003f002700007388 */ /* 0x020fe80000000400 */
[----:B------:R-:W-:Y:S04]  /*6780*/  STS.U16 [R0+0x4300], R41 ;  /* 0x0043002900007388 */ /* 0x000fe80000000400 */
[----:B------:R-:W-:Y:S04]  /*6790*/  STS.U16 [R0+0x4700], R25 ;  /* 0x0047001900007388 */ /* 0x000fe80000000400 */
[----:B---3--:R-:W-:Y:S04]  /*67a0*/  STS.U16 [R0+0x4b00], R43 ;  /* 0x004b002b00007388 */ /* 0x008fe80000000400 */
        /* <DEDUP_REMOVED lines=10> */
[----:B------:R1:W-:Y:S04]  /*6850*/  STS.U16 [R0+0x7700], R57 ;  /* 0x0077003900007388 */ /* 0x0003e80000000400 */
[----:B------:R-:W-:Y:S04]  /*6860*/  STS.U16 [R0+0x7b00], R59 ;  /* 0x007b003b00007388 */ /* 0x000fe80000000400 */
[----:B----4-:R3:W-:Y:S04]  /*6870*/  STS.U16 [R0+0x7f00], R61 ;  /* 0x007f003d00007388 */ /* 0x0107e80000000400 */
[----:B------:R-:W-:Y:S04]  /*6880*/  STL [R1+0x1f8], RZ ;  /* 0x0001f8ff01007387 */ /* 0x000fe80000100800 */
[----:B------:R-:W-:Y:S04]  /*6890*/  STS.U16 [R197+0x1b80], R6 ;  /* 0x001b8006c5007388 */ /* 0x000fe80000000400 */
[----:B------:R-:W-:Y:S04]  /*68a0*/  STS.U16 [R197+0x1f80], R8 ;  /* 0x001f8008c5007388 */ /* 0x000fe80000000400 */
[----:B------:R-:W-:Y:S04]  /*68b0*/  STS.U16 [R197+0x2380], R20 ;  /* 0x00238014c5007388 */ /* 0x000fe80000000400 */
[----:B------:R-:W-:Y:S04]  /*68c0*/  STS.U16 [R197+0x2780], R22 ;  /* 0x00278016c5007388 */ /* 0x000fe80000000400 */
[----:B--2---:R-:W-:Y:S04]  /*68d0*/  STS.U16 [R197+0x6380], R18 ;  /* 0x00638012c5007388 */ /* 0x004fe80000000400 */
[----:B------:R-:W-:Y:S04]  /*68e0*/  STS.U16 [R197+0x7380], R10 ;  /* 0x0073800ac5007388 */ /* 0x000fe80000000400 */
[----:B------:R-:W-:Y:S04]  /*68f0*/  STS.U16 [R197+0x7780], R12 ;  /* 0x0077800cc5007388 */ /* 0x000fe80000000400 */
[----:B------:R-:W-:Y:S04]  /*6900*/  STS.U16 [R197+0x7b80], R14 ;  /* 0x007b800ec5007388 */ /* 0x000fe80000000400 */
[----:B------:R-:W-:Y:S04]  /*6910*/  STS.U16 [R197+0x7f80], R16 ;  /* 0x007f8010c5007388 */ /* 0x000fe80000000400 */
[----:B------:R-:W-:Y:S01]  /*6920*/  STL [R1+0x1fc], RZ ;  /* 0x0001fcff01007387 */ /* 0x000fe20000100800 */
[----:B------:R-:W-:-:S02]  /*6930*/  ISETP.GE.AND P0, PT, R215, 0x1, PT ;  /* 0x00000001d700780c */ /* 0x000fc40003f06270 */
[----:B0-----:R-:W-:Y:S02]  /*6940*/  CS2R R54, SRZ ;  /* 0x0000000000367805 */ /* 0x001fe4000001ff00 */
[----:B------:R-:W-:Y:S01]  /*6950*/  MOV R208, 0x3f800000 ;  /* 0x3f80000000d07802 */ /* 0x000fe20000000f00 */
[----:B------:R-:W-:Y:S01]  /*6960*/  STS.U16 [R197+0x380], R122 ;  /* 0x0003807ac5007388 */ /* 0x000fe20000000400 */
[----:B------:R-:W-:Y:S02]  /*6970*/  MOV R3, 0xff800000 ;  /* 0xff80000000037802 */ /* 0x000fe40000000f00 */
[----:B-1----:R-:W-:Y:S02]  /*6980*/  CS2R R56, SRZ ;  /* 0x0000000000387805 */ /* 0x002fe4000001ff00 */
[----:B---3--:R-:W-:Y:S01]  /*6990*/  MOV R0, 0xff800000 ;  /* 0xff80000000007802 */ /* 0x008fe20000000f00 */
[----:B------:R-:W-:Y:S01]  /*69a0*/  STS.U16 [R197+0x780], R124 ;  /* 0x0007807cc5007388 */ /* 0x000fe20000000400 */
[----:B------:R-:W-:-:S02]  /*69b0*/  MOV R207, 0x3f800000 ;  /* 0x3f80000000cf7802 */ /* 0x000fc40000000f00 */
[----:B------:R-:W-:Y:S02]  /*69c0*/  CS2R R58, SRZ ;  /* 0x00000000003a7805 */ /* 0x000fe4000001ff00 */
[----:B------:R-:W-:Y:S01]  /*69d0*/  MOV R206, 0x3f800000 ;  /* 0x3f80000000ce7802 */ /* 0x000fe20000000f00 */
[----:B------:R-:W-:Y:S01]  /*69e0*/  STS.U16 [R197+0xb80], R126 ;  /* 0x000b807ec5007388 */ /* 0x000fe20000000400 */
[----:B------:R-:W-:Y:S02]  /*69f0*/  MOV R205, 0x3f800000 ;  /* 0x3f80000000cd7802 */ /* 0x000fe40000000f00 */
[----:B------:R-:W-:Y:S02]  /*6a00*/  CS2R R60, SRZ ;  /* 0x00000000003c7805 */ /* 0x000fe4000001ff00 */
[----:B------:R-:W-:Y:S01]  /*6a10*/  CS2R R62, SRZ ;  /* 0x00000000003e7805 */ /* 0x000fe2000001ff00 */
[----:B------:R-:W-:Y:S01]  /*6a20*/  STS.U16 [R197+0xf80], R128 ;  /* 0x000f8080c5007388 */ /* 0x000fe20000000400 */
[----:B------:R-:W-:-:S02]  /*6a30*/  CS2R R64, SRZ ;  /* 0x0000000000407805 */ /* 0x000fc4000001ff00 */
[----:B------:R-:W-:Y:S02]  /*6a40*/  CS2R R66, SRZ ;  /* 0x0000000000427805 */ /* 0x000fe4000001ff00 */
[----:B------:R-:W-:Y:S01]  /*6a50*/  CS2R R68, SRZ ;  /* 0x0000000000447805 */ /* 0x000fe2000001ff00 */
[----:B------:R0:W-:Y:S01]  /*6a60*/  STS.U16 [R197+0x1380], R2 ;  /* 0x00138002c5007388 */ /* 0x0001e20000000400 */
[----:B------:R-:W-:Y:S02]  /*6a70*/  CS2R R70, SRZ ;  /* 0x0000000000467805 */ /* 0x000fe4000001ff00 */
[----:B------:R-:W-:Y:S02]  /*6a80*/  CS2R R72, SRZ ;  /* 0x0000000000487805 */ /* 0x000fe4000001ff00 */
[----:B------:R-:W-:Y:S01]  /*6a90*/  CS2R R74, SRZ ;  /* 0x00000000004a7805 */ /* 0x000fe2000001ff00 */
[----:B------:R1:W-:Y:S01]  /*6aa0*/  STS.U16 [R197+0x1780], R4 ;  /* 0x00178004c5007388 */ /* 0x0003e20000000400 */
[----:B------:R-:W-:-:S02]  /*6ab0*/  CS2R R76, SRZ ;  /* 0x00000000004c7805 */ /* 0x000fc4000001ff00 */
[----:B------:R-:W-:Y:S02]  /*6ac0*/  CS2R R78, SRZ ;  /* 0x00000000004e7805 */ /* 0x000fe4000001ff00 */
[----:B------:R-:W-:Y:S01]  /*6ad0*/  CS2R R80, SRZ ;  /* 0x0000000000507805 */ /* 0x000fe2000001ff00 */
[----:B------:R2:W-:Y:S01]  /*6ae0*/  STS.U16 [R197+0x2b80], R24 ;  /* 0x002b8018c5007388 */ /* 0x0005e20000000400 */
[----:B------:R-:W-:Y:S02]  /*6af0*/  CS2R R82, SRZ ;  /* 0x0000000000527805 */ /* 0x000fe4000001ff00 */
[----:B0-----:R-:W-:Y:S02]  /*6b00*/  MOV R2, 0xff800000 ;  /* 0xff80000000027802 */ /* 0x001fe40000000f00 */
[----:B------:R-:W-:Y:S01]  /*6b10*/  CS2R R84, SRZ ;  /* 0x0000000000547805 */ /* 0x000fe2000001ff00 */
[----:B------:R0:W-:Y:S01]  /*6b20*/  STS.U16 [R197+0x2f80], R26 ;  /* 0x002f801ac5007388 */ /* 0x0001e20000000400 */
[----:B------:R-:W-:-:S02]  /*6b30*/  CS2R R86, SRZ ;  /* 0x0000000000567805 */ /* 0x000fc4000001ff00 */
[----:B-1----:R-:W-:Y:S02]  /*6b40*/  MOV R4, 0xff800000 ;  /* 0xff80000000047802 */ /* 0x002fe40000000f00 */
[----:B------:R-:W-:Y:S01]  /*6b50*/  CS2R R88, SRZ ;  /* 0x0000000000587805 */ /* 0x000fe2000001ff00 */
[----:B------:R1:W-:Y:S01]  /*6b60*/  STS.U16 [R197+0x3380], R28 ;  /* 0x0033801cc5007388 */ /* 0x0003e20000000400 */
[----:B------:R-:W-:Y:S02]  /*6b70*/  CS2R R90, SRZ ;  /* 0x00000000005a7805 */ /* 0x000fe4000001ff00 */
[----:B--2---:R-:W-:Y:S02]  /*6b80*/  CS2R R24, SRZ ;  /* 0x0000000000187805 */ /* 0x004fe4000001ff00 */
[----:B------:R-:W-:Y:S01]  /*6b90*/  CS2R R92, SRZ ;  /* 0x00000000005c7805 */ /* 0x000fe2000001ff00 */
[----:B------:R2:W-:Y:S01]  /*6ba0*/  STS.U16 [R197+0x3780], R30 ;  /* 0x0037801ec5007388 */ /* 0x0005e20000000400 */
[----:B------:R-:W-:-:S02]  /*6bb0*/  CS2R R94, SRZ ;  /* 0x00000000005e7805 */ /* 0x000fc4000001ff00 */
[----:B0-----:R-:W-:Y:S02]  /*6bc0*/  CS2R R26, SRZ ;  /* 0x00000000001a7805 */ /* 0x001fe4000001ff00 */
[----:B------:R-:W-:Y:S01]  /*6bd0*/  CS2R R96, SRZ ;  /* 0x0000000000607805 */ /* 0x000fe2000001ff00 */
[----:B------:R0:W-:Y:S01]  /*6be0*/  STS.U16 [R197+0x3b80], R32 ;  /* 0x003b8020c5007388 */ /* 0x0001e20000000400 */
[----:B------:R-:W-:Y:S02]  /*6bf0*/  CS2R R98, SRZ ;  /* 0x0000000000627805 */ /* 0x000fe4000001ff00 */
[----:B-1----:R-:W-:Y:S02]  /*6c00*/  CS2R R28, SRZ ;  /* 0x00000000001c7805 */ /* 0x002fe4000001ff00 */
[----:B------:R-:W-:Y:S01]  /*6c10*/  CS2R R100, SRZ ;  /* 0x0000000000647805 */ /* 0x000fe2000001ff00 */
[----:B------:R1:W-:Y:S01]  /*6c20*/  STS.U16 [R197+0x3f80], R34 ;  /* 0x003f8022c5007388 */ /* 0x0003e20000000400 */
[----:B------:R-:W-:-:S02]  /*6c30*/  CS2R R102, SRZ ;  /* 0x0000000000667805 */ /* 0x000fc4000001ff00 */
[----:B--2---:R-:W-:Y:S02]  /*6c40*/  CS2R R30, SRZ ;  /* 0x00000000001e7805 */ /* 0x004fe4000001ff00 */
[----:B------:R-:W-:Y:S01]  /*6c50*/  CS2R R104, SRZ ;  /* 0x0000000000687805 */ /* 0x000fe2000001ff00 */
[----:B------:R-:W-:Y:S01]  /*6c60*/  STS.U16 [R197+0x4380], R36 ;  /* 0x00438024c5007388 */ /* 0x000fe20000000400 */
[----:B------:R-:W-:Y:S02]  /*6c70*/  CS2R R106, SRZ ;  /* 0x00000000006a7805 */ /* 0x000fe4000001ff00 */
[----:B0-----:R-:W-:Y:S02]  /*6c80*/  CS2R R32, SRZ ;  /* 0x0000000000207805 */ /* 0x001fe4000001ff00 */
[----:B------:R-:W-:Y:S01]  /*6c90*/  CS2R R108, SRZ ;  /* 0x00000000006c7805 */ /* 0x000fe2000001ff00 */
[----:B------:R0:W-:Y:S01]  /*6ca0*/  STS.U16 [R197+0x4780], R38 ;  /* 0x00478026c5007388 */ /* 0x0001e20000000400 */
[----:B------:R-:W-:-:S02]  /*6cb0*/  CS2R R110, SRZ ;  /* 0x00000000006e7805 */ /* 0x000fc4000001ff00 */
[----:B-1----:R-:W-:Y:S02]  /*6cc0*/  CS2R R34, SRZ ;  /* 0x0000000000227805 */ /* 0x002fe4000001ff00 */
[----:B------:R-:W-:Y:S01]  /*6cd0*/  CS2R R112, SRZ ;  /* 0x0000000000707805 */ /* 0x000fe2000001ff00 */
[----:B------:R1:W-:Y:S01]  /*6ce0*/  STS.U16 [R197+0x4b80], R40 ;  /* 0x004b8028c5007388 */ /* 0x0003e20000000400 */
[----:B------:R-:W-:Y:S02]  /*6cf0*/  CS2R R114, SRZ ;  /* 0x0000000000727805 */ /* 0x000fe4000001ff00 */
[----:B------:R-:W-:Y:S02]  /*6d00*/  CS2R R116, SRZ ;  /* 0x0000000000747805 */ /* 0x000fe4000001ff00 */
        /* <DEDUP_REMOVED lines=9> */
[----:B------:R-:W-:Y:S01]  /*6da0*/  STS.U16 [R197+0x5780], R46 ;  /* 0x0057802ec5007388 */ /* 0x000fe20000000400 */
[----:B------:R-:W-:-:S02]  /*6db0*/  CS2R R128, SRZ ;  /* 0x0000000000807805 */ /* 0x000fc4000001ff00 */
[----:B--2---:R-:W-:Y:S02]  /*6dc0*/  CS2R R42, SRZ ;  /* 0x00000000002a7805 */ /* 0x004fe4000001ff00 */
[----:B------:R-:W-:Y:S01]  /*6dd0*/  CS2R R130, SRZ ;  /* 0x0000000000827805 */ /* 0x000fe2000001ff00 */
[----:B------:R1:W-:Y:S01]  /*6de0*/  STS.U16 [R197+0x5b80], R47 ;  /* 0x005b802fc5007388 */ /* 0x0003e20000000400 */
[----:B------:R-:W-:Y:S02]  /*6df0*/  CS2R R132, SRZ ;  /* 0x0000000000847805 */ /* 0x000fe4000001ff00 */
[----:B0-----:R-:W-:Y:S02]  /*6e00*/  CS2R R44, SRZ ;  /* 0x00000000002c7805 */ /* 0x001fe4000001ff00 */
[----:B------:R-:W-:Y:S01]  /*6e10*/  CS2R R134, SRZ ;  /* 0x0000000000867805 */ /* 0x000fe2000001ff00 */
[----:B------:R0:W-:Y:S01]  /*6e20*/  STS.U16 [R197+0x5f80], R48 ;  /* 0x005f8030c5007388 */ /* 0x0001e20000000400 */
[----:B------:R-:W-:-:S02]  /*6e30*/  CS2R R136, SRZ ;  /* 0x0000000000887805 */ /* 0x000fc4000001ff00 */
[----:B------:R-:W-:Y:S02]  /*6e40*/  CS2R R138, SRZ ;  /* 0x00000000008a7805 */ /* 0x000fe4000001ff00 */
[----:B------:R-:W-:Y:S01]  /*6e50*/  CS2R R140, SRZ ;  /* 0x00000000008c7805 */ /* 0x000fe2000001ff00 */
[----:B------:R2:W-:Y:S01]  /*6e60*/  STS.U16 [R197+0x6780], R37 ;  /* 0x00678025c5007388 */ /* 0x0005e20000000400 */
[----:B------:R-:W-:Y:S02]  /*6e70*/  CS2R R142, SRZ ;  /* 0x00000000008e7805 */ /* 0x000fe4000001ff00 */
[----:B-1----:R-:W-:Y:S02]  /*6e80*/  CS2R R46, SRZ ;  /* 0x00000000002e7805 */ /* 0x002fe4000001ff00 */
[----:B------:R-:W-:Y:S01]  /*6e90*/  CS2R R144, SRZ ;  /* 0x0000000000907805 */ /* 0x000fe2000001ff00 */
[----:B------:R1:W-:Y:S01]  /*6ea0*/  STS.U16 [R197+0x6b80], R50 ;  /* 0x006b8032c5007388 */ /* 0x0003e20000000400 */
[----:B------:R-:W-:-:S02]  /*6eb0*/  CS2R R146, SRZ ;  /* 0x0000000000927805 */ /* 0x000fc4000001ff00 */
[----:B0-----:R-:W-:Y:S02]  /*6ec0*/  CS2R R48, SRZ ;  /* 0x0000000000307805 */ /* 0x001fe4000001ff00 */
[----:B------:R-:W-:Y:S01]  /*6ed0*/  CS2R R148, SRZ ;  /* 0x0000000000947805 */ /* 0x000fe2000001ff00 */
[----:B------:R0:W-:Y:S01]  /*6ee0*/  STS.U16 [R197+0x6f80], R52 ;  /* 0x006f8034c5007388 */ /* 0x0001e20000000400 */
[----:B------:R-:W-:Y:S02]  /*6ef0*/  CS2R R150, SRZ ;  /* 0x0000000000967805 */ /* 0x000fe4000001ff00 */
[----:B--2---:R-:W-:Y:S02]  /*6f00*/  CS2R R36, SRZ ;  /* 0x0000000000247805 */ /* 0x004fe4000001ff00 */
[----:B------:R-:W-:Y:S02]  /*6f10*/  LOP3.LUT R5, R233, 0xf, RZ, 0xc0, !PT ;  /* 0x0000000fe9057812 */ /* 0x000fe400078ec0ff */
[----:B-1----:R-:W-:-:S02]  /*6f20*/  CS2R R50, SRZ ;  /* 0x0000000000327805 */ /* 0x002fc4000001ff00 */
[----:B0-----:R-:W-:Y:S01]  /*6f30*/  CS2R R52, SRZ ;  /* 0x0000000000347805 */ /* 0x001fe2000001ff00 */
[----:B------:R-:W-:Y:S06]  /*6f40*/  @!P0 BRA `(.L_x_0) ;  /* 0x00000064000c8947 */ /* 0x000fec0003800000 */
[----:B------:R-:W0:Y:S01]  /*6f50*/  LDC R19, c[0x0][0x268] ;  /* 0x00009a00ff137b82 */ /* 0x000e220000000800 */
[----:B------:R-:W-:Y:S02]  /*6f60*/  SHF.R.U32.HI R0, RZ, 0x4, R233 ;  /* 0x00000004ff007819 */ /* 0x000fe400000116e9 */
[----:B------:R-:W-:Y:S02]  /*6f70*/  CS2R R26, SRZ ;  /* 0x00000000001a7805 */ /* 0x000fe4000001ff00 */
[----:B------:R-:W-:Y:S02]  /*6f80*/  ISETP.NE.U32.AND P0, PT, R180, RZ, PT ;  /* 0x000000ffb400720c */ /* 0x000fe40003f05070 */
[----:B------:R-:W-:Y:S02]  /*6f90*/  CS2R R28, SRZ ;  /* 0x00000000001c7805 */ /* 0x000fe4000001ff00 */
[----:B------:R-:W-:Y:S02]  /*6fa0*/  SGXT.U32 R0, R0, 0x3 ;  /* 0x000000030000781a */ /* 0x000fe40000000000 */
[----:B------:R-:W-:-:S02]  /*6fb0*/  CS2R R30, SRZ ;  /* 0x00000000001e7805 */ /* 0x000fc4000001ff00 */
[----:B------:R-:W-:Y:S01]  /*6fc0*/  SHF.R.U32.HI R252, RZ, 0x4, R164 ;  /* 0x00000004fffc7819 */ /* 0x000fe200000116a4 */
[----:B------:R-:W1:Y:S01]  /*6fd0*/  LDC.64 R6, c[0x0][0x260] ;  /* 0x00009800ff067b82 */ /* 0x000e620000000a00 */
[----:B------:R-:W-:Y:S02]  /*6fe0*/  SEL R2, RZ, 0x90, !P0 ;  /* 0x00000090ff027807 */ /* 0x000fe40004000000 */
[----:B------:R-:W-:Y:S02]  /*6ff0*/  CS2R R32, SRZ ;  /* 0x0000000000207805 */ /* 0x000fe4000001ff00 */
[----:B------:R-:W-:Y:S02]  /*7000*/  SGXT.U32 R252, R252, 0xe ;  /* 0x0000000efcfc781a */ /* 0x000fe40000000000 */
[----:B------:R-:W-:Y:S02]  /*7010*/  CS2R R34, SRZ ;  /* 0x0000000000227805 */ /* 0x000fe4000001ff00 */
[----:B------:R-:W-:-:S02]  /*7020*/  MOV R14, RZ ;  /* 0x000000ff000e7202 */ /* 0x000fc40000000f00 */
[----:B------:R-:W-:Y:S02]  /*7030*/  CS2R R36, SRZ ;  /* 0x0000000000247805 */ /* 0x000fe4000001ff00 */
[----:B------:R-:W-:Y:S01]  /*7040*/  LEA R18, R180, R182, 0x5 ;  /* 0x000000b6b4127211 */ /* 0x000fe200078e28ff */
[----:B------:R-:W2:Y:S01]  /*7050*/  LDC.64 R202, c[0x0][0x250] ;  /* 0x00009400ffca7b82 */ /* 0x000ea20000000a00 */
[----:B------:R-:W-:Y:S02]  /*7060*/  MOV R174, 0xff800000 ;  /* 0xff80000000ae7802 */ /* 0x000fe40000000f00 */
[----:B------:R-:W-:Y:S02]  /*7070*/  CS2R R38, SRZ ;  /* 0x0000000000267805 */ /* 0x000fe4000001ff00 */
[----:B------:R-:W-:Y:S02]  /*7080*/  LOP3.LUT R168, R18, 0x10, RZ, 0x3c, !PT ;  /* 0x0000001012a87812 */ /* 0x000fe400078e3cff */
[----:B------:R-:W-:-:S02]  /*7090*/  CS2R R40, SRZ ;  /* 0x0000000000287805 */ /* 0x000fc4000001ff00 */
[----:B------:R-:W-:Y:S02]  /*70a0*/  IADD3 R169, R164, R18, RZ ;  /* 0x00000012a4a97210 */ /* 0x000fe40007ffe0ff */
[----:B------:R-:W-:Y:S02]  /*70b0*/  CS2R R42, SRZ ;  /* 0x00000000002a7805 */ /* 0x000fe4000001ff00 */
[----:B------:R-:W-:Y:S01]  /*70c0*/  MOV R208, 0x3f800000 ;  /* 0x3f80000000d07802 */ /* 0x000fe20000000f00 */
[----:B0-----:R-:W-:Y:S01]  /*70d0*/  IMAD R4, R0, R19, RZ ;  /* 0x0000001300047224 */ /* 0x001fe200078e02ff */
[----:B------:R-:W0:Y:S01]  /*70e0*/  LDC R16, c[0x0][0x258] ;  /* 0x00009600ff107b82 */ /* 0x000e220000000800 */
[----:B------:R-:W-:Y:S02]  /*70f0*/  IADD3 R0, R164, 0x10000, RZ ;  /* 0x00010000a4007810 */ /* 0x000fe40007ffe0ff */
[----:B------:R-:W-:Y:S02]  /*7100*/  CS2R R44, SRZ ;  /* 0x00000000002c7805 */ /* 0x000fe4000001ff00 */
[----:B------:R-:W-:-:S02]  /*7110*/  MOV R192, RZ ;  /* 0x000000ff00c07202 */ /* 0x000fc40000000f00 */
[----:B------:R-:W-:Y:S02]  /*7120*/  CS2R R46, SRZ ;  /* 0x00000000002e7805 */ /* 0x000fe4000001ff00 */
[----:B------:R-:W-:Y:S02]  /*7130*/  SHF.R.U32.HI R0, RZ, 0x4, R0 ;  /* 0x00000004ff007819 */ /* 0x000fe40000011600 */
[----:B------:R-:W-:Y:S01]  /*7140*/  CS2R R48, SRZ ;  /* 0x0000000000307805 */ /* 0x000fe2000001ff00 */
[----:B-1----:R1:W-:Y:S01]  /*7150*/  STL [R1+0x344], R7 ;  /* 0x0003440701007387 */ /* 0x0023e20000100800 */
[----:B------:R-:W3:Y:S01]  /*7160*/  LDC.64 R170, c[0x0][0x218] ;  /* 0x00008600ffaa7b82 */ /* 0x000ee20000000a00 */
[----:B------:R-:W-:Y:S02]  /*7170*/  MOV R3, R7 ;  /* 0x0000000700037202 */ /* 0x000fe40000000f00 */
[----:B------:R-:W-:Y:S02]  /*7180*/  CS2R R50, SRZ ;  /* 0x0000000000327805 */ /* 0x000fe4000001ff00 */
[----:B------:R-:W-:-:S02]  /*7190*/  SGXT.U32 R0, R0, 0xe ;  /* 0x0000000e0000781a */ /* 0x000fc40000000000 */
[----:B------:R-:W-:Y:S02]  /*71a0*/  CS2R R52, SRZ ;  /* 0x0000000000347805 */ /* 0x000fe4000001ff00 */
[----:B------:R-:W-:Y:S01]  /*71b0*/  MOV R12, R6 ;  /* 0x00000006000c7202 */ /* 0x000fe20000000f00 */
[----:B------:R-:W-:Y:S01]  /*71c0*/  IMAD R5, R5, R3, RZ ;  /* 0x0000000305057224 */ /* 0x000fe200078e02ff */
[----:B------:R-:W-:Y:S01]  /*71d0*/  R2UR UR50, R0 ;  /* 0x00000000003272ca */ /* 0x000fe200000e0000 */
[----:B------:R-:W4:Y:S01]  /*71e0*/  LDC.64 R20, c[0x0][0x220] ;  /* 0x00008800ff147b82 */ /* 0x000f220000000a00 */
[----:B-1----:R-:W-:Y:S01]  /*71f0*/  LOP3.LUT R7, R2, 0x7e, R195, 0x78, !PT ;  /* 0x0000007e02077812 */ /* 0x002fe200078e78c3 */
[----:B--2---:R-:W-:Y:S01]  /*7200*/  IMAD R202, R238, R202, RZ ;  /* 0x000000caeeca7224 */ /* 0x004fe200078e02ff */
[----:B------:R-:W-:Y:S01]  /*7210*/  IADD3 R2, P0, R252, 0x80, RZ ;  /* 0x00000080fc027810 */ /* 0x000fe20007f1e0ff */
[C---:B------:R-:W-:Y:S01]  /*7220*/  IMAD R152, R203.reuse, 0xe, RZ ;  /* 0x0000000ecb987824 */ /* 0x040fe200078e02ff */
[----:B------:R-:W-:Y:S01]  /*7230*/  IADD3 R0, P1, R0, 0x2, RZ ;  /* 0x0000000200007810 */ /* 0x000fe20007f3e0ff */
[----:B------:R-:W-:Y:S01]  /*7240*/  IMAD R153, R203, 0xf, RZ ;  /* 0x0000000fcb997824 */ /* 0x000fe200078e02ff */
[----:B------:R-:W-:Y:S01]  /*7250*/  R2UR UR4, R2 ;  /* 0x00000000020472ca */ /* 0x000fe200000e0000 */
[----:B0-----:R-:W-:Y:S01]  /*7260*/  IMAD R185, R185, R16, RZ ;  /* 0x00000010b9b97224 */ /* 0x001fe200078e02ff */
[----:B------:R-:W-:-:S02]  /*7270*/  MOV R2, RZ ;  /* 0x000000ff00027202 */ /* 0x000fc40000000f00 */
[----:B------:R-:W-:Y:S02]  /*7280*/  CS2R R54, SRZ ;  /* 0x0000000000367805 */ /* 0x000fe4000001ff00 */
[----:B------:R-:W-:Y:S01]  /*7290*/  R2UR UR6, R0 ;  /* 0x00000000000672ca */ /* 0x000fe200000e0000 */
[----:B------:R-:W-:Y:S01]  /*72a0*/  IMAD R0, R238, R12, RZ ;  /* 0x0000000cee007224 */ /* 0x000fe200078e02ff */
[----:B------:R-:W-:Y:S02]  /*72b0*/  IADD3.X R2, R2, 0x40000040, RZ, P0, !PT ;  /* 0x4000004002027810 */ /* 0x000fe400007fe4ff */
[----:B------:R-:W-:Y:S02]  /*72c0*/  CS2R R56, SRZ ;  /* 0x0000000000387805 */ /* 0x000fe4000001ff00 */
[----:B------:R-:W-:Y:S02]  /*72d0*/  IADD3.X R15, R14, 0x40000040, RZ, P1, !PT ;  /* 0x400000400e0f7810 */ /* 0x000fe40000ffe4ff */
[----:B------:R-:W-:-:S02]  /*72e0*/  CS2R R58, SRZ ;  /* 0x00000000003a7805 */ /* 0x000fc4000001ff00 */
[----:B------:R-:W-:Y:S02]  /*72f0*/  R2UR UR5, R2 ;  /* 0x00000000020572ca */ /* 0x000fe400000e0000 */
[----:B------:R-:W-:Y:S02]  /*7300*/  CS2R R60, SRZ ;  /* 0x00000000003c7805 */ /* 0x000fe4000001ff00 */
[----:B------:R-:W-:Y:S02]  /*7310*/  SHF.L.U32 R3, R0, 0x1, RZ ;  /* 0x0000000100037819 */ /* 0x000fe400000006ff */
[----:B------:R-:W-:Y:S02]  /*7320*/  CS2R R62, SRZ ;  /* 0x00000000003e7805 */ /* 0x000fe4000001ff00 */
[C---:B------:R-:W-:Y:S01]  /*7330*/  SHF.L.U32 R2, R5.reuse, 0x1, RZ ;  /* 0x0000000105027819 */ /* 0x040fe200000006ff */
[----:B------:R-:W-:Y:S01]  /*7340*/  IMAD.HI R5, R5, 0x2, RZ ;  /* 0x0000000205057827 */ /* 0x000fe200078e02ff */
[----:B---3--:R-:W-:-:S02]  /*7350*/  LEA R170, P0, R202, R170, 0x1 ;  /* 0x000000aacaaa7211 */ /* 0x008fc400078008ff */
[----:B------:R-:W-:Y:S02]  /*7360*/  CS2R R64, SRZ ;  /* 0x0000000000407805 */ /* 0x000fe4000001ff00 */
[----:B----4-:R-:W-:Y:S01]  /*7370*/  IADD3 R211, P1, P2, R2, R20, R3 ;  /* 0x0000001402d37210 */ /* 0x010fe20007a3e003 */
[----:B------:R-:W-:Y:S01]  /*7380*/  IMAD.HI R2, R0, 0x2, RZ ;  /* 0x0000000200027827 */ /* 0x000fe200078e02ff */
[----:B------:R-:W-:Y:S02]  /*7390*/  LEA.HI.X.SX32 R202, R202, R171, 0x1, P0 ;  /* 0x000000abcaca7211 */ /* 0x000fe400000f0eff */
[----:B------:R-:W-:Y:S02]  /*73a0*/  CS2R R66, SRZ ;  /* 0x0000000000427805 */ /* 0x000fe4000001ff00 */
[----:B------:R-:W-:Y:S01]  /*73b0*/  LEA R6, R19, R4, 0x3 ;  /* 0x0000000413067211 */ /* 0x000fe200078e18ff */
[----:B------:R-:W-:Y:S01]  /*73c0*/  UIADD3.64 UR10, UR4, 0x100, URZ ;  /* 0x00000100040a7897 */ /* 0x000fe2000fffe03f */
[----:B------:R-:W-:Y:S01]  /*73d0*/  LEA R172, P0, R185, R170, 0x1 ;  /* 0x000000aab9ac7211 */ /* 0x000fe200078008ff */
[----:B------:R-:W-:Y:S01]  /*73e0*/  UIADD3.64 UR10, UR4, 0x200, URZ ;  /* 0x00000200040a7897 */ /* 0x000fe2000fffe03f */
[----:B------:R-:W-:Y:S01]  /*73f0*/  LEA R8, R19, R6, 0x3 ;  /* 0x0000000613087211 */ /* 0x000fe200078e18ff */
[----:B------:R-:W-:Y:S01]  /*7400*/  UIADD3.64 UR14, UR4, 0x780, URZ ;  /* 0x00000780040e7897 */ /* 0x000fe2000fffe03f */
[----:B------:R-:W-:Y:S01]  /*7410*/  LEA.HI.X.SX32 R173, R185, R202, 0x1, P0 ;  /* 0x000000cab9ad7211 */ /* 0x000fe200000f0eff */
[----:B------:R-:W-:Y:S01]  /*7420*/  UIADD3.64 UR14, UR4, 0x880, URZ ;  /* 0x00000880040e7897 */ /* 0x000fe2000fffe03f */
[----:B------:R-:W-:Y:S01]  /*7430*/  LEA R0, R16, R185, 0x7 ;  /* 0x000000b910007211 */ /* 0x000fe200078e38ff */
[----:B------:R-:W-:Y:S01]  /*7440*/  UIADD3.64 UR14, UR4, 0x980, URZ ;  /* 0x00000980040e7897 */ /* 0x000fe2000fffe03f */
[----:B------:R-:W-:Y:S01]  /*7450*/  IADD3.X R17, R5, R21, R2, P1, P2 ;  /* 0x0000001505117210 */ /* 0x000fe20000fe4402 */
[----:B------:R-:W-:Y:S01]  /*7460*/  UMOV UR10, UR50 ;  /* 0x00000032000a7c82 */ /* 0x000fe20008000000 */
[----:B------:R-:W-:Y:S01]  /*7470*/  LEA R22, P0, R4, R211, 0x1 ;  /* 0x000000d304167211 */ /* 0x000fe200078008ff */
[----:B------:R-:W-:Y:S01]  /*7480*/  UMOV UR11, 0xc0000010 ;  /* 0xc0000010000b7882 */ /* 0x000fe20000000000 */
[----:B------:R-:W-:Y:S01]  /*7490*/  LEA R9, R19, R8, 0x3 ;  /* 0x0000000813097211 */ /* 0x000fe200078e18ff */
[----:B------:R-:W-:Y:S01]  /*74a0*/  UIADD3.64 UR14, UR4, 0xa80, URZ ;  /* 0x00000a80040e7897 */ /* 0x000fe2000fffe03f */
[----:B------:R-:W-:-:S02]  /*74b0*/  LEA R170, P1, R0, R170, 0x1 ;  /* 0x000000aa00aa7211 */ /* 0x000fc400078208ff */
[----:B------:R-:W-:Y:S02]  /*74c0*/  CS2R R68, SRZ ;  /* 0x0000000000447805 */ /* 0x000fe4000001ff00 */
[----:B------:R-:W-:Y:S02]  /*74d0*/  LEA.HI.X.SX32 R23, R4, R17, 0x1, P0 ;  /* 0x0000001104177211 */ /* 0x000fe400000f0eff */
[----:B------:R-:W-:Y:S02]  /*74e0*/  CS2R R70, SRZ ;  /* 0x0000000000467805 */ /* 0x000fe4000001ff00 */
[----:B------:R-:W-:Y:S02]  /*74f0*/  LEA R10, R19, R9, 0x3 ;  /* 0x00000009130a7211 */ /* 0x000fe400078e18ff */
[----:B------:R-:W-:Y:S02]  /*7500*/  CS2R R72, SRZ ;  /* 0x0000000000487805 */ /* 0x000fe4000001ff00 */
[----:B------:R-:W-:Y:S01]  /*7510*/  LEA.HI.X.SX32 R171, R0, R202, 0x1, P1 ;  /* 0x000000ca00ab7211 */ /* 0x000fe200008f0eff */
[----:B------:R0:W-:Y:S01]  /*7520*/  STL.64 [R1+0x250], R22 ;  /* 0x0002501601007387 */ /* 0x0001e20000100a00 */
[----:B------:R-:W-:-:S02]  /*7530*/  LEA R24, P1, R6, R211, 0x1 ;  /* 0x000000d306187211 */ /* 0x000fc400078208ff */
[----:B------:R-:W-:Y:S02]  /*7540*/  CS2R R74, SRZ ;  /* 0x00000000004a7805 */ /* 0x000fe4000001ff00 */
[----:B------:R-:W-:Y:S02]  /*7550*/  LEA R11, R19, R10, 0x3 ;  /* 0x0000000a130b7211 */ /* 0x000fe400078e18ff */
[----:B------:R-:W-:Y:S02]  /*7560*/  CS2R R76, SRZ ;  /* 0x00000000004c7805 */ /* 0x000fe4000001ff00 */
[----:B------:R-:W-:Y:S02]  /*7570*/  LEA R20, P2, R9, R211, 0x1 ;  /* 0x000000d309147211 */ /* 0x000fe400078408ff */
[----:B------:R-:W-:Y:S02]  /*7580*/  CS2R R78, SRZ ;  /* 0x00000000004e7805 */ /* 0x000fe4000001ff00 */
[----:B------:R-:W-:-:S02]  /*7590*/  LEA.HI.X.SX32 R25, R6, R17, 0x1, P1 ;  /* 0x0000001106197211 */ /* 0x000fc400008f0eff */
[----:B------:R-:W-:Y:S02]  /*75a0*/  CS2R R80, SRZ ;  /* 0x0000000000507805 */ /* 0x000fe4000001ff00 */
[----:B------:R-:W-:Y:S02]  /*75b0*/  LEA R12, R19, R11, 0x3 ;  /* 0x0000000b130c7211 */ /* 0x000fe400078e18ff */
[----:B------:R-:W-:Y:S02]  /*75c0*/  CS2R R82, SRZ ;  /* 0x0000000000527805 */ /* 0x000fe4000001ff00 */
[----:B------:R-:W-:Y:S01]  /*75d0*/  LEA.HI.X.SX32 R21, R9, R17, 0x1, P2 ;  /* 0x0000001109157211 */ /* 0x000fe200010f0eff */
[----:B------:R1:W-:Y:S01]  /*75e0*/  STL.64 [R1+0x248], R24 ;  /* 0x0002481801007387 */ /* 0x0003e20000100a00 */
[----:B0-----:R-:W-:Y:S02]  /*75f0*/  LEA R22, P0, R8, R211, 0x1 ;  /* 0x000000d308167211 */ /* 0x001fe400078008ff */
[----:B------:R-:W-:-:S02]  /*7600*/  CS2R R84, SRZ ;  /* 0x0000000000547805 */ /* 0x000fc4000001ff00 */
[C---:B------:R-:W-:Y:S02]  /*7610*/  LEA R13, R19.reuse, R12, 0x3 ;  /* 0x0000000c130d7211 */ /* 0x040fe400078e18ff */
[----:B------:R-:W-:Y:S02]  /*7620*/  CS2R R86, SRZ ;  /* 0x0000000000567805 */ /* 0x000fe4000001ff00 */
[----:B------:R-:W-:Y:S02]  /*7630*/  LEA.HI.X.SX32 R23, R8, R17, 0x1, P0 ;  /* 0x0000001108177211 */ /* 0x000fe400000f0eff */
[----:B------:R-:W-:Y:S02]  /*7640*/  CS2R R88, SRZ ;  /* 0x0000000000587805 */ /* 0x000fe4000001ff00 */
[----:B------:R-:W-:Y:S02]  /*7650*/  LEA R14, R19, R13, 0x3 ;  /* 0x0000000d130e7211 */ /* 0x000fe400078e18ff */
[----:B------:R-:W-:-:S02]  /*7660*/  CS2R R90, SRZ ;  /* 0x00000000005a7805 */ /* 0x000fc4000001ff00 */
[----:B------:R-:W-:Y:S01]  /*7670*/  R2UR UR7, R15 ;  /* 0x000000000f0772ca */ /* 0x000fe200000e0000 */
[----:B------:R0:W-:Y:S01]  /*7680*/  STL.64 [R1+0x240], R22 ;  /* 0x0002401601007387 */ /* 0x0001e20000100a00 */
[C---:B------:R-:W-:Y:S02]  /*7690*/  LEA R3, R19.reuse, R14, 0x3 ;  /* 0x0000000e13037211 */ /* 0x040fe400078e18ff */
[----:B------:R-:W-:Y:S02]  /*76a0*/  CS2R R92, SRZ ;  /* 0x00000000005c7805 */ /* 0x000fe4000001ff00 */
[----:B-1----:R-:W-:Y:S01]  /*76b0*/  LEA R24, P0, R10, R211, 0x1 ;  /* 0x000000d30a187211 */ /* 0x002fe200078008ff */
[----:B------:R1:W-:Y:S01]  /*76c0*/  STL.64 [R1+0x238], R20 ;  /* 0x0002381401007387 */ /* 0x0003e20000100a00 */
[----:B------:R-:W-:Y:S02]  /*76d0*/  LEA R15, R19, R3, 0x3 ;  /* 0x00000003130f7211 */ /* 0x000fe400078e18ff */
[----:B------:R-:W-:-:S02]  /*76e0*/  CS2R R94, SRZ ;  /* 0x00000000005e7805 */ /* 0x000fc4000001ff00 */
[----:B------:R-:W-:Y:S02]  /*76f0*/  LEA.HI.X.SX32 R25, R10, R17, 0x1, P0 ;  /* 0x000000110a197211 */ /* 0x000fe400000f0eff */
[----:B------:R-:W-:Y:S02]  /*7700*/  CS2R R96, SRZ ;  /* 0x0000000000607805 */ /* 0x000fe4000001ff00 */
[----:B------:R-:W-:Y:S02]  /*7710*/  LEA R16, R19, R15, 0x3 ;  /* 0x0000000f13107211 */ /* 0x000fe400078e18ff */
[----:B------:R-:W-:Y:S02]  /*7720*/  CS2R R98, SRZ ;  /* 0x0000000000627805 */ /* 0x000fe4000001ff00 */
[----:B------:R-:W-:Y:S01]  /*7730*/  MOV R207, 0x3f800000 ;  /* 0x3f80000000cf7802 */ /* 0x000fe20000000f00 */
[----:B------:R2:W-:Y:S01]  /*7740*/  STL.64 [R1+0x230], R24 ;  /* 0x0002301801007387 */ /* 0x0005e20000100a00 */
[----:B0-----:R-:W-:-:S02]  /*7750*/  LEA R22, P1, R11, R211, 0x1 ;  /* 0x000000d30b167211 */ /* 0x001fc400078208ff */
[----:B------:R-:W-:Y:S02]  /*7760*/  CS2R R100, SRZ ;  /* 0x0000000000647805 */ /* 0x000fe4000001ff00 */
[----:B------:R-:W-:Y:S02]  /*7770*/  LEA R2, R19, R16, 0x3 ;  /* 0x0000001013027211 */ /* 0x000fe400078e18ff */
[----:B------:R-:W-:Y:S02]  /*7780*/  CS2R R102, SRZ ;  /* 0x0000000000667805 */ /* 0x000fe4000001ff00 */
[----:B-1----:R-:W-:Y:S02]  /*7790*/  LEA R20, P2, R12, R211, 0x1 ;  /* 0x000000d30c147211 */ /* 0x002fe400078408ff */
[----:B------:R-:W-:Y:S02]  /*77a0*/  CS2R R104, SRZ ;  /* 0x0000000000687805 */ /* 0x000fe4000001ff00 */
[----:B------:R-:W-:-:S02]  /*77b0*/  LEA.HI.X.SX32 R23, R11, R17, 0x1, P1 ;  /* 0x000000110b177211 */ /* 0x000fc400008f0eff */
[----:B------:R-:W-:Y:S02]  /*77c0*/  CS2R R106, SRZ ;  /* 0x00000000006a7805 */ /* 0x000fe4000001ff00 */
[----:B------:R-:W-:Y:S02]  /*77d0*/  LEA.HI.X.SX32 R21, R12, R17, 0x1, P2 ;  /* 0x000000110c157211 */ /* 0x000fe400010f0eff */
[----:B------:R-:W-:Y:S02]  /*77e0*/  CS2R R108, SRZ ;  /* 0x00000000006c7805 */ /* 0x000fe4000001ff00 */
[----:B------:R-:W-:Y:S01]  /*77f0*/  LEA R10, P2, R3, R211, 0x1 ;  /* 0x000000d3030a7211 */ /* 0x000fe200078408ff */
[----:B------:R0:W-:Y:S01]  /*7800*/  STL.64 [R1+0x228], R22 ;  /* 0x0002281601007387 */ /* 0x0001e20000100a00 */
[----:B------:R-:W-:Y:S02]  /*7810*/  LEA R0, R19, R2, 0x3 ;  /* 0x0000000213007211 */ /* 0x000fe400078e18ff */
[----:B--2---:R-:W-:-:S02]  /*7820*/  CS2R R24, SRZ ;  /* 0x0000000000187805 */ /* 0x004fc4000001ff00 */
[----:B------:R-:W-:Y:S01]  /*7830*/  LEA.HI.X.SX32 R11, R3, R17, 0x1, P2 ;  /* 0x00000011030b7211 */ /* 0x000fe200010f0eff */
[----:B------:R1:W-:Y:S01]  /*7840*/  STL.64 [R1+0x220], R20 ;  /* 0x0002201401007387 */ /* 0x0003e20000100a00 */
[C---:B------:R-:W-:Y:S02]  /*7850*/  LEA R4, R19.reuse, R0, 0x3 ;  /* 0x0000000013047211 */ /* 0x040fe400078e18ff */
[----:B------:R-:W-:Y:S02]  /*7860*/  CS2R R110, SRZ ;  /* 0x00000000006e7805 */ /* 0x000fe4000001ff00 */
[----:B------:R-:W-:Y:S02]  /*7870*/  LEA R248, P2, R2, R211, 0x1 ;  /* 0x000000d302f87211 */ /* 0x000fe400078408ff */
[----:B------:R-:W-:Y:S02]  /*7880*/  CS2R R112, SRZ ;  /* 0x0000000000707805 */ /* 0x000fe4000001ff00 */
[----:B------:R-:W-:-:S02]  /*7890*/  LEA R5, R19, R4, 0x3 ;  /* 0x0000000413057211 */ /* 0x000fc400078e18ff */
[----:B------:R-:W-:Y:S02]  /*78a0*/  CS2R R114, SRZ ;  /* 0x0000000000727805 */ /* 0x000fe4000001ff00 */
[----:B------:R-:W-:Y:S02]  /*78b0*/  LEA.HI.X.SX32 R249, R2, R17, 0x1, P2 ;  /* 0x0000001102f97211 */ /* 0x000fe400010f0eff */
[----:B------:R-:W-:Y:S02]  /*78c0*/  CS2R R116, SRZ ;  /* 0x0000000000747805 */ /* 0x000fe4000001ff00 */
[----:B0-----:R-:W-:Y:S02]  /*78d0*/  LEA R22, P0, R13, R211, 0x1 ;  /* 0x000000d30d167211 */ /* 0x001fe400078008ff */
[----:B------:R-:W-:Y:S02]  /*78e0*/  CS2R R118, SRZ ;  /* 0x0000000000767805 */ /* 0x000fe4000001ff00 */
[----:B------:R-:W-:-:S02]  /*78f0*/  LEA R6, R19, R5, 0x3 ;  /* 0x0000000513067211 */ /* 0x000fc400078e18ff */
[----:B------:R-:W-:Y:S02]  /*7900*/  CS2R R120, SRZ ;  /* 0x0000000000787805 */ /* 0x000fe4000001ff00 */
[----:B-1----:R-:W-:Y:S02]  /*7910*/  LEA R20, P1, R14, R211, 0x1 ;  /* 0x000000d30e147211 */ /* 0x002fe400078208ff */
[----:B------:R-:W-:Y:S02]  /*7920*/  CS2R R122, SRZ ;  /* 0x00000000007a7805 */ /* 0x000fe4000001ff00 */
[----:B------:R-:W-:Y:S02]  /*7930*/  LEA.HI.X.SX32 R23, R13, R17, 0x1, P0 ;  /* 0x000000110d177211 */ /* 0x000fe400000f0eff */
[----:B------:R-:W-:Y:S02]  /*7940*/  CS2R R124, SRZ ;  /* 0x00000000007c7805 */ /* 0x000fe4000001ff00 */
[----:B------:R-:W-:-:S02]  /*7950*/  LEA R12, P0, R15, R211, 0x1 ;  /* 0x000000d30f0c7211 */ /* 0x000fc400078008ff */
[----:B------:R-:W-:Y:S02]  /*7960*/  CS2R R126, SRZ ;  /* 0x00000000007e7805 */ /* 0x000fe4000001ff00 */
[-C--:B------:R-:W-:Y:S01]  /*7970*/  LEA.HI.X.SX32 R21, R14, R17.reuse, 0x1, P1 ;  /* 0x000000110e157211 */ /* 0x080fe200008f0eff */
[----:B------:R-:W-:Y:S01]  /*7980*/  STL.64 [R1+0x218], R22 ;  /* 0x0002181601007387 */ /* 0x000fe20000100a00 */
[----:B------:R-:W-:Y:S01]  /*7990*/  LEA.HI.X.SX32 R13, R15, R17, 0x1, P0 ;  /* 0x000000110f0d7211 */ /* 0x000fe200000f0eff */
[----:B------:R-:W-:Y:S01]  /*79a0*/  IMAD R14, R203, 0xa, RZ ;  /* 0x0000000acb0e7824 */ /* 0x000fe200078e02ff */
[----:B------:R-:W-:Y:S01]  /*79b0*/  LEA R8, R19, R6, 0x3 ;  /* 0x0000000613087211 */ /* 0x000fe200078e18ff */
[----:B------:R-:W-:Y:S01]  /*79c0*/  STL.64 [R1+0x210], R20 ;  /* 0x0002101401007387 */ /* 0x000fe20000100a00 */
[-C--:B------:R-:W-:Y:S01]  /*79d0*/  LEA R250, P1, R16, R211.reuse, 0x1 ;  /* 0x000000d310fa7211 */ /* 0x080fe200078208ff */
[----:B------:R-:W-:Y:S01]  /*79e0*/  IMAD R15, R203, 0xb, RZ ;  /* 0x0000000bcb0f7824 */ /* 0x000fe200078e02ff */
[----:B------:R-:W-:Y:S01]  /*79f0*/  LEA R9, R19, R8, 0x3 ;  /* 0x0000000813097211 */ /* 0x000fe200078e18ff */
[----:B------:R0:W-:Y:S01]  /*7a00*/  STL.64 [R1+0x208], R10 ;  /* 0x0002080a01007387 */ /* 0x0001e20000100a00 */
[----:B------:R-:W-:-:S02]  /*7a10*/  LEA R246, P0, R0, R211, 0x1 ;  /* 0x000000d300f67211 */ /* 0x000fc400078008ff */
[----:B------:R-:W-:Y:S02]  /*7a20*/  CS2R R128, SRZ ;  /* 0x0000000000807805 */ /* 0x000fe4000001ff00 */
[----:B------:R-:W-:Y:S01]  /*7a30*/  LEA R3, R19, R9, 0x3 ;  /* 0x0000000913037211 */ /* 0x000fe200078e18ff */
[----:B------:R1:W-:Y:S01]  /*7a40*/  STL.64 [R1+0x200], R12 ;  /* 0x0002000c01007387 */ /* 0x0003e20000100a00 */
[----:B------:R-:W-:Y:S01]  /*7a50*/  LEA.HI.X.SX32 R251, R16, R17, 0x1, P1 ;  /* 0x0000001110fb7211 */ /* 0x000fe200008f0eff */
[----:B------:R-:W-:Y:S01]  /*7a60*/  IMAD R16, R203, 0xc, RZ ;  /* 0x0000000ccb107824 */ /* 0x000fe200078e02ff */
[----:B------:R-:W-:Y:S01]  /*7a70*/  LEA R244, P1, R4, R211, 0x1 ;  /* 0x000000d304f47211 */ /* 0x000fe200078208ff */
[----:B------:R-:W-:Y:S01]  /*7a80*/  STL [R1], RZ ;  /* 0x000000ff01007387 */ /* 0x000fe20000100800 */
[----:B------:R-:W-:Y:S02]  /*7a90*/  LEA.HI.X.SX32 R247, R0, R17, 0x1, P0 ;  /* 0x0000001100f77211 */ /* 0x000fe400000f0eff */
[----:B------:R-:W-:-:S02]  /*7aa0*/  CS2R R130, SRZ ;  /* 0x0000000000827805 */ /* 0x000fc4000001ff00 */
[----:B------:R-:W-:Y:S01]  /*7ab0*/  LEA R242, P2, R5, R211, 0x1 ;  /* 0x000000d305f27211 */ /* 0x000fe200078408ff */
[----:B------:R-:W-:Y:S01]  /*7ac0*/  STL [R1+0x4], RZ ;  /* 0x000004ff01007387 */ /* 0x000fe20000100800 */
[C---:B0-----:R-:W-:Y:S02]  /*7ad0*/  LEA R10, R19.reuse, R3, 0x3 ;  /* 0x00000003130a7211 */ /* 0x041fe400078e18ff */
[----:B------:R-:W-:Y:S02]  /*7ae0*/  CS2R R132, SRZ ;  /* 0x0000000000847805 */ /* 0x000fe4000001ff00 */
[-C--:B------:R-:W-:Y:S01]  /*7af0*/  LEA.HI.X.SX32 R245, R4, R17.reuse, 0x1, P1 ;  /* 0x0000001104f57211 */ /* 0x080fe200008f0eff */
[----:B------:R-:W-:Y:S01]  /*7b00*/  STL [R1+0x8], RZ ;  /* 0x000008ff01007387 */ /* 0x000fe20000100800 */
[----:B------:R-:W-:Y:S01]  /*7b10*/  LEA R2, R19, R10, 0x3 ;  /* 0x0000000a13027211 */ /* 0x000fe200078e18ff */
[----:B-1----:R-:W-:Y:S01]  /*7b20*/  IMAD R13, R203, 0x9, RZ ;  /* 0x00000009cb0d7824 */ /* 0x002fe200078e02ff */
[----:B------:R-:W-:Y:S01]  /*7b30*/  LEA.HI.X.SX32 R243, R5, R17, 0x1, P2 ;  /* 0x0000001105f37211 */ /* 0x000fe200010f0eff */
[----:B------:R-:W-:Y:S01]  /*7b40*/  STL [R1+0xc], RZ ;  /* 0x00000cff01007387 */ /* 0x000fe20000100800 */
[----:B------:R-:W-:-:S02]  /*7b50*/  LEA R11, R19, R2, 0x3 ;  /* 0x00000002130b7211 */ /* 0x000fc400078e18ff */
[----:B------:R-:W-:Y:S02]  /*7b60*/  CS2R R134, SRZ ;  /* 0x0000000000867805 */ /* 0x000fe4000001ff00 */
[----:B------:R-:W-:Y:S01]  /*7b70*/  LEA R236, P2, R9, R211, 0x1 ;  /* 0x000000d309ec7211 */ /* 0x000fe200078408ff */
[----:B------:R-:W-:Y:S01]  /*7b80*/  STL [R1+0x10], RZ ;  /* 0x000010ff01007387 */ /* 0x000fe20000100800 */
[C---:B------:R-:W-:Y:S02]  /*7b90*/  LEA R0, R19.reuse, R11, 0x3 ;  /* 0x0000000b13007211 */ /* 0x040fe400078e18ff */
[----:B------:R-:W-:Y:S02]  /*7ba0*/  CS2R R136, SRZ ;  /* 0x0000000000887805 */ /* 0x000fe4000001ff00 */
[----:B------:R-:W-:Y:S01]  /*7bb0*/  LEA R240, P0, R6, R211, 0x1 ;  /* 0x000000d306f07211 */ /* 0x000fe200078008ff */
[----:B------:R-:W-:Y:S01]  /*7bc0*/  STL [R1+0x14], RZ ;  /* 0x000014ff01007387 */ /* 0x000fe20000100800 */
[----:B------:R-:W-:-:S02]  /*7bd0*/  LEA R4, R19, R0, 0x3 ;  /* 0x0000000013047211 */ /* 0x000fc400078e18ff */
[----:B------:R-:W-:Y:S02]  /*7be0*/  CS2R R138, SRZ ;  /* 0x00000000008a7805 */ /* 0x000fe4000001ff00 */
[----:B------:R-:W-:Y:S01]  /*7bf0*/  LEA R238, P1, R8, R211, 0x1 ;  /* 0x000000d308ee7211 */ /* 0x000fe200078208ff */
[----:B------:R-:W-:Y:S01]  /*7c00*/  STL [R1+0x18], RZ ;  /* 0x000018ff01007387 */ /* 0x000fe20000100800 */
[----:B------:R-:W-:Y:S02]  /*7c10*/  LEA R5, R19, R4, 0x3 ;  /* 0x0000000413057211 */ /* 0x000fe400078e18ff */
[----:B------:R-:W-:Y:S02]  /*7c20*/  CS2R R140, SRZ ;  /* 0x00000000008c7805 */ /* 0x000fe4000001ff00 */
[-C--:B------:R-:W-:Y:S01]  /*7c30*/  LEA.HI.X.SX32 R237, R9, R17.reuse, 0x1, P2 ;  /* 0x0000001109ed7211 */ /* 0x080fe200010f0eff */
[----:B------:R-:W-:Y:S01]  /*7c40*/  STL [R1+0x1c], RZ ;  /* 0x00001cff01007387 */ /* 0x000fe20000100800 */
[----:B------:R-:W-:Y:S01]  /*7c50*/  LEA.HI.X.SX32 R241, R6, R17, 0x1, P0 ;  /* 0x0000001106f17211 */ /* 0x000fe200000f0eff */
[----:B------:R-:W-:Y:S01]  /*7c60*/  IMAD R9, R203, 0x5, RZ ;  /* 0x00000005cb097824 */ /* 0x000fe200078e02ff */
[----:B------:R-:W-:Y:S01]  /*7c70*/  LEA R230, P2, R2, R211, 0x1 ;  /* 0x000000d302e67211 */ /* 0x000fe200078408ff */
[----:B------:R-:W-:Y:S01]  /*7c80*/  STL [R1+0x20], RZ ;  /* 0x000020ff01007387 */ /* 0x000fe20000100800 */
[----:B------:R-:W-:-:S02]  /*7c90*/  LEA R6, R19, R5, 0x3 ;  /* 0x0000000513067211 */ /* 0x000fc400078e18ff */
[----:B------:R-:W-:Y:S02]  /*7ca0*/  CS2R R142, SRZ ;  /* 0x00000000008e7805 */ /* 0x000fe4000001ff00 */
[----:B------:R-:W-:Y:S01]  /*7cb0*/  LEA.HI.X.SX32 R239, R8, R17, 0x1, P1 ;  /* 0x0000001108ef7211 */ /* 0x000fe200008f0eff */
[----:B------:R-:W-:Y:S01]  /*7cc0*/  STL [R1+0x24], RZ ;  /* 0x000024ff01007387 */ /* 0x000fe20000100800 */
[-C--:B------:R-:W-:Y:S02]  /*7cd0*/  LEA R232, P1, R10, R211.reuse, 0x1 ;  /* 0x000000d30ae87211 */ /* 0x080fe400078208ff */
[----:B------:R-:W-:Y:S02]  /*7ce0*/  CS2R R144, SRZ ;  /* 0x0000000000907805 */ /* 0x000fe4000001ff00 */
[----:B------:R-:W-:Y:S01]  /*7cf0*/  LEA R234, P0, R3, R211, 0x1 ;  /* 0x000000d303ea7211 */ /* 0x000fe200078008ff */
[----:B------:R-:W-:Y:S01]  /*7d00*/  STL [R1+0x28], RZ ;  /* 0x000028ff01007387 */ /* 0x000fe20000100800 */
[----:B------:R-:W-:-:S02]  /*7d10*/  LEA.HI.X.SX32 R231, R2, R17, 0x1, P2 ;  /* 0x0000001102e77211 */ /* 0x000fc400010f0eff */
[----:B------:R-:W-:Y:S02]  /*7d20*/  CS2R R146, SRZ ;  /* 0x0000000000927805 */ /* 0x000fe4000001ff00 */
[----:B------:R-:W-:Y:S01]  /*7d30*/  LEA R2, R19, R6, 0x3 ;  /* 0x0000000613027211 */ /* 0x000fe200078e18ff */
[----:B------:R-:W-:Y:S01]  /*7d40*/  STL [R1+0x2c], RZ ;  /* 0x00002cff01007387 */ /* 0x000fe20000100800 */
[-C--:B------:R-:W-:Y:S01]  /*7d50*/  LEA.HI.X.SX32 R233, R10, R17.reuse, 0x1, P1 ;  /* 0x000000110ae97211 */ /* 0x080fe200008f0eff */
[----:B------:R-:W-:Y:S01]  /*7d60*/  IMAD R10, R203, 0x6, RZ ;  /* 0x00000006cb0a7824 */ /* 0x000fe200078e02ff */
[----:B------:R-:W-:Y:S01]  /*7d70*/  LEA.HI.X.SX32 R235, R3, R17, 0x1, P0 ;  /* 0x0000001103eb7211 */ /* 0x000fe200000f0eff */
[----:B------:R-:W-:Y:S01]  /*7d80*/  STL [R1+0x30], RZ ;  /* 0x000030ff01007387 */ /* 0x000fe20000100800 */
[----:B------:R-:W-:Y:S02]  /*7d90*/  LEA R226, P1, R0, R211, 0x1 ;  /* 0x000000d300e27211 */ /* 0x000fe400078208ff */
[----:B------:R-:W-:-:S02]  /*7da0*/  CS2R R148, SRZ ;  /* 0x0000000000947805 */ /* 0x000fc4000001ff00 */
[C---:B------:R-:W-:Y:S01]  /*7db0*/  LEA R3, R19.reuse, R2, 0x3 ;  /* 0x0000000213037211 */ /* 0x040fe200078e18ff */
[----:B------:R-:W-:Y:S01]  /*7dc0*/  STL [R1+0x34], RZ ;  /* 0x000034ff01007387 */ /* 0x000fe20000100800 */
[----:B------:R-:W-:Y:S02]  /*7dd0*/  LEA.HI.X.SX32 R227, R0, R17, 0x1, P1 ;  /* 0x0000001100e37211 */ /* 0x000fe400008f0eff */
[----:B------:R-:W-:Y:S02]  /*7de0*/  CS2R R150, SRZ ;  /* 0x0000000000967805 */ /* 0x000fe4000001ff00 */
[C---:B------:R-:W-:Y:S01]  /*7df0*/  LEA R224, P2, R4.reuse, R211, 0x1 ;  /* 0x000000d304e07211 */ /* 0x040fe200078408ff */
[----:B------:R-:W-:Y:S01]  /*7e00*/  STL [R1+0x38], RZ ;  /* 0x000038ff01007387 */ /* 0x000fe20000100800 */
[----:B------:R-:W-:Y:S01]  /*7e10*/  LEA R0, R19, R3, 0x3 ;  /* 0x0000000313007211 */ /* 0x000fe200078e18ff */
[----:B------:R-:W-:Y:S01]  /*7e20*/  UIADD3.64 UR14, UR4, 0xb80, URZ ;  /* 0x00000b80040e7897 */ /* 0x000fe2000fffe03f */
[----:B------:R-:W-:Y:S01]  /*7e30*/  LEA R228, P0, R11, R211, 0x1 ;  /* 0x000000d30be47211 */ /* 0x000fe200078008ff */
[----:B------:R-:W-:Y:S01]  /*7e40*/  STL [R1+0x3c], RZ ;  /* 0x00003cff01007387 */ /* 0x000fe20000100800 */
[----:B------:R-:W-:Y:S01]  /*7e50*/  LEA.HI.X.SX32 R225, R4, R17, 0x1, P2 ;  /* 0x0000001104e17211 */ /* 0x000fe200010f0eff */
[----:B------:R-:W-:Y:S01]  /*7e60*/  IMAD R4, R19, 0x8, R0 ;  /* 0x0000000813047824 */ /* 0x000fe200078e0200 */
[----:B------:R-:W-:Y:S01]  /*7e70*/  LEA R218, P2, R2, R211, 0x1 ;  /* 0x000000d302da7211 */ /* 0x000fe200078408ff */
[----:B------:R-:W-:Y:S01]  /*7e80*/  STL [R1+0x40], RZ ;  /* 0x000040ff01007387 */ /* 0x000fe20000100800 */
[----:B------:R-:W-:Y:S01]  /*7e90*/  LEA.HI.X.SX32 R229, R11, R17, 0x1, P0 ;  /* 0x000000110be57211 */ /* 0x000fe200000f0eff */
[----:B------:R-:W-:Y:S01]  /*7ea0*/  IMAD R11, R203, 0x7, RZ ;  /* 0x00000007cb0b7824 */ /* 0x000fe200078e02ff */
[-C--:B------:R-:W-:Y:S01]  /*7eb0*/  LEA R222, P0, R5, R211.reuse, 0x1 ;  /* 0x000000d305de7211 */ /* 0x080fe200078008ff */
[----:B------:R-:W-:Y:S01]  /*7ec0*/  STL [R1+0x44], RZ ;  /* 0x000044ff01007387 */ /* 0x000fe20000100800 */
[----:B------:R-:W-:Y:S01]  /*7ed0*/  LEA R220, P1, R6, R211, 0x1 ;  /* 0x000000d306dc7211 */ /* 0x000fe200078208ff */
[----:B------:R-:W-:Y:S01]  /*7ee0*/  UIADD3.64 UR18, UR4, 0xd00, URZ ;  /* 0x00000d0004127897 */ /* 0x000fe2000fffe03f */
[-C--:B------:R-:W-:Y:S01]  /*7ef0*/  LEA.HI.X.SX32 R219, R2, R17.reuse, 0x1, P2 ;  /* 0x0000001102db7211 */ /* 0x080fe200010f0eff */
[----:B------:R-:W-:Y:S01]  /*7f00*/  STL [R1+0x48], RZ ;  /* 0x000048ff01007387 */ /* 0x000fe20000100800 */
[----:B------:R-:W-:Y:S01]  /*7f10*/  LEA R2, R19, R4, 0x3 ;  /* 0x0000000413027211 */ /* 0x000fe200078e18ff */
[----:B------:R-:W-:Y:S01]  /*7f20*/  UIADD3.64 UR8, UR4, 0x80, URZ ;  /* 0x0000008004087897 */ /* 0x000fe2000fffe03f */
[-C--:B------:R-:W-:Y:S01]  /*7f30*/  LEA.HI.X.SX32 R223, R5, R17.reuse, 0x1, P0 ;  /* 0x0000001105df7211 */ /* 0x080fe200000f0eff */
[----:B------:R-:W-:Y:S01]  /*7f40*/  STL [R1+0x4c], RZ ;  /* 0x00004cff01007387 */ /* 0x000fe20000100800 */
[----:B------:R-:W-:Y:S01]  /*7f50*/  LEA.HI.X.SX32 R221, R6, R17, 0x1, P1 ;  /* 0x0000001106dd7211 */ /* 0x000fe200008f0eff */
[----:B------:R-:W-:Y:S01]  /*7f60*/  UIADD3.64 UR14, UR4, 0xd80, URZ ;  /* 0x00000d80040e7897 */ /* 0x000fe2000fffe03f */
[CC--:B------:R-:W-:Y:S01]  /*7f70*/  LEA R216, P0, R3.reuse, R211.reuse, 0x1 ;  /* 0x000000d303d87211 */ /* 0x0c0fe200078008ff */
[----:B------:R-:W-:Y:S01]  /*7f80*/  STL [R1+0x50], RZ ;  /* 0x000050ff01007387 */ /* 0x000fe20000100800 */
[-C--:B------:R-:W-:Y:S01]  /*7f90*/  LEA R214, P1, R0, R211.reuse, 0x1 ;  /* 0x000000d300d67211 */ /* 0x080fe200078208ff */
[----:B------:R-:W-:Y:S01]  /*7fa0*/  UIADD3.64 UR18, UR6, 0x2, URZ ;  /* 0x0000000206127897 */ /* 0x000fe2000fffe03f */
[-C--:B------:R-:W-:Y:S01]  /*7fb0*/  LEA R210, P3, R2, R211.reuse, 0x1 ;  /* 0x000000d302d27211 */ /* 0x080fe200078608ff */
[----:B------:R-:W-:Y:S01]  /*7fc0*/  STL [R1+0x54], RZ ;  /* 0x000054ff01007387 */ /* 0x000fe20000100800 */
[----:B------:R-:W-:Y:S01]  /*7fd0*/  LEA R212, P2, R4, R211, 0x1 ;  /* 0x000000d304d47211 */ /* 0x000fe200078408ff */
[----:B------:R-:W-:Y:S01]  /*7fe0*/  UIADD3.64 UR8, UR4, 0x180, URZ ;  /* 0x0000018004087897 */ /* 0x000fe2000fffe03f */
[-C--:B------:R-:W-:Y:S01]  /*7ff0*/  LEA.HI.X.SX32 R217, R3, R17.reuse, 0x1, P0 ;  /* 0x0000001103d97211 */ /* 0x080fe200000f0eff */
[----:B------:R-:W-:Y:S01]  /*8000*/  STL [R1+0x58], RZ ;  /* 0x000058ff01007387 */ /* 0x000fe20000100800 */
[-C--:B------:R-:W-:Y:S01]  /*8010*/  LEA.HI.X.SX32 R215, R0, R17.reuse, 0x1, P1 ;  /* 0x0000001100d77211 */ /* 0x080fe200008f0eff */
[----:B------:R-:W-:Y:S01]  /*8020*/  UIADD3.64 UR14, UR6, 0x7e, URZ ;  /* 0x0000007e060e7897 */ /* 0x000fe2000fffe03f */
[-C--:B------:R-:W-:Y:S01]  /*8030*/  LEA.HI.X.SX32 R211, R2, R17.reuse, 0x1, P3 ;  /* 0x0000001102d37211 */ /* 0x080fe200018f0eff */
[----:B------:R-:W-:Y:S01]  /*8040*/  STL [R1+0x5c], RZ ;  /* 0x00005cff01007387 */ /* 0x000fe20000100800 */
[C---:B------:R-:W-:Y:S01]  /*8050*/  SHF.L.U32 R0, R203.reuse, 0x1, RZ ;  /* 0x00000001cb007819 */ /* 0x040fe200000006ff */
[----:B------:R-:W-:Y:S01]  /*8060*/  UIADD3.64 UR18, UR6, 0x80, URZ ;  /* 0x0000008006127897 */ /* 0x000fe2000fffe03f */
[----:B------:R-:W-:Y:S01]  /*8070*/  MOV R2, UR10 ;  /* 0x0000000a00027c02 */ /* 0x000fe20008000f00 */
[----:B------:R-:W-:Y:S01]  /*8080*/  STL [R1+0x60], RZ ;  /* 0x000060ff01007387 */ /* 0x000fe20000100800 */
[----:B------:R-:W-:Y:S01]  /*8090*/  MOV R3, UR11 ;  /* 0x0000000b00037c02 */ /* 0x000fe20008000f00 */
[----:B------:R-:W-:Y:S01]  /*80a0*/  IMAD.WIDE R154, R0, 0x2, R172 ;  /* 0x00000002009a7825 */ /* 0x000fe200078e02ac */
[----:B------:R-:W-:Y:S01]  /*80b0*/  LEA.HI.X.SX32 R213, R4, R17, 0x1, P2 ;  /* 0x0000001104d57211 */ /* 0x000fe200010f0eff */
[----:B------:R-:W-:Y:S01]  /*80c0*/  STL [R1+0x64], RZ ;  /* 0x000064ff01007387 */ /* 0x000fe20000100800 */
[C---:B------:R-:W-:Y:S01]  /*80d0*/  SHF.L.U32 R8, R203.reuse, 0x2, RZ ;  /* 0x00000002cb087819 */ /* 0x040fe200000006ff */
[C---:B------:R-:W-:Y:S01]  /*80e0*/  IMAD R4, R203.reuse, 0x3, RZ ;  /* 0x00000003cb047824 */ /* 0x040fe200078e02ff */
[C---:B------:R-:W-:Y:S01]  /*80f0*/  SHF.L.U32 R12, R203.reuse, 0x3, RZ ;  /* 0x00000003cb0c7819 */ /* 0x040fe200000006ff */
[----:B------:R-:W-:Y:S01]  /*8100*/  STL [R1+0x68], RZ ;  /* 0x000068ff01007387 */ /* 0x000fe20000100800 */
[----:B------:R-:W-:Y:S01]  /*8110*/  IMAD R17, R203, 0xd, RZ ;  /* 0x0000000dcb117824 */ /* 0x000fe200078e02ff */
[C---:B------:R-:W-:Y:S01]  /*8120*/  LOP3.LUT R23, R18.reuse, 0x20, RZ, 0x3c, !PT ;  /* 0x0000002012177812 */ /* 0x040fe200078e3cff */
[----:B------:R-:W-:Y:S01]  /*8130*/  UIADD3.64 UR10, UR4, 0x800, URZ ;  /* 0x00000800040a7897 */ /* 0x000fe2000fffe03f */
[----:B------:R-:W-:Y:S01]  /*8140*/  STL [R1+0x6c], RZ ;  /* 0x00006cff01007387 */ /* 0x000fe20000100800 */
[C---:B------:R-:W-:Y:S01]  /*8150*/  LOP3.LUT R22, R18.reuse, 0x30, RZ, 0x3c, !PT ;  /* 0x0000003012167812 */ /* 0x040fe200078e3cff */
[----:B------:R-:W-:Y:S01]  /*8160*/  UIADD3.64 UR10, UR4, 0x900, URZ ;  /* 0x00000900040a7897 */ /* 0x000fe2000fffe03f */
[C---:B------:R-:W-:Y:S01]  /*8170*/  LOP3.LUT R21, R18.reuse, 0x40, RZ, 0x3c, !PT ;  /* 0x0000004012157812 */ /* 0x040fe200078e3cff */
[----:B------:R-:W-:Y:S01]  /*8180*/  STL [R1+0x70], RZ ;  /* 0x000070ff01007387 */ /* 0x000fe20000100800 */
[C---:B------:R-:W-:Y:S01]  /*8190*/  LOP3.LUT R20, R18.reuse, 0x50, RZ, 0x3c, !PT ;  /* 0x0000005012147812 */ /* 0x040fe200078e3cff */
[----:B------:R-:W-:Y:S01]  /*81a0*/  UIADD3.64 UR10, UR4, 0xa00, URZ ;  /* 0x00000a00040a7897 */ /* 0x000fe2000fffe03f */
[C---:B------:R-:W-:Y:S01]  /*81b0*/  LOP3.LUT R19, R18.reuse, 0x60, RZ, 0x3c, !PT ;  /* 0x0000006012137812 */ /* 0x040fe200078e3cff */
[----:B------:R-:W-:Y:S01]  /*81c0*/  STL [R1+0x74], RZ ;  /* 0x000074ff01007387 */ /* 0x000fe20000100800 */
[----:B------:R-:W-:Y:S01]  /*81d0*/  LOP3.LUT R18, R18, 0x70, RZ, 0x3c, !PT ;  /* 0x0000007012127812 */ /* 0x000fe200078e3cff */
[----:B------:R-:W-:Y:S01]  /*81e0*/  UIADD3.64 UR10, UR4, 0xb00, URZ ;  /* 0x00000b00040a7897 */ /* 0x000fe2000fffe03f */
[----:B------:R-:W-:Y:S01]  /*81f0*/  MOV R6, RZ ;  /* 0x000000ff00067202 */ /* 0x000fe20000000f00 */
[----:B------:R-:W-:Y:S01]  /*8200*/  STL [R1+0x78], RZ ;  /* 0x000078ff01007387 */ /* 0x000fe20000100800 */
[----:B------:R-:W-:Y:S01]  /*8210*/  UIADD3.64 UR10, UR4, 0xc00, URZ ;  /* 0x00000c00040a7897 */ /* 0x000fe2000fffe03f */
[----:B------:R-:W-:Y:S01]  /*8220*/  MOV R5, RZ ;  /* 0x000000ff00057202 */ /* 0x000fe20000000f00 */
[----:B------:R-:W-:Y:S01]  /*8230*/  UIADD3.64 UR10, UR4, 0xc80, URZ ;  /* 0x00000c80040a7897 */ /* 0x000fe2000fffe03f */
[----:B------:R-:W-:Y:S01]  /*8240*/  STL [R1+0x7c], RZ ;  /* 0x00007cff01007387 */ /* 0x000fe20000100800 */
[----:B------:R-:W-:Y:S01]  /*8250*/  MOV R206, 0x3f800000 ;  /* 0x3f80000000ce7802 */ /* 0x000fe20000000f00 */
[----:B------:R-:W-:Y:S01]  /*8260*/  UIADD3.64 UR10, UR4, 0xe00, URZ ;  /* 0x00000e00040a7897 */ /* 0x000fe2000fffe03f */
[----:B------:R-:W-:Y:S01]  /*8270*/  MOV R205, 0x3f800000 ;  /* 0x3f80000000cd7802 */ /* 0x000fe20000000f00 */
[----:B------:R-:W-:Y:S01]  /*8280*/  STL [R1+0x80], RZ ;  /* 0x000080ff01007387 */ /* 0x000fe20000100800 */
[----:B------:R-:W-:Y:S01]  /*8290*/  MOV R175, 0xff800000 ;  /* 0xff80000000af7802 */ /* 0x000fe20000000f00 */
[----:B------:R-:W-:Y:S01]  /*82a0*/  UIADD3.64 UR10, UR6, 0x4, URZ ;  /* 0x00000004060a7897 */ /* 0x000fe2000fffe03f */
[----:B------:R-:W-:Y:S01]  /*82b0*/  MOV R176, 0xff800000 ;  /* 0xff80000000b07802 */ /* 0x000fe20000000f00 */
[----:B------:R-:W-:Y:S01]  /*82c0*/  STL [R1+0x84], RZ ;  /* 0x000084ff01007387 */ /* 0x000fe20000100800 */
[----:B------:R-:W-:Y:S01]  /*82d0*/  MOV R177, 0xff800000 ;  /* 0xff80000000b17802 */ /* 0x000fe20000000f00 */
[----:B------:R-:W-:Y:S01]  /*82e0*/  UIADD3.64 UR8, UR4, 0x280, URZ ;  /* 0x0000028004087897 */ /* 0x000fe2000fffe03f */
[C---:B------:R-:W-:Y:S01]  /*82f0*/  IADD3 R168, R164.reuse, R168, RZ ;  /* 0x000000a8a4a87210 */ /* 0x040fe20007ffe0ff */
[----:B------:R-:W-:Y:S01]  /*8300*/  STL [R1+0x88], RZ ;  /* 0x000088ff01007387 */ /* 0x000fe20000100800 */
[C---:B------:R-:W-:Y:S01]  /*8310*/  IADD3 R23, R164.reuse, R23, RZ ;  /* 0x00000017a4177210 */ /* 0x040fe20007ffe0ff */
        /* <DEDUP_REMOVED lines=8> */
[----:B------:R-:W-:Y:S01]  /*83a0*/  UMOV UR51, 0x40000040 ;  /* 0x4000004000337882 */ /* 0x000fe20000000000 */
[C---:B------:R-:W-:Y:S01]  /*83b0*/  IADD3 R18, R164.reuse, R18, RZ ;  /* 0x00000012a4127210 */ /* 0x040fe20007ffe0ff */
[----:B------:R-:W-:Y:S01]  /*83c0*/  STL [R1+0x94], RZ ;  /* 0x000094ff01007387 */ /* 0x000fe20000100800 */
[----:B------:R-:W-:Y:S01]  /*83d0*/  IADD3 R7, R164, R7, RZ ;  /* 0x00000007a4077210 */ /* 0x000fe20007ffe0ff */
[----:B------:R-:W-:-:S02]  /*83e0*/  UIADD3.64 UR20, UR4, 0x400, URZ ;  /* 0x0000040004147897 */ /* 0x000fc4000fffe03f */
[----:B------:R-:W-:Y:S01]  /*83f0*/  STL [R1+0x98], RZ ;  /* 0x000098ff01007387 */ /* 0x000fe20000100800 */
[----:B------:R-:W-:Y:S02]  /*8400*/  UIADD3.64 UR24, UR4, 0x480, URZ ;  /* 0x0000048004187897 */ /* 0x000fe4000fffe03f */
[----:B------:R-:W-:Y:S01]  /*8410*/  UIADD3.64 UR28, UR4, 0x500, URZ ;  /* 0x00000500041c7897 */ /* 0x000fe2000fffe03f */
[----:B------:R-:W-:Y:S01]  /*8420*/  STL [R1+0x9c], RZ ;  /* 0x00009cff01007387 */ /* 0x000fe20000100800 */
[----:B------:R-:W-:Y:S02]  /*8430*/  UIADD3.64 UR32, UR4, 0x580, URZ ;  /* 0x0000058004207897 */ /* 0x000fe4000fffe03f */
[----:B------:R-:W-:Y:S01]  /*8440*/  UIADD3.64 UR36, UR4, 0x600, URZ ;  /* 0x0000060004247897 */ /* 0x000fe2000fffe03f */
[----:B------:R-:W-:Y:S01]  /*8450*/  STL [R1+0xa0], RZ ;  /* 0x0000a0ff01007387 */ /* 0x000fe20000100800 */
[----:B------:R-:W-:Y:S02]  /*8460*/  UIADD3.64 UR40, UR4, 0x680, URZ ;  /* 0x0000068004287897 */ /* 0x000fe4000fffe03f */
[----:B------:R-:W-:Y:S01]  /*8470*/  UIADD3.64 UR44, UR4, 0x700, URZ ;  /* 0x00000700042c7897 */ /* 0x000fe2000fffe03f */
[----:B------:R-:W-:Y:S01]  /*8480*/  STL [R1+0xa4], RZ ;  /* 0x0000a4ff01007387 */ /* 0x000fe20000100800 */
[----:B------:R-:W-:-:S02]  /*8490*/  UIADD3.64 UR52, UR4, 0xe80, URZ ;  /* 0x00000e8004347897 */ /* 0x000fc4000fffe03f */
        /* <DEDUP_REMOVED lines=97> */
[----:B------:R0:W-:Y:S04]  /*8ab0*/  STL.64 [R1+0x338], R2 ;  /* 0x0003380201007387 */ /* 0x0001e80000100a00 */
[----:B------:R1:W-:Y:S01]  /*8ac0*/  STL.64 [R1+0x330], R154 ;  /* 0x0003309a01007387 */ /* 0x0003e20000100a00 */
[----:B0-----:R-:W-:-:S04]  /*8ad0*/  IMAD.WIDE R2, R0, 0x2, R170 ;  /* 0x0000000200027825 */ /* 0x001fc800078e02aa */
[C---:B-1----:R-:W-:Y:S01]  /*8ae0*/  IMAD.WIDE R154, R4.reuse, 0x2, R172 ;  /* 0x00000002049a7825 */ /* 0x042fe200078e02ac */
        /* <DEDUP_REMOVED lines=9> */
[----:B------:R-:W-:Y:S01]  /*8b80*/  STL.64 [R1+0x300], R154 ;  /* 0x0003009a01007387 */ /* 0x000fe20000100a00 */
[----:B0-----:R-:W-:-:S04]  /*8b90*/  IMAD.WIDE R2, R9, 0x2, R170 ;  /* 0x0000000209027825 */ /* 0x001fc800078e02aa */
[C---:B------:R-:W-:Y:S01]  /*8ba0*/  IMAD.WIDE R8, R10.reuse, 0x2, R172 ;  /* 0x000000020a087825 */ /* 0x040fe200078e02ac */
[----:B------:R0:W-:Y:S04]  /*8bb0*/  STL.64 [R1+0x2f8], R2 ;  /* 0x0002f80201007387 */ /* 0x0001e80000100a00 */
[----:B------:R1:W-:Y:S01]  /*8bc0*/  STL.64 [R1+0x2f0], R8 ;  /* 0x0002f00801007387 */ /* 0x0003e20000100a00 */
[----:B0-----:R-:W-:-:S04]  /*8bd0*/  IMAD.WIDE R2, R10, 0x2, R170 ;  /* 0x000000020a027825 */ /* 0x001fc800078e02aa */
[C---:B-1----:R-:W-:Y:S01]  /*8be0*/  IMAD.WIDE R8, R11.reuse, 0x2, R172 ;  /* 0x000000020b087825 */ /* 0x042fe200078e02ac */
[----:B------:R0:W-:Y:S04]  /*8bf0*/  STL.64 [R1+0x2e8], R2 ;  /* 0x0002e80201007387 */ /* 0x0001e80000100a00 */
[----:B------:R1:W-:Y:S01]  /*8c00*/  STL.64 [R1+0x2e0], R8 ;  /* 0x0002e00801007387 */ /* 0x0003e20000100a00 */
[----:B0-----:R-:W-:-:S04]  /*8c10*/  IMAD.WIDE R2, R11, 0x2, R170 ;  /* 0x000000020b027825 */ /* 0x001fc800078e02aa */
[C---:B------:R-:W-:Y:S01]  /*8c20*/  IMAD.WIDE R10, R12.reuse, 0x2, R172 ;  /* 0x000000020c0a7825 */ /* 0x040fe200078e02ac */
[----:B------:R0:W-:Y:S03]  /*8c30*/  STL.64 [R1+0x2d8], R2 ;  /* 0x0002d80201007387 */ /* 0x0001e60000100a00 */
[----:B-1----:R-:W-:Y:S01]  /*8c40*/  IMAD.WIDE R8, R12, 0x2, R170 ;  /* 0x000000020c087825 */ /* 0x002fe200078e02aa */
[----:B------:R1:W-:Y:S04]  /*8c50*/  STL.64 [R1+0x2d0], R10 ;  /* 0x0002d00a01007387 */ /* 0x0003e80000100a00 */
[----:B------:R2:W-:Y:S01]  /*8c60*/  STL.64 [R1+0x2c8], R8 ;  /* 0x0002c80801007387 */ /* 0x0005e20000100a00 */
[----:B0-----:R-:W-:-:S04]  /*8c70*/  IMAD.WIDE R2, R13, 0x2, R172 ;  /* 0x000000020d027825 */ /* 0x001fc800078e02ac */
[----:B-1----:R-:W-:Y:S01]  /*8c80*/  IMAD.WIDE R10, R13, 0x2, R170 ;  /* 0x000000020d0a7825 */ /* 0x002fe200078e02aa */
[----:B------:R0:W-:Y:S03]  /*8c90*/  STL.64 [R1+0x2c0], R2 ;  /* 0x0002c00201007387 */ /* 0x0001e60000100a00 */
[C---:B--2---:R-:W-:Y:S01]  /*8ca0*/  IMAD.WIDE R8, R14.reuse, 0x2, R172 ;  /* 0x000000020e087825 */ /* 0x044fe200078e02ac */
[----:B------:R1:W-:Y:S04]  /*8cb0*/  STL.64 [R1+0x2b8], R10 ;  /* 0x0002b80a01007387 */ /* 0x0003e80000100a00 */
[----:B------:R2:W-:Y:S01]  /*8cc0*/  STL.64 [R1+0x2b0], R8 ;  /* 0x0002b00801007387 */ /* 0x0005e20000100a00 */
[----:B0-----:R-:W-:-:S04]  /*8cd0*/  IMAD.WIDE R2, R14, 0x2, R170 ;  /* 0x000000020e027825 */ /* 0x001fc800078e02aa */
[C---:B-1----:R-:W-:Y:S01]  /*8ce0*/  IMAD.WIDE R10, R15.reuse, 0x2, R172 ;  /* 0x000000020f0a7825 */ /* 0x042fe200078e02ac */
[----:B------:R0:W-:Y:S03]  /*8cf0*/  STL.64 [R1+0x2a8], R2 ;  /* 0x0002a80201007387 */ /* 0x0001e60000100a00 */
[----:B--2---:R-:W-:Y:S01]  /*8d00*/  IMAD.WIDE R8, R15, 0x2, R170 ;  /* 0x000000020f087825 */ /* 0x004fe200078e02aa */
        /* <DEDUP_REMOVED lines=20> */
[----:B0-----:R-:W-:-:S05]  /*8e50*/  IMAD.WIDE R2, R203, 0x2, R170 ;  /* 0x00000002cb027825 */ /* 0x001fca00078e02aa */
[----:B------:R1:W-:Y:S02]  /*8e60*/  STL.64 [R1+0x350], R2 ;  /* 0x0003500201007387 */ /* 0x0003e40000100a00 */
.L_x_1:
[----:B-1----:R-:W2:Y:S04]  /*8e70*/  LDL.64 R10, [R1+0x358] ;  /* 0x00035800010a7983 */ /* 0x002ea80000100a00 */
[----:B------:R-:W3:Y:S04]  /*8e80*/  LDL.64 R8, [R1+0x350] ;  /* 0x0003500001087983 */ /* 0x000ee80000100a00 */
[----:B------:R-:W4:Y:S04]  /*8e90*/  LDL.64 R2, [R1+0x330] ;  /* 0x0003300001027983 */ /* 0x000f280000100a00 */
[----:B------:R-:W5:Y:S04]  /*8ea0*/  LDL.64 R186, [R1+0x328] ;  /* 0x0003280001ba7983 */ /* 0x000f680000100a00 */
[----:B------:R-:W5:Y:S04]  /*8eb0*/  LDL.64 R164, [R1+0x320] ;  /* 0x0003200001a47983 */ /* 0x000f680000100a00 */
[----:B------:R-:W5:Y:S04]  /*8ec0*/  LDL.64 R162, [R1+0x318] ;  /* 0x0003180001a27983 */ /* 0x000f680000100a00 */
[----:B------:R-:W5:Y:S04]  /*8ed0*/  LDL.64 R160, [R1+0x310] ;  /* 0x0003100001a07983 */ /* 0x000f680000100a00 */
[----:B------:R-:W5:Y:S04]  /*8ee0*/  LDL.64 R16, [R1+0x308] ;  /* 0x0003080001107983 */ /* 0x000f680000100a00 */
[----:B------:R-:W5:Y:S04]  /*8ef0*/  LDL.64 R158, [R1+0x300] ;  /* 0x00030000019e7983 */ /* 0x000f680000100a00 */
[----:B------:R-:W5:Y:S04]  /*8f00*/  LDL.64 R156, [R1+0x2f8] ;  /* 0x0002f800019c7983 */ /* 0x000f680000100a00 */
[----:B------:R-:W5:Y:S04]  /*8f10*/  LDL.64 R154, [R1+0x2f0] ;  /* 0x0002f000019a7983 */ /* 0x000f680000100a00 */
[----:B------:R-:W5:Y:S01]  /*8f20*/  LDL.64 R152, [R1+0x2e8] ;  /* 0x0002e80001987983 */ /* 0x000f620000100a00 */
[----:B------:R-:W-:Y:S01]  /*8f30*/  IMAD.WIDE R14, R6, 0x2, R172 ;  /* 0x00000002060e7825 */ /* 0x000fe200078e02ac */
[----:B------:R-:W-:-:S02]  /*8f40*/  MOV R182, UR57 ;  /* 0x0000003900b67c02 */ /* 0x000fc40008000f00 */
[----:B------:R-:W-:Y:S01]  /*8f50*/  MOV R181, UR56 ;  /* 0x0000003800b57c02 */ /* 0x000fe20008000f00 */
[----:B------:R-:W-:Y:S01]  /*8f60*/  STL.64 [R1+0x558], R150 ;  /* 0x0005589601007387 */ /* 0x000fe20000100a00 */
[----:B------:R-:W-:Y:S01]  /*8f70*/  IMAD.WIDE R12, R6, 0x2, R170 ;  /* 0x00000002060c7825 */ /* 0x000fe200078e02aa */
[----:B------:R-:W-:Y:S01]  /*8f80*/  R2UR UR48, R252 ;  /* 0x00000000fc3072ca */ /* 0x000fe200000e0000 */
[----:B------:R-:W-:Y:S01]  /*8f90*/  UMOV UR49, 0x40000040 ;  /* 0x4000004000317882 */ /* 0x000fe20000000000 */
[----:B------:R-:W-:Y:S01]  /*8fa0*/  STL.64 [R1+0x550], R148 ;  /* 0x0005509401007387 */ /* 0x000fe20000100a00 */
[----:B------:R-:W-:Y:S01]  /*8fb0*/  UIADD3.64 UR58, UR6, 0x2, URZ ;  /* 0x00000002063a7897 */ /* 0x000fe2000fffe03f */
[----:B------:R-:W-:Y:S01]  /*8fc0*/  MOV R184, UR53 ;  /* 0x0000003500b87c02 */ /* 0x000fe20008000f00 */
[----:B------:R-:W-:Y:S01]  /*8fd0*/  UIADD3.64 UR54, UR6, 0x4, URZ ;  /* 0x0000000406367897 */ /* 0x000fe2000fffe03f */
[----:B------:R-:W-:Y:S01]  /*8fe0*/  STL.64 [R1+0x548], R146 ;  /* 0x0005489201007387 */ /* 0x000fe20000100a00 */
[----:B------:R-:W-:Y:S01]  /*8ff0*/  MOV R183, UR52 ;  /* 0x0000003400b77c02 */ /* 0x000fe20008000f00 */
[----:B------:R-:W0:Y:S02]  /*9000*/  LDC R209, c[0x0][0x238] ;  /* 0x00008e00ffd17b82 */ /* 0x000e240000000800 */
[----:B------:R-:W-:Y:S04]  /*9010*/  STL.64 [R1+0x540], R144 ;  /* 0x0005409001007387 */ /* 0x000fe80000100a00 */
        /* <DEDUP_REMOVED lines=57> */
[----:B------:R1:W-:Y:S04]  /*93b0*/  STL.64 [R1+0x370], R28 ;  /* 0x0003701c01007387 */ /* 0x0003e80000100a00 */
[----:B------:R0:W-:Y:S01]  /*93c0*/  STL.64 [R1+0x368], R26 ;  /* 0x0003681a01007387 */ /* 0x0001e20000100a00 */
[----:B--2---:R-:W-:-:S03]  /*93d0*/  IMAD.WIDE R10, R6, 0x2, R10 ;  /* 0x00000002060a7825 */ /* 0x004fc600078e020a */
[----:B------:R2:W-:Y:S01]  /*93e0*/  STL.64 [R1+0x360], R24 ;  /* 0x0003601801007387 */ /* 0x0005e20000100a00 */
[----:B---3--:R-:W-:-:S03]  /*93f0*/  IMAD.WIDE R8, R6, 0x2, R8 ;  /* 0x0000000206087825 */ /* 0x008fc600078e0208 */
[----:B-1----:R-:W3:Y:S01]  /*9400*/  LDL.64 R28, [R1+0x2e0] ;  /* 0x0002e000011c7983 */ /* 0x002ee20000100a00 */
[----:B----4-:R-:W-:-:S03]  /*9410*/  IMAD.WIDE R2, R6, 0x2, R2 ;  /* 0x0000000206027825 */ /* 0x010fc600078e0202 */
[----:B0-----:R-:W4:Y:S04]  /*9420*/  LDL.64 R26, [R1+0x2d8] ;  /* 0x0002d800011a7983 */ /* 0x001f280000100a00 */
[----:B--2---:R-:W2:Y:S04]  /*9430*/  LDL.64 R24, [R1+0x2d0] ;  /* 0x0002d00001187983 */ /* 0x004ea80000100a00 */
[----:B------:R5:W2:Y:S04]  /*9440*/  LDG.E.U16 R166, desc[UR60][R2.64] ;  /* 0x0000003c02a67981 */ /* 0x000aa8000c1e1500 */
[----:B------:R-:W2:Y:S04]  /*9450*/  LDL.64 R42, [R1+0x2a0] ;  /* 0x0002a000012a7983 */ /* 0x000ea80000100a00 */
[----:B------:R-:W2:Y:S01]  /*9460*/  LDL.64 R50, [R1+0x2c8] ;  /* 0x0002c80001327983 */ /* 0x000ea20000100a00 */
[----:B-----5:R-:W-:-:S03]  /*9470*/  IMAD.WIDE R2, R6, 0x2, R16 ;  /* 0x0000000206027825 */ /* 0x020fc600078e0210 */
        /* <DEDUP_REMOVED lines=9> */
[----:B------:R0:W5:Y:S04]  /*9510*/  LDG.E.U16 R180, desc[UR60][R14.64] ;  /* 0x0000003c0eb47981 */ /* 0x000168000c1e1500 */
[----:B------:R-:W5:Y:S04]  /*9520*/  LDL.64 R30, [R1+0x270] ;  /* 0x00027000011e7983 */ /* 0x000f680000100a00 */
[----:B------:R1:W5:Y:S01]  /*9530*/  LDG.E.U16 R179, desc[UR60][R12.64] ;  /* 0x0000003c0cb37981 */ /* 0x000362000c1e1500 */
[----:B0-----:R-:W-:-:S03]  /*9540*/  IMAD.WIDE R14, R6, 0x2, R186 ;  /* 0x00000002060e7825 */ /* 0x001fc600078e02ba */
[----:B------:R0:W5:Y:S04]  /*9550*/  LDG.E.U16 R167, desc[UR60][R8.64] ;  /* 0x0000003c08a77981 */ /* 0x000168000c1e1500 */
[----:B------:R-:W5:Y:S01]  /*9560*/  LDG.E.U16 R178, desc[UR60][R10.64] ;  /* 0x0000003c0ab27981 */ /* 0x000f62000c1e1500 */
[----:B-1----:R-:W-:-:S03]  /*9570*/  IMAD.WIDE R12, R6, 0x2, R164 ;  /* 0x00000002060c7825 */ /* 0x002fc600078e02a4 */
[----:B------:R1:W5:Y:S01]  /*9580*/  LDG.E.U16 R165, desc[UR60][R14.64] ;  /* 0x0000003c0ea57981 */ /* 0x000362000c1e1500 */
[----:B0-----:R-:W-:-:S03]  /*9590*/  IMAD.WIDE R8, R6, 0x2, R160 ;  /* 0x0000000206087825 */ /* 0x001fc600078e02a0 */
[----:B------:R-:W5:Y:S04]  /*95a0*/  LDG.E.U16 R161, desc[UR60][R2.64] ;  /* 0x0000003c02a17981 */ /* 0x000f68000c1e1500 */
[----:B------:R0:W5:Y:S01]  /*95b0*/  LDG.E.U16 R164, desc[UR60][R12.64] ;  /* 0x0000003c0ca47981 */ /* 0x000162000c1e1500 */
[----:B-1----:R-:W-:-:S05]  /*95c0*/  IMAD.WIDE R14, R6, 0x2, R158 ;  /* 0x00000002060e7825 */ /* 0x002fca00078e029e */
[----:B------:R4:W5:Y:S01]  /*95d0*/  LDG.E.U16 R160, desc[UR60][R14.64] ;  /* 0x0000003c0ea07981 */ /* 0x000962000c1e1500 */
[----:B0-----:R-:W-:-:S05]  /*95e0*/  IMAD.WIDE R12, R6, 0x2, R156 ;  /* 0x00000002060c7825 */ /* 0x001fca00078e029c */
[----:B------:R2:W5:Y:S01]  /*95f0*/  LDG.E.U16 R159, desc[UR60][R12.64] ;  /* 0x0000003c0c9f7981 */ /* 0x000562000c1e1500 */
[----:B---3--:R-:W-:-:S03]  /*9600*/  IMAD.WIDE R2, R6, 0x2, R28 ;  /* 0x0000000206027825 */ /* 0x008fc600078e021c */
[----:B------:R-:W3:Y:S01]  /*9610*/  LDL.64 R28, [R1+0x268] ;  /* 0x00026800011c7983 */ /* 0x000ee20000100a00 */
[----:B----4-:R-:W-:-:S03]  /*9620*/  IMAD.WIDE R14, R6, 0x2, R26 ;  /* 0x00000002060e7825 */ /* 0x010fc600078e021a */
[----:B------:R-:W4:Y:S01]  /*9630*/  LDL.64 R26, [R1+0x260] ;  /* 0x00026000011a7983 */ /* 0x000f220000100a00 */
[----:B--2---:R-:W-:-:S03]  /*9640*/  IMAD.WIDE R12, R6, 0x2, R24 ;  /* 0x00000002060c7825 */ /* 0x004fc600078e0218 */
[----:B------:R-:W2:Y:S01]  /*9650*/  LDL.64 R24, [R1+0x258] ;  /* 0x0002580001187983 */ /* 0x000ea20000100a00 */
[----:B------:R-:W-:-:S03]  /*9660*/  IMAD.WIDE R10, R6, 0x2, R162 ;  /* 0x00000002060a7825 */ /* 0x000fc600078e02a2 */
[----:B------:R5:W2:Y:S04]  /*9670*/  LDG.E.U16 R156, desc[UR60][R2.64] ;  /* 0x0000003c029c7981 */ /* 0x000aa8000c1e1500 */
[----:B------:R0:W2:Y:S04]  /*9680*/  LDG.E.U16 R163, desc[UR60][R10.64] ;  /* 0x0000003c0aa37981 */ /* 0x0000a8000c1e1500 */
[----:B------:R1:W2:Y:S01]  /*9690*/  LDG.E.U16 R162, desc[UR60][R8.64] ;  /* 0x0000003c08a27981 */ /* 0x0002a2000c1e1500 */
[----:B-----5:R-:W-:-:S04]  /*96a0*/  IMAD.WIDE R2, R6, 0x2, R16 ;  /* 0x0000000206027825 */ /* 0x020fc800078e0210 */
[C---:B0-----:R-:W-:Y:S01]  /*96b0*/  IMAD.WIDE R10, R6.reuse, 0x2, R154 ;  /* 0x00000002060a7825 */ /* 0x041fe200078e029a */
[----:B------:R0:W5:Y:S03]  /*96c0*/  LDG.E.U16 R17, desc[UR60][R2.64] ;  /* 0x0000003c02117981 */ /* 0x000166000c1e1500 */
[C---:B-1----:R-:W-:Y:S01]  /*96d0*/  IMAD.WIDE R8, R6.reuse, 0x2, R152 ;  /* 0x0000000206087825 */ /* 0x042fe200078e0298 */
[----:B------:R1:W5:Y:S04]  /*96e0*/  LDG.E.U16 R158, desc[UR60][R10.64] ;  /* 0x0000003c0a9e7981 */ /* 0x000368000c1e1500 */
[----:B------:R-:W5:Y:S01]  /*96f0*/  LDG.E.U16 R155, desc[UR60][R14.64] ;  /* 0x0000003c0e9b7981 */ /* 0x000f62000c1e1500 */
[----:B0-----:R-:W-:-:S03]  /*9700*/  IMAD.WIDE R2, R6, 0x2, R42 ;  /* 0x0000000206027825 */ /* 0x001fc600078e022a */
[----:B------:R0:W5:Y:S01]  /*9710*/  LDG.E.U16 R157, desc[UR60][R8.64] ;  /* 0x0000003c089d7981 */ /* 0x000162000c1e1500 */
[----:B-1----:R-:W-:-:S03]  /*9720*/  IMAD.WIDE R10, R6, 0x2, R50 ;  /* 0x00000002060a7825 */ /* 0x002fc600078e0232 */
[----:B------:R-:W5:Y:S04]  /*9730*/  LDG.E.U16 R154, desc[UR60][R12.64] ;  /* 0x0000003c0c9a7981 */ /* 0x000f68000c1e1500 */
[----:B------:R1:W5:Y:S01]  /*9740*/  LDG.E.U16 R14, desc[UR60][R2.64] ;  /* 0x0000003c020e7981 */ /* 0x000362000c1e1500 */
[----:B0-----:R-:W-:-:S03]  /*9750*/  IMAD.WIDE R8, R6, 0x2, R48 ;  /* 0x0000000206087825 */ /* 0x001fc600078e0230 */
[----:B------:R0:W5:Y:S04]  /*9760*/  LDG.E.U16 R153, desc[UR60][R10.64] ;  /* 0x0000003c0a997981 */ /* 0x000168000c1e1500 */
[----:B------:R0:W5:Y:S01]  /*9770*/  LDG.E.U16 R152, desc[UR60][R8.64] ;  /* 0x0000003c08987981 */ /* 0x000162000c1e1500 */
[C---:B-1----:R-:W-:Y:S01]  /*9780*/  IMAD.WIDE R2, R6.reuse, 0x2, R38 ;  /* 0x0000000206027825 */ /* 0x042fe200078e0226 */
[----:B------:R-:W-:Y:S02]  /*9790*/  UIADD3.64 UR56, UR4, 0x80, URZ ;  /* 0x0000008004387897 */ /* 0x000fe4000fffe03f */
[----:B------:R-:W5:Y:S01]  /*97a0*/  LDL.64 R38, [R1+0x238] ;  /* 0x0002380001267983 */ /* 0x000f620000100a00 */
[----:B0-----:R-:W-:-:S03]  /*97b0*/  IMAD.WIDE R10, R6, 0x2, R46 ;  /* 0x00000002060a7825 */ /* 0x001fc600078e022e */
[----:B------:R0:W5:Y:S01]  /*97c0*/  LDG.E.U16 R12, desc[UR60][R2.64] ;  /* 0x0000003c020c7981 */ /* 0x000162000c1e1500 */
[----:B------:R-:W-:-:S03]  /*97d0*/  IMAD.WIDE R8, R6, 0x2, R44 ;  /* 0x0000000206087825 */ /* 0x000fc600078e022c */
[----:B------:R-:W5:Y:S04]  /*97e0*/  LDG.E.U16 R16, desc[UR60][R10.64] ;  /* 0x0000003c0a107981 */ /* 0x000f68000c1e1500 */
[----:B------:R1:W5:Y:S01]  /*97f0*/  LDG.E.U16 R15, desc[UR60][R8.64] ;  /* 0x0000003c080f7981 */ /* 0x000362000c1e1500 */
[C---:B0-----:R-:W-:Y:S01]  /*9800*/  IMAD.WIDE R2, R6.reuse, 0x2, R36 ;  /* 0x0000000206027825 */ /* 0x041fe200078e0224 */
[----:B------:R-:W-:Y:S02]  /*9810*/  UIADD3.64 UR52, UR4, 0x100, URZ ;  /* 0x0000010004347897 */ /* 0x000fe4000fffe03f */
[----:B------:R-:W5:Y:S04]  /*9820*/  LDL.64 R44, [R1+0x250] ;  /* 0x00025000012c7983 */ /* 0x000f680000100a00 */
[----:B------:R0:W5:Y:S01]  /*9830*/  LDG.E.U16 R11, desc[UR60][R2.64] ;  /* 0x0000003c020b7981 */ /* 0x000162000c1e1500 */
[----:B-1----:R-:W-:-:S03]  /*9840*/  IMAD.WIDE R8, R6, 0x2, R40 ;  /* 0x0000000206087825 */ /* 0x002fc600078e0228 */
[----:B------:R-:W5:Y:S04]  /*9850*/  LDL.64 R40, [R1+0x240] ;  /* 0x0002400001287983 */ /* 0x000f680000100a00 */
[----:B------:R-:W5:Y:S01]  /*9860*/  LDG.E.U16 R13, desc[UR60][R8.64] ;  /* 0x0000003c080d7981 */ /* 0x000f62000c1e1500 */
[----:B0-----:R-:W-:-:S03]  /*9870*/  IMAD.WIDE R2, R6, 0x2, R34 ;  /* 0x0000000206027825 */ /* 0x001fc600078e0222 */
[----:B------:R-:W5:Y:S04]  /*9880*/  LDL.64 R36, [R1+0x230] ;  /* 0x0002300001247983 */ /* 0x000f680000100a00 */
[----:B------:R0:W5:Y:S04]  /*9890*/  LDG.E.U16 R10, desc[UR60][R2.64] ;  /* 0x0000003c020a7981 */ /* 0x000168000c1e1500 */
[----:B------:R-:W5:Y:S04]  /*98a0*/  LDL.64 R42, [R1+0x248] ;  /* 0x00024800012a7983 */ /* 0x000f680000100a00 */
[----:B------:R-:W5:Y:S01]  /*98b0*/  LDL.64 R34, [R1+0x228] ;  /* 0x0002280001227983 */ /* 0x000f620000100a00 */
[----:B0-----:R-:W-:-:S03]  /*98c0*/  IMAD.WIDE R2, R6, 0x2, R32 ;  /* 0x0000000206027825 */ /* 0x001fc600078e0220 */
[----:B------:R-:W5:Y:S04]  /*98d0*/  LDL.64 R32, [R1+0x220] ;  /* 0x0002200001207983 */ /* 0x000f680000100a00 */
[----:B------:R0:W5:Y:S01]  /*98e0*/  LDG.E.U16 R9, desc[UR60][R2.64] ;  /* 0x0000003c02097981 */ /* 0x000162000c1e1500 */
[----:B------:R-:W-:Y:S02]  /*98f0*/  MOV R204, UR51 ;  /* 0x0000003300cc7c02 */ /* 0x000fe40008000f00 */
[----:B------:R-:W-:Y:S01]  /*9900*/  MOV R202, UR50 ;  /* 0x0000003200ca7c02 */ /* 0x000fe20008000f00 */
[----:B------:R-:W5:Y:S01]  /*9910*/  LDL.64 R46, [R1+0x338] ;  /* 0x00033800012e7983 */ /* 0x000f620000100a00 */
[----:B0-----:R-:W-:-:S03]  /*9920*/  IMAD.WIDE R2, R6, 0x2, R30 ;  /* 0x0000000206027825 */ /* 0x001fc600078e021e */
[----:B------:R-:W5:Y:S04]  /*9930*/  LDL.64 R30, [R1+0x218] ;  /* 0x00021800011e7983 */ /* 0x000f680000100a00 */
[----:B------:R3:W5:Y:S02]  /*9940*/  LDG.E.U16 R8, desc[UR60][R2.64] ;  /* 0x0000003c02087981 */ /* 0x000764000c1e1500 */
[C---:B---3--:R-:W-:Y:S02]  /*9950*/  IMAD.WIDE R2, R6.reuse, 0x2, R28 ;  /* 0x0000000206027825 */ /* 0x048fe400078e021c */
[----:B------:R-:W3:Y:S04]  /*9960*/  LDL.64 R28, [R1+0x210] ;  /* 0x00021000011c7983 */ /* 0x000ee80000100a00 */
[----:B------:R4:W3:Y:S02]  /*9970*/  LDG.E.U16 R4, desc[UR60][R2.64] ;  /* 0x0000003c02047981 */ /* 0x0008e4000c1e1500 */
[----:B----4-:R-:W-:-:S02]  /*9980*/  IMAD.WIDE R2, R6, 0x2, R26 ;  /* 0x0000000206027825 */ /* 0x010fc400078e021a */
[----:B------:R-:W4:Y:S04]  /*9990*/  LDL.64 R26, [R1+0x208] ;  /* 0x00020800011a7983 */ /* 0x000f280000100a00 */
[----:B------:R2:W4:Y:S02]  /*99a0*/  LDG.E.U16 R0, desc[UR60][R2.64] ;  /* 0x0000003c02007981 */ /* 0x000524000c1e1500 */
[----:B--2---:R-:W-:Y:S02]  /*99b0*/  IMAD.WIDE R2, R6, 0x2, R24 ;  /* 0x0000000206027825 */ /* 0x004fe400078e0218 */
[----:B------:R-:W2:Y:S04]  /*99c0*/  LDL.64 R24, [R1+0x200] ;  /* 0x0002000001187983 */ /* 0x000ea80000100a00 */
[----:B------:R-:W2:Y:S01]  /*99d0*/  LDG.E.U16 R2, desc[UR60][R2.64] ;  /* 0x0000003c02027981 */ /* 0x000ea2000c1e1500 */
[----:B------:R-:W-:Y:S06]  /*99e0*/  BAR.SYNC.DEFER_BLOCKING 0x0 ;  /* 0x0000000000007b1d */ /* 0x000fec0000010000 */
[----:B------:R-:W-:Y:S04]  /*99f0*/  STS.U16 [R169+0x10000], R180 ;  /* 0x010000b4a9007388 */ /* 0x000fe80000000400 */
[----:B------:R-:W-:Y:S04]  /*9a00*/  STS.U16 [R169+0x11000], R179 ;  /* 0x011000b3a9007388 */ /* 0x000fe80000000400 */
[----:B-----5:R-:W-:Y:S04]  /*9a10*/  STS.U16 [R169+0x10400], R154 ;  /* 0x0104009aa9007388 */ /* 0x020fe80000000400 */
        /* <DEDUP_REMOVED lines=24> */
[----:B---3--:R1:W-:Y:S04]  /*9ba0*/  STS.U16 [R19+0x11700], R4 ;  /* 0x0117000413007388 */ /* 0x0083e80000000400 */
[----:B------:R-:W-:Y:S04]  /*9bb0*/  STS.U16 [R18+0x10380], R156 ;  /* 0x0103809c12007388 */ /* 0x000fe80000000400 */
[----:B------:R3:W-:Y:S04]  /*9bc0*/  STS.U16 [R18+0x11380], R155 ;  /* 0x0113809b12007388 */ /* 0x0007e80000000400 */
[----:B----4-:R-:W-:Y:S04]  /*9bd0*/  STS.U16 [R18+0x10780], R0 ;  /* 0x0107800012007388 */ /* 0x010fe80000000400 */
[----:B--2---:R2:W-:Y:S01]  /*9be0*/  STS.U16 [R18+0x11780], R2 ;  /* 0x0117800212007388 */ /* 0x0045e20000000400 */
[----:B------:R4:W-:Y:S06]  /*9bf0*/  MEMBAR.ALL.CTA ;  /* 0x0000000000007992 */ /* 0x0009ec0000008000 */
[----:B----4-:R-:W4:Y:S02]  /*9c00*/  FENCE.VIEW.ASYNC.S ;  /* 0x00000000000073c6 */ /* 0x010f240000000000 */
[----:B----4-:R-:W-:Y:S06]  /*9c10*/  BAR.SYNC.DEFER_BLOCKING 0x0 ;  /* 0x0000000000007b1d */ /* 0x010fec0000010000 */
[----:B0-----:R-:W-:-:S06]  /*9c20*/  WARPGROUP.ARRIVE ;  /* 0x00000000000079c5 */ /* 0x001fcc0000000000 */
[----:B------:R-:W-:Y:S03]  /*9c30*/  HGMMA.64x16x16.F32.BF16 R160, gdesc[UR48].tnspA, RZ, !UPT, gsb0 ;  /* 0x2020000030a079f0 */ /* 0x000fe6000c0018ff */
[----:B------:R-:W-:Y:S02]  /*9c40*/  WARPGROUP.DEPBAR.LE gsb0, 0x0 ;  /* 0x00008000000079c5 */ /* 0x000fe40000010000 */
[----:B------:R-:W-:-:S06]  /*9c50*/  WARPGROUP.ARRIVE ;  /* 0x00000000000079c5 */ /* 0x000fcc0000000000 */
[----:B------:R-:W-:Y:S03]  /*9c60*/  HGMMA.64x16x16.F32.BF16 R160, gdesc[UR4].tnspA, R160, gsb0 ;  /* 0x2020000004a079f0 */ /* 0x000fe600080018a0 */
[----:B------:R-:W-:Y:S02]  /*9c70*/  WARPGROUP.DEPBAR.LE gsb0, 0x0 ;  /* 0x00008000000079c5 */ /* 0x000fe40000010000 */
[----:B------:R-:W-:-:S06]  /*9c80*/  WARPGROUP.ARRIVE ;  /* 0x00000000000079c5 */ /* 0x000fcc0000000000 */
[----:B------:R-:W-:Y:S03]  /*9c90*/  HGMMA.64x16x16.F32.BF16 R160, gdesc[UR56].tnspA, R160, gsb0 ;  /* 0x2020000038a079f0 */ /* 0x000fe600080018a0 */
[----:B------:R-:W-:Y:S02]  /*9ca0*/  WARPGROUP.DEPBAR.LE gsb0, 0x0 ;  /* 0x00008000000079c5 */ /* 0x000fe40000010000 */
[----:B------:R-:W-:-:S06]  /*9cb0*/  WARPGROUP.ARRIVE ;  /* 0x00000000000079c5 */ /* 0x000fcc0000000000 */
[----:B------:R-:W-:Y:S01]  /*9cc0*/  HGMMA.64x16x16.F32.BF16 R160, gdesc[UR52].tnspA, R160, gsb0 ;  /* 0x2020000034a079f0 */ /* 0x000fe200080018a0 */
[----:B------:R-:W-:Y:S01]  /*9cd0*/  UMOV UR58, UR54 ;  /* 0x00000036003a7c82 */ /* 0x000fe20008000000 */
[----:B------:R-:W-:Y:S01]  /*9ce0*/  UMOV UR59, UR55 ;  /* 0x00000037003b7c82 */ /* 0x000fe20008000000 */
[----:B------:R-:W-:Y:S02]  /*9cf0*/  UIADD3.64 UR52, UR4, 0x180, URZ ;  /* 0x0000018004347897 */ /* 0x000fe4000fffe03f */
[----:B------:R-:W-:Y:S01]  /*9d00*/  UIADD3.64 UR54, UR6, 0x7e, URZ ;  /* 0x0000007e06367897 */ /* 0x000fe2000fffe03f */
[----:B------:R-:W-:Y:S02]  /*9d10*/  WARPGROUP.DEPBAR.LE gsb0, 0x0 ;  /* 0x00008000000079c5 */ /* 0x000fe40000010000 */
[----:B------:R-:W-:-:S06]  /*9d20*/  WARPGROUP.ARRIVE ;  /* 0x00000000000079c5 */ /* 0x000fcc0000000000 */
[----:B------:R-:W-:Y:S01]  /*9d30*/  HGMMA.64x16x16.F32.BF16 R160, gdesc[UR52].tnspA, R160, gsb0 ;  /* 0x2020000034a079f0 */ /* 0x000fe200080018a0 */
[----:B-1----:R-:W-:Y:S01]  /*9d40*/  MOV R4, UR59 ;  /* 0x0000003b00047c02 */ /* 0x002fe20008000f00 */
[----:B------:R-:W-:Y:S01]  /*9d50*/  UIADD3.64 UR56, UR4, 0x200, URZ ;  /* 0x0000020004387897 */ /* 0x000fe2000fffe03f */
[----:B------:R-:W-:Y:S01]  /*9d60*/  MOV R3, UR58 ;  /* 0x0000003a00037c02 */ /* 0x000fe20008000f00 */
[----:B------:R-:W-:Y:S01]  /*9d70*/  UIADD3.64 UR58, UR6, 0x80, URZ ;  /* 0x00000080063a7897 */ /* 0x000fe2000fffe03f */
        /* <DEDUP_REMOVED lines=33> */
[----:B------:R-:W-:Y:S01]  /*9f90*/  UIADD3.64 UR56, UR4, 0x780, URZ ;  /* 0x0000078004387897 */ /* 0x000fe2000fffe03f */
[----:B------:R-:W-:Y:S01]  /*9fa0*/  UMOV UR48, UR58 ;  /* 0x0000003a00307c82 */ /* 0x000fe20008000000 */
[----:B------:R-:W-:Y:S01]  /*9fb0*/  UMOV UR49, UR59 ;  /* 0x0000003b00317c82 */ /* 0x000fe20008000000 */
[----:B------:R-:W-:Y:S01]  /*9fc0*/  UMOV UR58, UR50 ;  /* 0x00000032003a7c82 */ /* 0x000fe20008000000 */
[----:B------:R-:W-:Y:S01]  /*9fd0*/  UMOV UR59, UR51 ;  /* 0x00000033003b7c82 */ /* 0x000fe20008000000 */
[----:B------:R-:W-:Y:S02]  /*9fe0*/  WARPGROUP.DEPBAR.LE gsb0, 0x0 ;  /* 0x00008000000079c5 */ /* 0x000fe40000010000 */
[----:B---3--:R-:W-:-:S06]  /*9ff0*/  WARPGROUP.ARRIVE ;  /* 0x00000000000079c5 */ /* 0x008fcc0000000000 */
[----:B------:R-:W-:Y:S01]  /*a000*/  HGMMA.64x16x16.F32.BF16 R152, gdesc[UR56].tnspA, RZ, !UPT, gsb0 ;  /* 0x20200000389879f0 */ /* 0x000fe2000c0018ff */
[----:B------:R-:W-:Y:S01]  /*a010*/  UIADD3.64 UR52, UR4, 0x800, URZ ;  /* 0x0000080004347897 */ /* 0x000fe2000fffe03f */
[----:B--2---:R-:W-:Y:S01]  /*a020*/  MOV R2, UR55 ;  /* 0x0000003700027c02 */ /* 0x004fe20008000f00 */
[----:B------:R-:W-:Y:S01]  /*a030*/  UMOV UR55, UR7 ;  /* 0x0000000700377c82 */ /* 0x000fe20008000000 */
[----:B------:R-:W-:Y:S01]  /*a040*/  MOV R0, UR54 ;  /* 0x0000003600007c02 */ /* 0x000fe20008000f00 */
[----:B------:R-:W-:Y:S01]  /*a050*/  UMOV UR54, UR6 ;  /* 0x0000000600367c82 */ /* 0x000fe20008000000 */
[----:B------:R-:W-:Y:S02]  /*a060*/  WARPGROUP.DEPBAR.LE gsb0, 0x0 ;  /* 0x00008000000079c5 */ /* 0x000fe40000010000 */
[----:B------:R-:W-:-:S06]  /*a070*/  WARPGROUP.ARRIVE ;  /* 0x00000000000079c5 */ /* 0x000fcc0000000000 */
[----:B------:R-:W-:Y:S01]  /*a080*/  HGMMA.64x16x16.F32.BF16 R152, gdesc[UR52].tnspA, R152, gsb0 ;  /* 0x20200000349879f0 */ /* 0x000fe20008001898 */
[----:B------:R-:W-:Y:S02]  /*a090*/  UIADD3.64 UR56, UR4, 0x880, URZ ;  /* 0x0000088004387897 */ /* 0x000fe4000fffe03f */
[----:B------:R-:W-:Y:S01]  /*a0a0*/  UIADD3.64 UR58, UR6, 0x2, URZ ;  /* 0x00000002063a7897 */ /* 0x000fe2000fffe03f */
[----:B------:R-:W-:Y:S02]  /*a0b0*/  WARPGROUP.DEPBAR.LE gsb0, 0x0 ;  /* 0x00008000000079c5 */ /* 0x000fe40000010000 */
[----:B------:R-:W-:-:S06]  /*a0c0*/  WARPGROUP.ARRIVE ;  /* 0x00000000000079c5 */ /* 0x000fcc0000000000 */
[----:B------:R-:W-:Y:S01]  /*a0d0*/  HGMMA.64x16x16.F32.BF16 R152, gdesc[UR56].tnspA, R152, gsb0 ;  /* 0x20200000389879f0 */ /* 0x000fe20008001898 */
[----:B------:R-:W-:Y:S02]  /*a0e0*/  R2UR UR59, R4 ;  /* 0x00000000043b72ca */ /* 0x000fe400000e0000 */
[----:B------:R-:W-:Y:S01]  /*a0f0*/  R2UR UR58, R3 ;  /* 0x00000000033a72ca */ /* 0x000fe200000e0000 */
[----:B------:R-:W-:-:S10]  /*a100*/  UIADD3.64 UR52, UR4, 0x900, URZ ;  /* 0x0000090004347897 */ /* 0x000fd4000fffe03f */
[----:B------:R-:W-:Y:S02]  /*a110*/  UMOV UR55, UR59 ;  /* 0x0000003b00377c82 */ /* 0x000fe40008000000 */
[----:B------:R-:W-:Y:S01]  /*a120*/  UMOV UR54, UR58 ;  /* 0x0000003a00367c82 */ /* 0x000fe20008000000 */
        /* <DEDUP_REMOVED lines=11> */
[----:B------:R-:W-:Y:S01]  /*a1e0*/  UIADD3.64 UR52, UR4, 0xa00, URZ ;  /* 0x00000a0004347897 */ /* 0x000fe2000fffe03f */
[----:B------:R-:W-:Y:S01]  /*a1f0*/  UMOV UR54, UR48 ;  /* 0x0000003000367c82 */ /* 0x000fe20008000000 */
        /* <DEDUP_REMOVED lines=37> */
[----:B------:R-:W-:-:S05]  /*a450*/  IMAD.WIDE R12, R5, 0x2, R40 ;  /* 0x00000002050c7825 */ /* 0x000fca00078e0228 */
[----:B------:R-:W2:Y:S01]  /*a460*/  LDG.E.U16 R4, desc[UR60][R12.64] ;  /* 0x0000003c0c047981 */ /* 0x000ea2000c1e1500 */
[----:B------:R-:W-:-:S04]  /*a470*/  IMAD.WIDE R8, R5, 0x2, R44 ;  /* 0x0000000205087825 */ /* 0x000fc800078e022c */
[----:B------:R-:W-:Y:S01]  /*a480*/  IMAD.WIDE R10, R5, 0x2, R38 ;  /* 0x00000002050a7825 */ /* 0x000fe200078e0226 */
[----:B------:R0:W3:Y:S04]  /*a490*/  LDG.E.U16 R199, desc[UR60][R8.64] ;  /* 0x0000003c08c77981 */ /* 0x0000e8000c1e1500 */
[----:B------:R1:W4:Y:S01]  /*a4a0*/  LDG.E.U16 R201, desc[UR60][R10.64] ;  /* 0x0000003c0ac97981 */ /* 0x000322000c1e1500 */
[----:B------:R-:W-:Y:S02]  /*a4b0*/  WARPGROUP.DEPBAR.LE gsb0, 0x0 ;  /* 0x00008000000079c5 */ /* 0x000fe40000010000 */
[----:B------:R-:W-:-:S06]  /*a4c0*/  WARPGROUP.ARRIVE ;  /* 0x00000000000079c5 */ /* 0x000fcc0000000000 */
[----:B------:R-:W-:Y:S01]  /*a4d0*/  HGMMA.64x16x16.F32.BF16 R152, gdesc[UR52].tnspA, R152, gsb0 ;  /* 0x20200000349879f0 */ /* 0x000fe20008001898 */
[----:B0-----:R-:W-:-:S04]  /*a4e0*/  IMAD.WIDE R8, R5, 0x2, R36 ;  /* 0x0000000205087825 */ /* 0x001fc800078e0224 */
[C---:B-1----:R-:W-:Y:S01]  /*a4f0*/  IMAD.WIDE R10, R5.reuse, 0x2, R32 ;  /* 0x00000002050a7825 */ /* 0x042fe200078e0220 */
[----:B------:R0:W5:Y:S04]  /*a500*/  LDG.E.U16 R200, desc[UR60][R8.64] ;  /* 0x0000003c08c87981 */ /* 0x000168000c1e1500 */
[----:B------:R1:W5:Y:S01]  /*a510*/  LDG.E.U16 R197, desc[UR60][R10.64] ;  /* 0x0000003c0ac57981 */ /* 0x000362000c1e1500 */
[----:B0-----:R-:W-:-:S04]  /*a520*/  IMAD.WIDE R8, R5, 0x2, R30 ;  /* 0x0000000205087825 */ /* 0x001fc800078e021e */
[C---:B-1----:R-:W-:Y:S01]  /*a530*/  IMAD.WIDE R10, R5.reuse, 0x2, R26 ;  /* 0x00000002050a7825 */ /* 0x042fe200078e021a */
[----:B------:R0:W5:Y:S03]  /*a540*/  LDG.E.U16 R195, desc[UR60][R8.64] ;  /* 0x0000003c08c37981 */ /* 0x000166000c1e1500 */
[C---:B------:R-:W-:Y:S01]  /*a550*/  IMAD.WIDE R2, R5.reuse, 0x2, R42 ;  /* 0x0000000205027825 */ /* 0x040fe200078e022a */
[----:B------:R1:W5:Y:S04]  /*a560*/  LDG.E.U16 R193, desc[UR60][R10.64] ;  /* 0x0000003c0ac17981 */ /* 0x000368000c1e1500 */
[----:B------:R1:W4:Y:S01]  /*a570*/  LDG.E.U16 R196, desc[UR60][R2.64] ;  /* 0x0000003c02c47981 */ /* 0x000322000c1e1500 */
[----:B0-----:R-:W-:Y:S01]  /*a580*/  IMAD.WIDE R8, R5, 0x2, R24 ;  /* 0x0000000205087825 */ /* 0x001fe200078e0218 */
[----:B------:R-:W-:Y:S01]  /*a590*/  UIADD3.64 UR56, UR4, 0xd80, URZ ;  /* 0x00000d8004387897 */ /* 0x000fe2000fffe03f */
[----:B------:R-:W-:Y:S01]  /*a5a0*/  R2UR UR52, R183 ;  /* 0x00000000b73472ca */ /* 0x000fe200000e0000 */
[----:B------:R-:W-:Y:S01]  /*a5b0*/  UMOV UR58, UR34 ;  /* 0x00000022003a7c82 */ /* 0x000fe20008000000 */
[C---:B-1----:R-:W-:Y:S01]  /*a5c0*/  IMAD.WIDE R10, R5.reuse, 0x2, R248 ;  /* 0x00000002050a7825 */ /* 0x042fe200078e02f8 */
[----:B------:R0:W5:Y:S03]  /*a5d0*/  LDG.E.U16 R191, desc[UR60][R8.64] ;  /* 0x0000003c08bf7981 */ /* 0x000166000c1e1500 */
[C---:B------:R-:W-:Y:S01]  /*a5e0*/  IMAD.WIDE R2, R5.reuse, 0x2, R34 ;  /* 0x0000000205027825 */ /* 0x040fe200078e0222 */
[----:B------:R1:W5:Y:S04]  /*a5f0*/  LDG.E.U16 R185, desc[UR60][R10.64] ;  /* 0x0000003c0ab97981 */ /* 0x000368000c1e1500 */
[----:B------:R1:W5:Y:S01]  /*a600*/  LDG.E.U16 R198, desc[UR60][R2.64] ;  /* 0x0000003c02c67981 */ /* 0x000362000c1e1500 */
[C---:B0-----:R-:W-:Y:S01]  /*a610*/  IMAD.WIDE R8, R5.reuse, 0x2, R246 ;  /* 0x0000000205087825 */ /* 0x041fe200078e02f6 */
[----:B------:R-:W-:Y:S01]  /*a620*/  UMOV UR59, UR35 ;  /* 0x00000023003b7c82 */ /* 0x000fe20008000000 */
[----:B------:R-:W-:Y:S01]  /*a630*/  UIADD3.64 UR48, UR4, 0xe00, URZ ;  /* 0x00000e0004307897 */ /* 0x000fe2000fffe03f */
[----:B------:R-:W5:Y:S01]  /*a640*/  LDL.LU.64 R24, [R1] ;  /* 0x0000000001187983 */ /* 0x000f620000300a00 */
[----:B-1----:R-:W-:Y:S01]  /*a650*/  IMAD.WIDE R10, R5, 0x2, R242 ;  /* 0x00000002050a7825 */ /* 0x002fe200078e02f2 */
[----:B------:R-:W-:-:S02]  /*a660*/  WARPGROUP.DEPBAR.LE gsb0, 0x0 ;  /* 0x00008000000079c5 */ /* 0x000fc40000010000 */
[----:B------:R0:W5:Y:S01]  /*a670*/  LDG.E.U16 R183, desc[UR60][R8.64] ;  /* 0x0000003c08b77981 */ /* 0x000162000c1e1500 */
[C---:B------:R-:W-:Y:S01]  /*a680*/  IMAD.WIDE R2, R5.reuse, 0x2, R28 ;  /* 0x0000000205027825 */ /* 0x040fe200078e021c */
[----:B------:R-:W-:Y:S02]  /*a690*/  WARPGROUP.ARRIVE ;  /* 0x00000000000079c5 */ /* 0x000fe40000000000 */
[----:B------:R1:W5:Y:S04]  /*a6a0*/  LDG.E.U16 R178, desc[UR60][R10.64] ;  /* 0x0000003c0ab27981 */ /* 0x000368000c1e1500 */
[----:B------:R1:W5:Y:S01]  /*a6b0*/  LDG.E.U16 R194, desc[UR60][R2.64] ;  /* 0x0000003c02c27981 */ /* 0x000362000c1e1500 */
[----:B------:R-:W-:Y:S01]  /*a6c0*/  HGMMA.64x16x16.F32.BF16 R152, gdesc[UR56].tnspA, R152, gsb0 ;  /* 0x20200000389879f0 */ /* 0x000fe20008001898 */
[----:B0-----:R-:W-:-:S02]  /*a6d0*/  IMAD.WIDE R8, R5, 0x2, R240 ;  /* 0x0000000205087825 */ /* 0x001fc400078e02f0 */
[----:B------:R-:W5:Y:S02]  /*a6e0*/  LDL.LU.64 R26, [R1+0x8] ;  /* 0x00000800011a7983 */ /* 0x000f640000300a00 */
[C---:B-1----:R-:W-:Y:S02]  /*a6f0*/  IMAD.WIDE R10, R5.reuse, 0x2, R236 ;  /* 0x00000002050a7825 */ /* 0x042fe400078e02ec */
[----:B------:R0:W5:Y:S02]  /*a700*/  LDG.E.U16 R17, desc[UR60][R8.64] ;  /* 0x0000003c08117981 */ /* 0x000164000c1e1500 */
[C---:B------:R-:W-:Y:S02]  /*a710*/  IMAD.WIDE R2, R5.reuse, 0x2, R250 ;  /* 0x0000000205027825 */ /* 0x040fe400078e02fa */
[----:B------:R1:W5:Y:S04]  /*a720*/  LDG.E.U16 R15, desc[UR60][R10.64] ;  /* 0x0000003c0a0f7981 */ /* 0x000368000c1e1500 */
[----:B------:R1:W5:Y:S01]  /*a730*/  LDG.E.U16 R187, desc[UR60][R2.64] ;  /* 0x0000003c02bb7981 */ /* 0x000362000c1e1500 */
[----:B0-----:R-:W-:Y:S01]  /*a740*/  IMAD.WIDE R8, R5, 0x2, R234 ;  /* 0x0000000205087825 */ /* 0x001fe200078e02ea */
[----:B------:R-:W-:-:S02]  /*a750*/  R2UR UR56, R181 ;  /* 0x00000000b53872ca */ /* 0x000fc400000e0000 */
[----:B------:R-:W5:Y:S01]  /*a760*/  LDL.LU.64 R28, [R1+0x10] ;  /* 0x00001000011c7983 */ /* 0x000f620000300a00 */
[----:B-1----:R-:W-:-:S03]  /*a770*/  IMAD.WIDE R10, R5, 0x2, R230 ;  /* 0x00000002050a7825 */ /* 0x002fc600078e02e6 */
[----:B------:R0:W5:Y:S01]  /*a780*/  LDG.E.U16 R14, desc[UR60][R8.64] ;  /* 0x0000003c080e7981 */ /* 0x000162000c1e1500 */
[----:B------:R-:W-:-:S03]  /*a790*/  IMAD.WIDE R2, R5, 0x2, R244 ;  /* 0x0000000205027825 */ /* 0x000fc600078e02f4 */
[----:B------:R-:W5:Y:S04]  /*a7a0*/  LDG.E.U16 R12, desc[UR60][R10.64] ;  /* 0x0000003c0a0c7981 */ /* 0x000f68000c1e1500 */
[----:B------:R1:W5:Y:S01]  /*a7b0*/  LDG.E.U16 R181, desc[UR60][R2.64] ;  /* 0x0000003c02b57981 */ /* 0x000362000c1e1500 */
[C---:B0-----:R-:W-:Y:S01]  /*a7c0*/  IMAD.WIDE R8, R5.reuse, 0x2, R228 ;  /* 0x0000000205087825 */ /* 0x041fe200078e02e4 */
[----:B------:R-:W-:Y:S02]  /*a7d0*/  R2UR UR57, R182 ;  /* 0x00000000b63972ca */ /* 0x000fe400000e0000 */
[----:B------:R-:W5:Y:S04]  /*a7e0*/  LDL.LU.64 R30, [R1+0x18] ;  /* 0x00001800011e7983 */ /* 0x000f680000300a00 */
[----:B------:R-:W3:Y:S01]  /*a7f0*/  LDG.E.U16 R11, desc[UR60][R8.64] ;  /* 0x0000003c080b7981 */ /* 0x000ee2000c1e1500 */
[----:B-1----:R-:W-:-:S03]  /*a800*/  IMAD.WIDE R2, R5, 0x2, R238 ;  /* 0x0000000205027825 */ /* 0x002fc600078e02ee */
[----:B------:R-:W5:Y:S04]  /*a810*/  LDL.LU.64 R32, [R1+0x20] ;  /* 0x0000200001207983 */ /* 0x000f680000300a00 */
[----:B------:R0:W5:Y:S01]  /*a820*/  LDG.E.U16 R16, desc[UR60][R2.64] ;  /* 0x0000003c02107981 */ /* 0x000162000c1e1500 */
[----:B------:R-:W-:Y:S01]  /*a830*/  UMOV UR50, UR38 ;  /* 0x0000002600327c82 */ /* 0x000fe20008000000 */
[----:B------:R-:W-:Y:S02]  /*a840*/  UMOV UR51, UR39 ;  /* 0x0000002700337c82 */ /* 0x000fe40008000000 */
[----:B------:R-:W5:Y:S01]  /*a850*/  LDL.LU.64 R34, [R1+0x28] ;  /* 0x0000280001227983 */ /* 0x000f620000300a00 */
[----:B------:R-:W-:Y:S02]  /*a860*/  WARPGROUP.DEPBAR.LE gsb0, 0x0 ;  /* 0x00008000000079c5 */ /* 0x000fe40000010000 */
[----:B0-----:R-:W-:Y:S01]  /*a870*/  IMAD.WIDE R2, R5, 0x2, R232 ;  /* 0x0000000205027825 */ /* 0x001fe200078e02e8 */
[----:B------:R-:W5:Y:S04]  /*a880*/  LDL.LU.64 R36, [R1+0x30] ;  /* 0x0000300001247983 */ /* 0x000f680000300a00 */
[----:B------:R0:W5:Y:S01]  /*a890*/  LDG.E.U16 R13, desc[UR60][R2.64] ;  /* 0x0000003c020d7981 */ /* 0x000162000c1e1500 */
[----:B------:R-:W-:-:S03]  /*a8a0*/  WARPGROUP.ARRIVE ;  /* 0x00000000000079c5 */ /* 0x000fc60000000000 */
[----:B------:R-:W5:Y:S03]  /*a8b0*/  LDL.LU.64 R38, [R1+0x38] ;  /* 0x0000380001267983 */ /* 0x000f660000300a00 */
[----:B------:R-:W-:Y:S01]  /*a8c0*/  HGMMA.64x16x16.F32.BF16 R152, gdesc[UR48].tnspA, R152, gsb0 ;  /* 0x20200000309879f0 */ /* 0x000fe20008001898 */
[----:B------:R-:W5:Y:S01]  /*a8d0*/  LDL.LU.64 R40, [R1+0x40] ;  /* 0x0000400001287983 */ /* 0x000f620000300a00 */
[----:B0-----:R-:W-:Y:S01]  /*a8e0*/  IMAD.WIDE R2, R5, 0x2, R226 ;  /* 0x0000000205027825 */ /* 0x001fe200078e02e2 */
[----:B------:R-:W-:Y:S02]  /*a8f0*/  R2UR UR50, R46 ;  /* 0x000000002e3272ca */ /* 0x000fe400000e0000 */
[----:B------:R-:W5:Y:S04]  /*a900*/  LDL.LU.64 R42, [R1+0x48] ;  /* 0x00004800012a7983 */ /* 0x000f680000300a00 */
[----:B------:R0:W4:Y:S01]  /*a910*/  LDG.E.U16 R10, desc[UR60][R2.64] ;  /* 0x0000003c020a7981 */ /* 0x000122000c1e1500 */
[----:B------:R-:W-:-:S03]  /*a920*/  R2UR UR51, R47 ;  /* 0x000000002f3372ca */ /* 0x000fc600000e0000 */
[----:B------:R-:W5:Y:S01]  /*a930*/  LDL.LU.64 R44, [R1+0x50] ;  /* 0x00005000012c7983 */ /* 0x000f620000300a00 */
[----:B------:R-:W-:-:S03]  /*a940*/  R2UR UR53, R184 ;  /* 0x00000000b83572ca */ /* 0x000fc600000e0000 */
[----:B------:R-:W5:Y:S01]  /*a950*/  LDL.LU.64 R46, [R1+0x58] ;  /* 0x00005800012e7983 */ /* 0x000f620000300a00 */
[----:B0-----:R-:W-:-:S03]  /*a960*/  IMAD.WIDE R2, R5, 0x2, R224 ;  /* 0x0000000205027825 */ /* 0x001fc600078e02e0 */
[----:B------:R-:W5:Y:S04]  /*a970*/  LDL.LU.64 R48, [R1+0x60] ;  /* 0x0000600001307983 */ /* 0x000f680000300a00 */
[----:B------:R0:W5:Y:S01]  /*a980*/  LDG.E.U16 R182, desc[UR60][R2.64] ;  /* 0x0000003c02b67981 */ /* 0x000162000c1e1500 */
[----:B------:R-:W-:-:S03]  /*a990*/  IMAD.WIDE R8, R5, 0x2, R216 ;  /* 0x0000000205087825 */ /* 0x000fc600078e02d8 */
[----:B------:R-:W5:Y:S04]  /*a9a0*/  LDL.LU.64 R50, [R1+0x68] ;  /* 0x0000680001327983 */ /* 0x000f680000300a00 */
[----:B------:R-:W5:Y:S01]  /*a9b0*/  LDL.LU.64 R52, [R1+0x70] ;  /* 0x0000700001347983 */ /* 0x000f620000300a00 */
[----:B0-----:R-:W-:-:S03]  /*a9c0*/  IMAD.WIDE R2, R5, 0x2, R222 ;  /* 0x0000000205027825 */ /* 0x001fc600078e02de */
[----:B------:R-:W5:Y:S04]  /*a9d0*/  LDL.LU.64 R54, [R1+0x78] ;  /* 0x0000780001367983 */ /* 0x000f680000300a00 */
[----:B------:R0:W5:Y:S04]  /*a9e0*/  LDG.E.U16 R180, desc[UR60][R2.64] ;  /* 0x0000003c02b47981 */ /* 0x000168000c1e1500 */
        /* <DEDUP_REMOVED lines=8> */
[----:B------:R-:W5:Y:S04]  /*aa70*/  LDG.E.U16 R189, desc[UR60][R8.64] ;  /* 0x0000003c08bd7981 */ /* 0x000f68000c1e1500 */
        /* <DEDUP_REMOVED lines=46> */
[----:B------:R-:W5:Y:S01]  /*ad60*/  LDL.LU.64 R144, [R1+0x1e0] ;  /* 0x0001e00001907983 */ /* 0x000f620000300a00 */
[----:B------:R-:W-:-:S03]  /*ad70*/  WARPGROUP.DEPBAR.LE gsb0, 0x0 ;  /* 0x00008000000079c5 */ /* 0x000fc60000010000 */
[----:B------:R-:W5:Y:S01]  /*ad80*/  LDL.LU.64 R146, [R1+0x1e8] ;  /* 0x0001e80001927983 */ /* 0x000f620000300a00 */
[----:B------:R-:W-:-:S03]  /*ad90*/  WARPGROUP.ARRIVE ;  /* 0x00000000000079c5 */ /* 0x000fc60000000000 */
[----:B------:R-:W5:Y:S04]  /*ada0*/  LDL.LU.64 R148, [R1+0x1f0] ;  /* 0x0001f00001947983 */ /* 0x000f680000300a00 */
[----:B------:R-:W5:Y:S01]  /*adb0*/  LDL.LU.64 R150, [R1+0x1f8] ;  /* 0x0001f80001967983 */ /* 0x000f620000300a00 */
[----:B------:R-:W-:Y:S01]  /*adc0*/  UMOV UR54, UR42 ;  /* 0x0000002a00367c82 */ /* 0x000fe20008000000 */
[----:B------:R-:W-:Y:S02]  /*add0*/  UMOV UR55, UR43 ;  /* 0x0000002b00377c82 */ /* 0x000fe40008000000 */
[----:B------:R-:W-:Y:S01]  /*ade0*/  HGMMA.64x16x16.F32.BF16 R152, gdesc[UR52].tnspA, R152, gsb0 ;  /* 0x20200000349879f0 */ /* 0x000fe20008001898 */
[----:B------:R-:W-:Y:S01]  /*adf0*/  UMOV UR58, UR46 ;  /* 0x0000002e003a7c82 */ /* 0x000fe20008000000 */
[----:B------:R-:W-:Y:S01]  /*ae00*/  UMOV UR59, UR47 ;  /* 0x0000002f003b7c82 */ /* 0x000fe20008000000 */
[----:B------:R-:W-:-:S02]  /*ae10*/  WARPGROUP.DEPBAR.LE gsb0, 0x0 ;  /* 0x00008000000079c5 */ /* 0x000fc40000010000 */
[----:B------:R-:W-:-:S06]  /*ae20*/  WARPGROUP.ARRIVE ;  /* 0x00000000000079c5 */ /* 0x000fcc0000000000 */
[----:B------:R-:W-:Y:S01]  /*ae30*/  HGMMA.64x16x16.F32.BF16 R152, gdesc[UR56].tnspA, R152, gsb0 ;  /* 0x20200000389879f0 */ /* 0x000fe20008001898 */
[-C--:B0-----:R-:W-:Y:S01]  /*ae40*/  FMUL R2, R160, R209.reuse ;  /* 0x000000d1a0027220 */ /* 0x081fe20000400000 */
[----:B------:R-:W-:-:S05]  /*ae50*/  FMUL R0, R161, R209 ;  /* 0x000000d1a1007220 */ /* 0x000fca0000400000 */
[----:B------:R-:W-:Y:S01]  /*ae60*/  FMNMX R0, R2, R0, !PT ;  /* 0x0000000002007209 */ /* 0x000fe20007800000 */
[----:B------:R-:W-:-:S05]  /*ae70*/  FMUL R2, R164, R209 ;  /* 0x000000d1a4027220 */ /* 0x000fca0000400000 */
[----:B------:R-:W-:Y:S01]  /*ae80*/  FMNMX R0, R2, R0, !PT ;  /* 0x0000000002007209 */ /* 0x000fe20007800000 */
[----:B------:R-:W-:-:S05]  /*ae90*/  FMUL R2, R165, R209 ;  /* 0x000000d1a5027220 */ /* 0x000fca0000400000 */
[----:B------:R-:W-:Y:S01]  /*aea0*/  FMNMX R0, R2, R0, !PT ;  /* 0x0000000002007209 */ /* 0x000fe20007800000 */
[----:B------:R-:W-:Y:S02]  /*aeb0*/  WARPGROUP.DEPBAR.LE gsb0, 0x0 ;  /* 0x00008000000079c5 */ /* 0x000fe40000010000 */
[----:B------:R-:W-:Y:S01]  /*aec0*/  BAR.SYNC.DEFER_BLOCKING 0x0 ;  /* 0x0000000000007b1d */ /* 0x000fe20000010000 */
[-C--:B------:R-:W-:Y:S01]  /*aed0*/  FMUL R3, R162, R209.reuse ;  /* 0x000000d1a2037220 */ /* 0x080fe20000400000 */
[----:B------:R-:W-:-:S05]  /*aee0*/  FMUL R2, R163, R209 ;  /* 0x000000d1a3027220 */ /* 0x000fca0000400000 */
[----:B------:R-:W-:Y:S01]  /*aef0*/  FMNMX R2, R3, R2, !PT ;  /* 0x0000000203027209 */ /* 0x000fe20007800000 */
[-C--:B------:R-:W-:Y:S01]  /*af00*/  FMUL R3, R166, R209.reuse ;  /* 0x000000d1a6037220 */ /* 0x080fe20000400000 */
[----:B--2---:R-:W-:Y:S04]  /*af10*/  STS.U16 [R7+0x10200], R4 ;  /* 0x0102000407007388 */ /* 0x004fe80000000400 */
[----:B------:R-:W0:Y:S01]  /*af20*/  SHFL.BFLY PT, R4, R0, 0x2, 0x1f ;  /* 0x0c401f0000047f89 */ /* 0x000e2200000e0000 */
[----:B------:R-:W-:Y:S01]  /*af30*/  FMNMX R2, R3, R2, !PT ;  /* 0x0000000203027209 */ /* 0x000fe20007800000 */
[----:B------:R-:W-:-:S05]  /*af40*/  FMUL R3, R167, R209 ;  /* 0x000000d1a7037220 */ /* 0x000fca0000400000 */
[----:B------:R-:W-:-:S05]  /*af50*/  FMNMX R2, R3, R2, !PT ;  /* 0x0000000203027209 */ /* 0x000fca0007800000 */
[----:B------:R-:W1:Y:S01]  /*af60*/  SHFL.BFLY PT, R3, R2, 0x2, 0x1f ;  /* 0x0c401f0002037f89 */ /* 0x000e6200000e0000 */
[----:B0-----:R-:W-:-:S05]  /*af70*/  FMNMX R0, R0, R4, !PT ;  /* 0x0000000400007209 */ /* 0x001fca0007800000 */
[----:B------:R-:W0:Y:S01]  /*af80*/  SHFL.BFLY PT, R4, R0, 0x1, 0x1f ;  /* 0x0c201f0000047f89 */ /* 0x000e2200000e0000 */
[----:B------:R-:W-:-:S03]  /*af90*/  FMUL R8, R152, R209 ;  /* 0x000000d198087220 */ /* 0x000fc60000400000 */
[----:B---3--:R0:W-:Y:S01]  /*afa0*/  STS.U16 [R7+0x11600], R11 ;  /* 0x0116000b07007388 */ /* 0x0081e20000000400 */
[----:B-1----:R-:W-:Y:S01]  /*afb0*/  FMNMX R3, R2, R3, !PT ;  /* 0x0000000302037209 */ /* 0x002fe20007800000 */
[-C--:B------:R-:W-:Y:S01]  /*afc0*/  FMUL R2, R154, R209.reuse ;  /* 0x000000d19a027220 */ /* 0x080fe20000400000 */
[----:B0-----:R-:W-:Y:S01]  /*afd0*/  FMNMX R11, R0, R4, !PT ;  /* 0x00000004000b7209 */ /* 0x001fe20007800000 */
[-C--:B------:R-:W-:Y:S01]  /*afe0*/  FMUL R4, R153, R209.reuse ;  /* 0x000000d199047220 */ /* 0x080fe20000400000 */
[----:B------:R-:W-:-:S04]  /*aff0*/  FMUL R0, R155, R209 ;  /* 0x000000d19b007220 */ /* 0x000fc80000400000 */
[----:B------:R-:W-:Y:S01]  /*b000*/  FMNMX R8, R8, R4, !PT ;  /* 0x0000000408087209 */ /* 0x000fe20007800000 */
[-C--:B------:R-:W-:Y:S01]  /*b010*/  FMUL R4, R156, R209.reuse ;  /* 0x000000d19c047220 */ /* 0x080fe20000400000 */
[----:B------:R-:W-:Y:S01]  /*b020*/  FMNMX R0, R2, R0, !PT ;  /* 0x0000000002007209 */ /* 0x000fe20007800000 */
[----:B------:R-:W-:-:S03]  /*b030*/  FMUL R2, R158, R209 ;  /* 0x000000d19e027220 */ /* 0x000fc60000400000 */
[----:B------:R-:W-:Y:S01]  /*b040*/  FMNMX R8, R4, R8, !PT ;  /* 0x0000000804087209 */ /* 0x000fe20007800000 */
[-C--:B------:R-:W-:Y:S01]  /*b050*/  FMUL R4, R159, R209.reuse ;  /* 0x000000d19f047220 */ /* 0x080fe20000400000 */
[----:B------:R-:W-:Y:S01]  /*b060*/  FMNMX R0, R2, R0, !PT ;  /* 0x0000000002007209 */ /* 0x000fe20007800000 */
[----:B------:R-:W-:-:S03]  /*b070*/  FMUL R2, R157, R209 ;  /* 0x000000d19d027220 */ /* 0x000fc60000400000 */
[----:B------:R-:W-:Y:S02]  /*b080*/  FMNMX R0, R4, R0, !PT ;  /* 0x0000000004007209 */ /* 0x000fe40007800000 */
[----:B------:R-:W-:-:S03]  /*b090*/  FMNMX R2, R2, R8, !PT ;  /* 0x0000000802027209 */ /* 0x000fc60007800000 */
[----:B------:R-:W0:Y:S04]  /*b0a0*/  SHFL.BFLY PT, R8, R0, 0x2, 0x1f ;  /* 0x0c401f0000087f89 */ /* 0x000e2800000e0000 */
[----:B------:R-:W1:Y:S04]  /*b0b0*/  SHFL.BFLY PT, R4, R2, 0x2, 0x1f ;  /* 0x0c401f0002047f89 */ /* 0x000e6800000e0000 */
[----:B----4-:R-:W-:Y:S04]  /*b0c0*/  STS.U16 [R7+0x11700], R10 ;  /* 0x0117000a07007388 */ /* 0x010fe80000000400 */
[----:B------:R-:W2:Y:S01]  /*b0d0*/  SHFL.BFLY PT, R10, R3, 0x1, 0x1f ;  /* 0x0c201f00030a7f89 */ /* 0x000ea200000e0000 */
[----:B0-----:R-:W-:-:S05]  /*b0e0*/  FMNMX R0, R0, R8, !PT ;  /* 0x0000000800007209 */ /* 0x001fca0007800000 */
[----:B------:R-:W0:Y:S01]  /*b0f0*/  SHFL.BFLY PT, R9, R0, 0x1, 0x1f ;  /* 0x0c201f0000097f89 */ /* 0x000e2200000e0000 */
[----:B-1----:R-:W-:-:S03]  /*b100*/  FMNMX R2, R2, R4, !PT ;  /* 0x0000000402027209 */ /* 0x002fc60007800000 */
[----:B------:R-:W-:Y:S04]  /*b110*/  STS.U16 [R7+0x10000], R199 ;  /* 0x010000c707007388 */ /* 0x000fe80000000400 */
        /* <DEDUP_REMOVED lines=28> */
[----:B--2---:R-:W-:Y:S01]  /*b2e0*/  FMNMX R10, R3, R10, !PT ;  /* 0x0000000a030a7209 */ /* 0x004fe20007800000 */
[----:B------:R2:W-:Y:S06]  /*b2f0*/  MEMBAR.ALL.CTA ;  /* 0x0000000000007992 */ /* 0x0005ec0000008000 */
[----:B--2---:R-:W2:Y:S01]  /*b300*/  FENCE.VIEW.ASYNC.S ;  /* 0x00000000000073c6 */ /* 0x004ea20000000000 */
[----:B------:R-:W-:-:S03]  /*b310*/  FMNMX R11, R11, R174, !PT ;  /* 0x000000ae0b0b7209 */ /* 0x000fc60007800000 */
[----:B--2---:R-:W2:Y:S01]  /*b320*/  SHFL.BFLY PT, R8, R2, 0x1, 0x1f ;  /* 0x0c201f0002087f89 */ /* 0x004ea200000e0000 */
[----:B------:R-:W-:Y:S01]  /*b330*/  FMNMX R10, R10, R175, !PT ;  /* 0x000000af0a0a7209 */ /* 0x000fe20007800000 */
[----:B------:R-:W-:Y:S01]  /*b340*/  FFMA R164, R164, R209, -R11 ;  /* 0x000000d1a4a47223 */ /* 0x000fe2000000080b */
[----:B------:R-:W-:-:S03]  /*b350*/  FADD R4, -R11, R174 ;  /* 0x000000ae0b047221 */ /* 0x000fc60000000100 */
[-CC-:B------:R-:W-:Y:S01]  /*b360*/  FFMA R162, R162, R209.reuse, -R10.reuse ;  /* 0x000000d1a2a27223 */ /* 0x180fe2000000080a */
[----:B------:R-:W-:Y:S01]  /*b370*/  FMUL R164, R164, 1.4426950216293334961 ;  /* 0x3fb8aa3ba4a47820 */ /* 0x000fe20000400000 */
[--C-:B------:R-:W-:Y:S01]  /*b380*/  FFMA R163, R163, R209, -R10.reuse ;  /* 0x000000d1a3a37223 */ /* 0x100fe2000000080a */
[----:B0-----:R-:W-:Y:S01]  /*b390*/  FMNMX R9, R0, R9, !PT ;  /* 0x0000000900097209 */ /* 0x001fe20007800000 */
[----:B------:R-:W-:Y:S01]  /*b3a0*/  FMUL R162, R162, 1.4426950216293334961 ;  /* 0x3fb8aa3ba2a27820 */ /* 0x000fe20000400000 */
[-CC-:B------:R-:W-:Y:S01]  /*b3b0*/  FFMA R161, R161, R209.reuse, -R11.reuse ;  /* 0x000000d1a1a17223 */ /* 0x180fe2000000080b */
[-C--:B------:R-:W-:Y:S01]  /*b3c0*/  FFMA R165, R165, R209.reuse, -R11 ;  /* 0x000000d1a5a57223 */ /* 0x080fe2000000080b */
[-CC-:B------:R-:W-:Y:S01]  /*b3d0*/  FFMA R166, R166, R209.reuse, -R10.reuse ;  /* 0x000000d1a6a67223 */ /* 0x180fe2000000080a */
[-C--:B------:R-:W-:Y:S01]  /*b3e0*/  FFMA R167, R167, R209.reuse, -R10 ;  /* 0x000000d1a7a77223 */ /* 0x080fe2000000080a */
[----:B------:R-:W-:Y:S01]  /*b3f0*/  FADD R0, -R10, R175 ;  /* 0x000000af0a007221 */ /* 0x000fe20000000100 */
[----:B------:R-:W-:Y:S01]  /*b400*/  FFMA R160, R160, R209, -R11 ;  /* 0x000000d1a0a07223 */ /* 0x000fe2000000080b */
[----:B-1----:R-:W-:Y:S01]  /*b410*/  MUFU.EX2 R178, R164 ;  /* 0x000000a400b27308 */ /* 0x002fe20000000800 */
[----:B------:R-:W-:Y:S01]  /*b420*/  FMUL R4, R4, 1.4426950216293334961 ;  /* 0x3fb8aa3b04047820 */ /* 0x000fe20000400000 */
[----:B---3--:R-:W-:Y:S01]  /*b430*/  FMUL R12, R163, 1.4426950216293334961 ;  /* 0x3fb8aa3ba30c7820 */ /* 0x008fe20000400000 */
[----:B------:R-:W-:Y:S01]  /*b440*/  FMUL R13, R161, 1.4426950216293334961 ;  /* 0x3fb8aa3ba10d7820 */ /* 0x000fe20000400000 */
[----:B------:R-:W-:Y:S01]  /*b450*/  FMUL R165, R165, 1.4426950216293334961 ;  /* 0x3fb8aa3ba5a57820 */ /* 0x000fe20000400000 */
[----:B------:R-:W-:Y:S01]  /*b460*/  FMUL R163, R166, 1.4426950216293334961 ;  /* 0x3fb8aa3ba6a37820 */ /* 0x000fe20000400000 */
[----:B------:R-:W-:-:S02]  /*b470*/  FMUL R0, R0, 1.4426950216293334961 ;  /* 0x3fb8aa3b00007820 */ /* 0x000fc40000400000 */
[----:B------:R0:W-:Y:S01]  /*b480*/  MUFU.EX2 R164, R162 ;  /* 0x000000a200a47308 */ /* 0x0001e20000000800 */
[----:B------:R-:W-:Y:S01]  /*b490*/  FMUL R160, R160, 1.4426950216293334961 ;  /* 0x3fb8aa3ba0a07820 */ /* 0x000fe20000400000 */
[----:B--2---:R-:W-:Y:S01]  /*b4a0*/  FMNMX R8, R2, R8, !PT ;  /* 0x0000000802087209 */ /* 0x004fe20007800000 */
[----:B0-----:R-:W-:-:S05]  /*b4b0*/  FMUL R162, R167, 1.4426950216293334961 ;  /* 0x3fb8aa3ba7a27820 */ /* 0x001fca0000400000 */
[----:B------:R-:W0:Y:S01]  /*b4c0*/  MUFU.EX2 R4, R4 ;  /* 0x0000000400047308 */ /* 0x000e220000000800 */
[----:B------:R-:W-:-:S07]  /*b4d0*/  FMNMX R8, R8, R176, !PT ;  /* 0x000000b008087209 */ /* 0x000fce0007800000 */
[----:B------:R-:W1:Y:S01]  /*b4e0*/  MUFU.EX2 R3, R0 ;  /* 0x0000000000037308 */ /* 0x000e620000000800 */
[----:B------:R-:W-:-:S07]  /*b4f0*/  FMNMX R9, R9, R177, !PT ;  /* 0x000000b109097209 */ /* 0x000fce0007800000 */
[----:B------:R-:W-:Y:S08]  /*b500*/  MUFU.EX2 R181, R160 ;  /* 0x000000a000b57308 */ /* 0x000ff00000000800 */
[----:B------:R-:W-:Y:S08]  /*b510*/  MUFU.EX2 R13, R13 ;  /* 0x0000000d000d7308 */ /* 0x000ff00000000800 */
[----:B------:R-:W-:Y:S08]  /*b520*/  MUFU.EX2 R165, R165 ;  /* 0x000000a500a57308 */ /* 0x000ff00000000800 */
[----:B------:R-:W2:Y:S08]  /*b530*/  MUFU.EX2 R12, R12 ;  /* 0x0000000c000c7308 */ /* 0x000eb00000000800 */
[----:B------:R-:W-:Y:S08]  /*b540*/  MUFU.EX2 R163, R163 ;  /* 0x000000a300a37308 */ /* 0x000ff00000000800 */
[----:B------:R-:W3:Y:S01]  /*b550*/  MUFU.EX2 R162, R162 ;  /* 0x000000a200a27308 */ /* 0x000ee20000000800 */
[-CC-:B------:R-:W-:Y:S01]  /*b560*/  FFMA R152, R152, R209.reuse, -R8.reuse ;  /* 0x000000d198987223 */ /* 0x180fe20000000808 */
[-C--:B------:R-:W-:Y:S01]  /*b570*/  FFMA R153, R153, R209.reuse, -R8 ;  /* 0x000000d199997223 */ /* 0x080fe20000000808 */
[-CC-:B------:R-:W-:Y:S01]  /*b580*/  FFMA R154, R154, R209.reuse, -R9.reuse ;  /* 0x000000d19a9a7223 */ /* 0x180fe20000000809 */
[----:B------:R-:W-:Y:S01]  /*b590*/  FFMA R155, R155, R209, -R9 ;  /* 0x000000d19b9b7223 */ /* 0x000fe20000000809 */
[----:B------:R-:W-:Y:S01]  /*b5a0*/  FMUL R152, R152, 1.4426950216293334961 ;  /* 0x3fb8aa3b98987820 */ /* 0x000fe20000400000 */
[-C--:B0-----:R-:W-:Y:S01]  /*b5b0*/  FMUL R24, R24, R4.reuse ;  /* 0x0000000418187220 */ /* 0x081fe20000400000 */
[-C--:B------:R-:W-:Y:S01]  /*b5c0*/  FMUL R25, R25, R4.reuse ;  /* 0x0000000419197220 */ /* 0x080fe20000400000 */
        /* <DEDUP_REMOVED lines=61> */
[----:B------:R-:W-:Y:S01]  /*b9a0*/  FMUL R149, R149, R4 ;  /* 0x0000000495957220 */ /* 0x000fe20000400000 */
[-C--:B-1----:R-:W-:Y:S01]  /*b9b0*/  FMUL R26, R26, R3.reuse ;  /* 0x000000031a1a7220 */ /* 0x082fe20000400000 */
        /* <DEDUP_REMOVED lines=63> */
[----:B------:R0:W-:Y:S01]  /*bdb0*/  MUFU.EX2 R160, R152 ;  /* 0x0000009800a07308 */ /* 0x0001e20000000800 */
[----:B------:R-:W-:Y:S01]  /*bdc0*/  FMUL R15, R153, 1.4426950216293334961 ;  /* 0x3fb8aa3b990f7820 */ /* 0x000fe20000400000 */
[----:B------:R-:W-:Y:S01]  /*bdd0*/  FMUL R14, R154, 1.4426950216293334961 ;  /* 0x3fb8aa3b9a0e7820 */ /* 0x000fe20000400000 */
[----:B------:R-:W-:Y:S01]  /*bde0*/  FMUL R17, R155, 1.4426950216293334961 ;  /* 0x3fb8aa3b9b117820 */ /* 0x000fe20000400000 */
[----:B--2---:R-:W-:-:S02]  /*bdf0*/  F2FP.BF16.F32.PACK_AB R153, R12, R164 ;  /* 0x000000a40c99723e */ /* 0x004fc400000010ff */
[----:B------:R-:W-:Y:S02]  /*be00*/  F2FP.BF16.F32.PACK_AB R154, R165, R178 ;  /* 0x000000b2a59a723e */ /* 0x000fe400000010ff */
[----:B---3--:R-:W-:Y:S02]  /*be10*/  F2FP.BF16.F32.PACK_AB R155, R162, R163 ;  /* 0x000000a3a29b723e */ /* 0x008fe400000010ff */
[----:B0-----:R-:W-:Y:S01]  /*be20*/  F2FP.BF16.F32.PACK_AB R152, R13, R181 ;  /* 0x000000b50d98723e */ /* 0x001fe200000010ff */
[----:B------:R-:W-:Y:S06]  /*be30*/  BAR.SYNC.DEFER_BLOCKING 0x0 ;  /* 0x0000000000007b1d */ /* 0x000fec0000010000 */
[----:B------:R-:W-:-:S06]  /*be40*/  WARPGROUP.ARRIVE ;  /* 0x00000000000079c5 */ /* 0x000fcc0000000000 */
[----:B------:R-:W-:Y:S03]  /*be50*/  HGMMA.64x256x16.F32.BF16 R24, R152, gdesc[UR48], R24, gsb0 ;  /* 0x03e0003098187df0 */ /* 0x000fe60008001818 */
[----:B------:R-:W-:Y:S02]  /*be60*/  WARPGROUP.DEPBAR.LE gsb0, 0x0 ;  /* 0x00008000000079c5 */ /* 0x000fe40000010000 */
[----:B------:R-:W-:Y:S04]  /*be70*/  STL.64 [R1], R24 ;  /* 0x0000001801007387 */ /* 0x000fe80000100a00 */
        /* <DEDUP_REMOVED lines=63> */
[----:B0-----:R-:W2:Y:S04]  /*c270*/  LDL.LU.64 R150, [R1+0x558] ;  /* 0x0005580001967983 */ /* 0x001ea80000300a00 */
[----:B------:R-:W3:Y:S04]  /*c280*/  LDL.LU.64 R148, [R1+0x550] ;  /* 0x0005500001947983 */ /* 0x000ee80000300a00 */
[----:B------:R-:W4:Y:S04]  /*c290*/  LDL.LU.64 R146, [R1+0x548] ;  /* 0x0005480001927983 */ /* 0x000f280000300a00 */
[----:B------:R-:W5:Y:S04]  /*c2a0*/  LDL.LU.64 R144, [R1+0x540] ;  /* 0x0005400001907983 */ /* 0x000f680000300a00 */
[----:B------:R-:W2:Y:S04]  /*c2b0*/  LDL.LU.64 R142, [R1+0x538] ;  /* 0x00053800018e7983 */ /* 0x000ea80000300a00 */
[----:B------:R-:W3:Y:S04]  /*c2c0*/  LDL.LU.64 R140, [R1+0x530] ;  /* 0x00053000018c7983 */ /* 0x000ee80000300a00 */
[----:B------:R-:W4:Y:S04]  /*c2d0*/  LDL.LU.64 R138, [R1+0x528] ;  /* 0x00052800018a7983 */ /* 0x000f280000300a00 */
[----:B------:R-:W5:Y:S04]  /*c2e0*/  LDL.LU.64 R136, [R1+0x520] ;  /* 0x0005200001887983 */ /* 0x000f680000300a00 */
[----:B------:R-:W2:Y:S04]  /*c2f0*/  LDL.LU.64 R134, [R1+0x518] ;  /* 0x0005180001867983 */ /* 0x000ea80000300a00 */
[----:B------:R-:W3:Y:S04]  /*c300*/  LDL.LU.64 R132, [R1+0x510] ;  /* 0x0005100001847983 */ /* 0x000ee80000300a00 */
[----:B------:R-:W4:Y:S04]  /*c310*/  LDL.LU.64 R130, [R1+0x508] ;  /* 0x0005080001827983 */ /* 0x000f280000300a00 */
[----:B------:R-:W2:Y:S04]  /*c320*/  LDL.LU.64 R128, [R1+0x500] ;  /* 0x0005000001807983 */ /* 0x000ea80000300a00 */
[----:B------:R-:W4:Y:S04]  /*c330*/  LDL.LU.64 R126, [R1+0x4f8] ;  /* 0x0004f800017e7983 */ /* 0x000f280000300a00 */
        /* <DEDUP_REMOVED lines=50> */
[----:B------:R-:W4:Y:S01]  /*c660*/  LDL.LU.64 R24, [R1+0x360] ;  /* 0x0003600001187983 */ /* 0x000f220000300a00 */
[----:B------:R-:W-:-:S04]  /*c670*/  FFMA R158, R158, R209, -R9 ;  /* 0x000000d19e9e7223 */ /* 0x000fc80000000809 */
[----:B------:R-:W-:Y:S02]  /*c680*/  FMUL R16, R158, 1.4426950216293334961 ;  /* 0x3fb8aa3b9e107820 */ /* 0x000fe40000400000 */
[----:B------:R-:W4:Y:S01]  /*c690*/  LDL R158, [R1+0x344] ;  /* 0x00034400019e7983 */ /* 0x000f220000100800 */
[-C--:B------:R-:W-:Y:S01]  /*c6a0*/  FFMA R156, R156, R209.reuse, -R8 ;  /* 0x000000d19c9c7223 */ /* 0x080fe20000000808 */
[----:B------:R-:W-:Y:S01]  /*c6b0*/  FADD R2, -R8, R176 ;  /* 0x000000b008027221 */ /* 0x000fe20000000100 */
[----:B------:R-:W-:Y:S01]  /*c6c0*/  FADD R0, -R9, R177 ;  /* 0x000000b109007221 */ /* 0x000fe20000000100 */
[-C--:B------:R-:W-:Y:S01]  /*c6d0*/  FFMA R157, R157, R209.reuse, -R8 ;  /* 0x000000d19d9d7223 */ /* 0x080fe20000000808 */
[----:B------:R-:W-:Y:S01]  /*c6e0*/  FMUL R156, R156, 1.4426950216293334961 ;  /* 0x3fb8aa3b9c9c7820 */ /* 0x000fe20000400000 */
[----:B------:R-:W-:Y:S01]  /*c6f0*/  FFMA R159, R159, R209, -R9 ;  /* 0x000000d19f9f7223 */ /* 0x000fe20000000809 */
[----:B------:R-:W-:Y:S01]  /*c700*/  FMUL R2, R2, 1.4426950216293334961 ;  /* 0x3fb8aa3b02027820 */ /* 0x000fe20000400000 */
[----:B------:R-:W-:Y:S01]  /*c710*/  FMUL R0, R0, 1.4426950216293334961 ;  /* 0x3fb8aa3b00007820 */ /* 0x000fe20000400000 */
[----:B------:R0:W-:Y:S01]  /*c720*/  MUFU.EX2 R161, R156 ;  /* 0x0000009c00a17308 */ /* 0x0001e20000000800 */
[----:B------:R-:W-:Y:S01]  /*c730*/  FMUL R157, R157, 1.4426950216293334961 ;  /* 0x3fb8aa3b9d9d7820 */ /* 0x000fe20000400000 */
[----:B0-----:R-:W-:-:S06]  /*c740*/  FMUL R156, R159, 1.4426950216293334961 ;  /* 0x3fb8aa3b9f9c7820 */ /* 0x001fcc0000400000 */
[----:B------:R-:W5:Y:S08]  /*c750*/  MUFU.EX2 R2, R2 ;  /* 0x0000000200027308 */ /* 0x000f700000000800 */
[----:B------:R-:W-:Y:S08]  /*c760*/  MUFU.EX2 R15, R15 ;  /* 0x0000000f000f7308 */ /* 0x000ff00000000800 */
[----:B------:R-:W-:Y:S08]  /*c770*/  MUFU.EX2 R14, R14 ;  /* 0x0000000e000e7308 */ /* 0x000ff00000000800 */
[----:B------:R-:W-:Y:S01]  /*c780*/  MUFU.EX2 R17, R17 ;  /* 0x0000001100117308 */ /* 0x000fe20000000800 */
[----:B------:R-:W-:Y:S01]  /*c790*/  UMOV UR48, UR50 ;  /* 0x0000003200307c82 */ /* 0x000fe20008000000 */
[----:B------:R-:W-:Y:S01]  /*c7a0*/  UMOV UR49, UR51 ;  /* 0x0000003300317c82 */ /* 0x000fe20008000000 */
[----:B------:R-:W-:Y:S01]  /*c7b0*/  FADD R13, R181, R13 ;  /* 0x0000000db50d7221 */ /* 0x000fe20000000000 */
[----:B------:R-:W-:Y:S01]  /*c7c0*/  FADD R12, R164, R12 ;  /* 0x0000000ca40c7221 */ /* 0x000fe20000000000 */
[----:B------:R-:W0:Y:S03]  /*c7d0*/  LDC R159, c[0x0][0x280] ;  /* 0x0000a000ff9f7b82 */ /* 0x000e260000000800 */
[----:B------:R-:W4:Y:S08]  /*c7e0*/  MUFU.EX2 R0, R0 ;  /* 0x0000000000007308 */ /* 0x000f300000000800 */
[----:B------:R-:W1:Y:S08]  /*c7f0*/  MUFU.EX2 R157, R157 ;  /* 0x0000009d009d7308 */ /* 0x000e700000000800 */
[----:B------:R-:W-:Y:S08]  /*c800*/  MUFU.EX2 R16, R16 ;  /* 0x0000001000107308 */ /* 0x000ff00000000800 */
[----:B------:R-:W0:Y:S01]  /*c810*/  MUFU.EX2 R156, R156 ;  /* 0x0000009c009c7308 */ /* 0x000e220000000800 */
[-C--:B-----5:R-:W-:Y:S01]  /*c820*/  FMUL R136, R136, R2.reuse ;  /* 0x0000000288887220 */ /* 0x0a0fe20000400000 */
[-C--:B---3--:R-:W-:Y:S01]  /*c830*/  FMUL R132, R132, R2.reuse ;  /* 0x0000000284847220 */ /* 0x088fe20000400000 */
[-C--:B------:R-:W-:Y:S01]  /*c840*/  FMUL R133, R133, R2.reuse ;  /* 0x0000000285857220 */ /* 0x080fe20000400000 */
[-C--:B------:R-:W-:Y:S01]  /*c850*/  FMUL R137, R137, R2.reuse ;  /* 0x0000000289897220 */ /* 0x080fe20000400000 */
[-C--:B------:R-:W-:Y:S01]  /*c860*/  FMUL R140, R140, R2.reuse ;  /* 0x000000028c8c7220 */ /* 0x080fe20000400000 */
[-C--:B------:R-:W-:Y:S01]  /*c870*/  FMUL R141, R141, R2.reuse ;  /* 0x000000028d8d7220 */ /* 0x080fe20000400000 */
[-C--:B------:R-:W-:Y:S01]  /*c880*/  FMUL R144, R144, R2.reuse ;  /* 0x0000000290907220 */ /* 0x080fe20000400000 */
[-C--:B------:R-:W-:Y:S01]  /*c890*/  FMUL R145, R145, R2.reuse ;  /* 0x0000000291917220 */ /* 0x080fe20000400000 */
[-C--:B------:R-:W-:Y:S01]  /*c8a0*/  FMUL R148, R148, R2.reuse ;  /* 0x0000000294947220 */ /* 0x080fe20000400000 */
[-C--:B--2---:R-:W-:Y:S01]  /*c8b0*/  FMUL R128, R128, R2.reuse ;  /* 0x0000000280807220 */ /* 0x084fe20000400000 */
[-C--:B------:R-:W-:Y:S01]  /*c8c0*/  FMUL R129, R129, R2.reuse ;  /* 0x0000000281817220 */ /* 0x080fe20000400000 */
[----:B------:R-:W-:Y:S01]  /*c8d0*/  FMUL R149, R149, R2 ;  /* 0x0000000295957220 */ /* 0x000fe20000400000 */
[-C--:B----4-:R-:W-:Y:S01]  /*c8e0*/  FMUL R130, R130, R0.reuse ;  /* 0x0000000082827220 */ /* 0x090fe20000400000 */
[-C--:B------:R-:W-:Y:S01]  /*c8f0*/  FMUL R126, R126, R0.reuse ;  /* 0x000000007e7e7220 */ /* 0x080fe20000400000 */
[-C--:B------:R-:W-:Y:S01]  /*c900*/  FMUL R127, R127, R0.reuse ;  /* 0x000000007f7f7220 */ /* 0x080fe20000400000 */
[-C--:B------:R-:W-:Y:S01]  /*c910*/  FMUL R131, R131, R0.reuse ;  /* 0x0000000083837220 */ /* 0x080fe20000400000 */
[----:B------:R-:W-:Y:S01]  /*c920*/  FMUL R134, R134, R0 ;  /* 0x0000000086867220 */ /* 0x000fe20000400000 */
[-C--:B------:R-:W-:Y:S01]  /*c930*/  FMUL R124, R124, R2.reuse ;  /* 0x000000027c7c7220 */ /* 0x080fe20000400000 */
[----:B------:R-:W-:Y:S01]  /*c940*/  FMUL R125, R125, R2 ;  /* 0x000000027d7d7220 */ /* 0x000fe20000400000 */
[-C--:B------:R-:W-:Y:S01]  /*c950*/  FMUL R135, R135, R0.reuse ;  /* 0x0000000087877220 */ /* 0x080fe20000400000 */
[-C--:B------:R-:W-:Y:S01]  /*c960*/  FMUL R138, R138, R0.reuse ;  /* 0x000000008a8a7220 */ /* 0x080fe20000400000 */
        /* <DEDUP_REMOVED lines=16> */
[----:B------:R-:W-:Y:S01]  /*ca70*/  FMUL R115, R115, R0 ;  /* 0x0000000073737220 */ /* 0x000fe20000400000 */
[----:B------:R-:W-:Y:S01]  /*ca80*/  F2FP.BF16.F32.PACK_AB R152, R15, R160 ;  /* 0x000000a00f98723e */ /* 0x000fe200000010ff */
[-C--:B------:R-:W-:Y:S01]  /*ca90*/  FMUL R112, R112, R2.reuse ;  /* 0x0000000270707220 */ /* 0x080fe20000400000 */
[----:B------:R-:W-:Y:S01]  /*caa0*/  FMUL R113, R113, R2 ;  /* 0x0000000271717220 */ /* 0x000fe20000400000 */
[----:B-1----:R-:W-:Y:S01]  /*cab0*/  F2FP.BF16.F32.PACK_AB R154, R157, R161 ;  /* 0x000000a19d9a723e */ /* 0x002fe200000010ff */
[-C--:B------:R-:W-:Y:S01]  /*cac0*/  FMUL R110, R110, R0.reuse ;  /* 0x000000006e6e7220 */ /* 0x080fe20000400000 */
[----:B------:R-:W-:Y:S01]  /*cad0*/  FMUL R111, R111, R0 ;  /* 0x000000006f6f7220 */ /* 0x000fe20000400000 */
[----:B------:R-:W-:Y:S01]  /*cae0*/  F2FP.BF16.F32.PACK_AB R153, R17, R14 ;  /* 0x0000000e1199723e */ /* 0x000fe200000010ff */
[-C--:B------:R-:W-:Y:S01]  /*caf0*/  FMUL R108, R108, R2.reuse ;  /* 0x000000026c6c7220 */ /* 0x080fe20000400000 */
[----:B------:R-:W-:Y:S01]  /*cb00*/  FMUL R109, R109, R2 ;  /* 0x000000026d6d7220 */ /* 0x000fe20000400000 */
[----:B0-----:R-:W-:Y:S01]  /*cb10*/  F2FP.BF16.F32.PACK_AB R155, R156, R16 ;  /* 0x000000109c9b723e */ /* 0x001fe200000010ff */
[-C--:B------:R-:W-:Y:S01]  /*cb20*/  FMUL R106, R106, R0.reuse ;  /* 0x000000006a6a7220 */ /* 0x080fe20000400000 */
[----:B------:R-:W-:Y:S01]  /*cb30*/  FMUL R107, R107, R0 ;  /* 0x000000006b6b7220 */ /* 0x000fe20000400000 */
        /* <DEDUP_REMOVED lines=82> */
[----:B------:R-:W-:Y:S01]  /*d060*/  UMOV UR54, UR48 ;  /* 0x0000003000367c82 */ /* 0x000fe20008000000 */
[----:B------:R-:W-:-:S04]  /*d070*/  UMOV UR55, UR49 ;  /* 0x0000003100377c82 */ /* 0x000fc80008000000 */
[----:B------:R-:W-:-:S06]  /*d080*/  WARPGROUP.ARRIVE ;  /* 0x00000000000079c5 */ /* 0x000fcc0000000000 */
[----:B------:R-:W-:Y:S01]  /*d090*/  HGMMA.64x256x16.F32.BF16 R24, R152, gdesc[UR52], R24, gsb0 ;  /* 0x03e0003498187df0 */ /* 0x000fe20008001818 */
[----:B------:R-:W-:Y:S01]  /*d0a0*/  FADD R15, R160, R15 ;  /* 0x0000000fa00f7221 */ /* 0x000fe20000000000 */
        /* <DEDUP_REMOVED lines=8> */
[----:B------:R-:W-:-:S02]  /*d130*/  FADD R17, R156, R17 ;  /* 0x000000119c117221 */ /* 0x000fc40000000000 */
[----:B------:R-:W0:Y:S04]  /*d140*/  SHFL.BFLY PT, R16, R13, 0x2, 0x1f ;  /* 0x0c401f000d107f89 */ /* 0x000e2800000e0000 */
[----:B------:R-:W1:Y:S01]  /*d150*/  SHFL.BFLY PT, R14, R12, 0x2, 0x1f ;  /* 0x0c401f000c0e7f89 */ /* 0x000e6200000e0000 */
[----:B------:R-:W-:Y:S01]  /*d160*/  IADD3 R192, R192, 0x10, RZ ;  /* 0x00000010c0c07810 */ /* 0x000fe20007ffe0ff */
[----:B0-----:R-:W-:Y:S01]  /*d170*/  FADD R16, R13, R16 ;  /* 0x000000100d107221 */ /* 0x001fe20000000000 */
[----:B-1----:R-:W-:Y:S02]  /*d180*/  FADD R14, R12, R14 ;  /* 0x0000000e0c0e7221 */ /* 0x002fe40000000000 */
[----:B------:R-:W-:Y:S02]  /*d190*/  ISETP.GE.AND P0, PT, R192, R159, PT ;  /* 0x0000009fc000720c */ /* 0x000fe40003f06270 */
[----:B------:R-:W-:-:S02]  /*d1a0*/  R2UR UR51, R204 ;  /* 0x00000000cc3372ca */ /* 0x000fc400000e0000 */
[----:B------:R-:W-:Y:S02]  /*d1b0*/  R2UR UR50, R202 ;  /* 0x00000000ca3272ca */ /* 0x000fe400000e0000 */
[----:B------:R-:W-:Y:S02]  /*d1c0*/  LEA R6, R203, R6, 0x4 ;  /* 0x00000006cb067211 */ /* 0x000fe400078e20ff */
[----:B------:R-:W-:Y:S02]  /*d1d0*/  LEA R5, R158, R5, 0x4 ;  /* 0x000000059e057211 */ /* 0x000fe400078e20ff */
[----:B------:R-:W-:Y:S02]  /*d1e0*/  MOV R175, R10 ;  /* 0x0000000a00af7202 */ /* 0x000fe40000000f00 */
[----:B------:R-:W-:Y:S02]  /*d1f0*/  MOV R174, R11 ;  /* 0x0000000b00ae7202 */ /* 0x000fe40000000f00 */
[----:B------:R-:W-:-:S02]  /*d200*/  MOV R177, R9 ;  /* 0x0000000900b17202 */ /* 0x000fc40000000f00 */
[----:B------:R-:W-:Y:S01]  /*d210*/  MOV R176, R8 ;  /* 0x0000000800b07202 */ /* 0x000fe20000000f00 */
[----:B------:R-:W-:Y:S02]  /*d220*/  WARPGROUP.DEPBAR.LE gsb0, 0x0 ;  /* 0x00008000000079c5 */ /* 0x000fe40000010000 */
[----:B------:R-:W0:Y:S04]  /*d230*/  SHFL.BFLY PT, R152, R15, 0x2, 0x1f ;  /* 0x0c401f000f987f89 */ /* 0x000e2800000e0000 */
[----:B------:R-:W1:Y:S01]  /*d240*/  SHFL.BFLY PT, R153, R17, 0x2, 0x1f ;  /* 0x0c401f0011997f89 */ /* 0x000e6200000e0000 */
[----:B0-----:R-:W-:Y:S01]  /*d250*/  FADD R13, R15, R152 ;  /* 0x000000980f0d7221 */ /* 0x001fe20000000000 */
[----:B-1----:R-:W-:Y:S02]  /*d260*/  FADD R12, R17, R153 ;  /* 0x00000099110c7221 */ /* 0x002fe40000000000 */
[----:B------:R-:W0:Y:S04]  /*d270*/  SHFL.BFLY PT, R152, R16, 0x1, 0x1f ;  /* 0x0c201f0010987f89 */ /* 0x000e2800000e0000 */
[----:B------:R-:W1:Y:S04]  /*d280*/  SHFL.BFLY PT, R15, R14, 0x1, 0x1f ;  /* 0x0c201f000e0f7f89 */ /* 0x000e6800000e0000 */
[----:B------:R-:W2:Y:S04]  /*d290*/  SHFL.BFLY PT, R17, R13, 0x1, 0x1f ;  /* 0x0c201f000d117f89 */ /* 0x000ea800000e0000 */
[----:B------:R-:W3:Y:S01]  /*d2a0*/  SHFL.BFLY PT, R153, R12, 0x1, 0x1f ;  /* 0x0c201f000c997f89 */ /* 0x000ee200000e0000 */
[----:B0-----:R-:W-:Y:S01]  /*d2b0*/  FADD R16, R16, R152 ;  /* 0x0000009810107221 */ /* 0x001fe20000000000 */
[----:B-1----:R-:W-:Y:S01]  /*d2c0*/  FADD R14, R14, R15 ;  /* 0x0000000f0e0e7221 */ /* 0x002fe20000000000 */
[----:B--2---:R-:W-:Y:S01]  /*d2d0*/  FADD R13, R13, R17 ;  /* 0x000000110d0d7221 */ /* 0x004fe20000000000 */
[----:B---3--:R-:W-:Y:S01]  /*d2e0*/  FADD R12, R12, R153 ;  /* 0x000000990c0c7221 */ /* 0x008fe20000000000 */
[----:B------:R-:W-:Y:S01]  /*d2f0*/  FFMA R208, R4, R208, R16 ;  /* 0x000000d004d07223 */ /* 0x000fe20000000010 */
[----:B------:R-:W-:Y:S01]  /*d300*/  FFMA R207, R3, R207, R14 ;  /* 0x000000cf03cf7223 */ /* 0x000fe2000000000e */
[----:B------:R-:W-:Y:S01]  /*d310*/  FFMA R206, R2, R206, R13 ;  /* 0x000000ce02ce7223 */ /* 0x000fe2000000000d */
[----:B------:R-:W-:Y:S01]  /*d320*/  FFMA R205, R0, R205, R12 ;  /* 0x000000cd00cd7223 */ /* 0x000fe2000000000c */
[----:B------:R-:W-:-:S02]  /*d330*/  MOV R3, R10 ;  /* 0x0000000a00037202 */ /* 0x000fc40000000f00 */
[----:B------:R-:W-:Y:S02]  /*d340*/  MOV R4, R11 ;  /* 0x0000000b00047202 */ /* 0x000fe40000000f00 */
[----:B------:R-:W-:Y:S02]  /*d350*/  MOV R0, R9 ;  /* 0x0000000900007202 */ /* 0x000fe40000000f00 */
[----:B------:R-:W-:Y:S01]  /*d360*/  MOV R2, R8 ;  /* 0x0000000800027202 */ /* 0x000fe20000000f00 */
[----:B------:R-:W-:Y:S06]  /*d370*/  @!P0 BRA `(.L_x_1) ;  /* 0xffffffb800bc8947 */ /* 0x000fec000383ffff */
.L_x_0:
[C---:B------:R-:W-:Y:S01]  /*d380*/  FMUL R6, R208.reuse, 8388608 ;  /* 0x4b000000d0067820 */ /* 0x040fe20000400000 */
[----:B------:R-:W-:Y:S01]  /*d390*/  FSETP.GEU.AND P0, PT, R208, 1.175494350822287508e-38, PT ;  /* 0x00800000d000780b */ /* 0x000fe20003f0e000 */
[----:B------:R-:W-:Y:S01]  /*d3a0*/  FMUL R7, R26, 0.25 ;  /* 0x3e8000001a077820 */ /* 0x000fe20000400000 */
[----:B------:R-:W-:Y:S01]  /*d3b0*/  FSETP.GT.AND P3, PT, |R205|, 8.50705917302346158658e+37, PT ;  /* 0x7e800000cd00780b */ /* 0x000fe20003f64200 */
[----:B------:R-:W2:Y:S01]  /*d3c0*/  LDL.LU R183, [R1+0x16c] ;  /* 0x00016c0001b77983 */ /* 0x000ea20000300800 */
[----:B------:R-:W-:Y:S02]  /*d3d0*/  FSEL R6, R6, R208, !P0 ;  /* 0x000000d006067208 */ /* 0x000fe40004000000 */
[----:B------:R-:W-:Y:S01]  /*d3e0*/  FSEL R26, R7, R26, P3 ;  /* 0x0000001a071a7208 */ /* 0x000fe20001800000 */
[----:B------:R-:W3:Y:S01]  /*d3f0*/  LDL.LU R182, [R1+0x178] ;  /* 0x0001780001b67983 */ /* 0x000ee20000300800 */
[----:B------:R-:W-:Y:S02]  /*d400*/  IADD3 R5, R6, -0x3f3504f3, RZ ;  /* 0xc0cafb0d06057810 */ /* 0x000fe40007ffe0ff */
[----:B------:R-:W-:Y:S01]  /*d410*/  MOV R10, 0x3dc6b27f ;  /* 0x3dc6b27f000a7802 */ /* 0x000fe20000000f00 */
[----:B------:R-:W4:Y:S01]  /*d420*/  LDL.LU R181, [R1+0x17c] ;  /* 0x00017c0001b57983 */ /* 0x000f220000300800 */
[----:B------:R-:W-:-:S02]  /*d430*/  LOP3.LUT R5, R5, 0xff800000, RZ, 0xc0, !PT ;  /* 0xff80000005057812 */ /* 0x000fc400078ec0ff */
[----:B------:R-:W-:Y:S01]  /*d440*/  FSETP.GEU.AND P1, PT, R207, 1.175494350822287508e-38, PT ;  /* 0x00800000cf00780b */ /* 0x000fe20003f2e000 */
[----:B------:R-:W5:Y:S01]  /*d450*/  LDL.LU R180, [R1+0x188] ;  /* 0x0001880001b47983 */ /* 0x000f620000300800 */
[-C--:B------:R-:W-:Y:S02]  /*d460*/  IADD3 R7, R6, -R5.reuse, RZ ;  /* 0x8000000506077210 */ /* 0x080fe40007ffe0ff */
[----:B------:R-:W-:Y:S01]  /*d470*/  I2FP.F32.S32 R8, R5 ;  /* 0x0000000500087245 */ /* 0x000fe20000201400 */
[----:B------:R-:W5:Y:S02]  /*d480*/  LDL.LU R179, [R1+0x18c] ;  /* 0x00018c0001b37983 */ /* 0x000f640000300800 */
[----:B------:R-:W-:Y:S01]  /*d490*/  FADD R5, R7, -1 ;  /* 0xbf80000007057421 */ /* 0x000fe20000000000 */
[----:B------:R-:W-:Y:S01]  /*d4a0*/  FSEL R7, RZ, -23, P0 ;  /* 0xc1b80000ff077808 */ /* 0x000fe20000000000 */
[----:B------:R-:W5:Y:S04]  /*d4b0*/  LDL.LU R178, [R1+0x198] ;  /* 0x0001980001b27983 */ /* 0x000f680000300800 */
[----:B------:R-:W-:Y:S01]  /*d4c0*/  FFMA.FTZ R8, R8, 1.1920928955078125e-07, R7 ;  /* 0x3400000008087823 */ /* 0x000fe20000010007 */
[C---:B------:R-:W-:Y:S01]  /*d4d0*/  FFMA.FTZ R7, R5.reuse, R10, -0.16845393180847167969 ;  /* 0xbe2c7f3005077423 */ /* 0x040fe2000001000a */
[----:B------:R-:W-:Y:S01]  /*d4e0*/  ISETP.GE.U32.AND P0, PT, R6, 0x7f800000, PT ;  /* 0x7f8000000600780c */ /* 0x000fe20003f06070 */
[----:B------:R-:W5:Y:S02]  /*d4f0*/  LDL.LU R167, [R1+0x19c] ;  /* 0x00019c0001a77983 */ /* 0x000f640000300800 */
[C---:B------:R-:W-:Y:S01]  /*d500*/  FFMA.FTZ R7, R5.reuse, R7, 0.1716887056827545166 ;  /* 0x3e2fcf2a05077423 */ /* 0x040fe20000010007 */
[----:B------:R-:W-:Y:S01]  /*d510*/  FSETP.GEU.AND P2, PT, R206, 1.175494350822287508e-38, PT ;  /* 0x00800000ce00780b */ /* 0x000fe20003f4e000 */
[----:B------:R-:W5:Y:S02]  /*d520*/  LDL.LU R166, [R1+0x1a8] ;  /* 0x0001a80001a67983 */ /* 0x000f640000300800 */
[----:B------:R-:W-:Y:S01]  /*d530*/  FFMA.FTZ R7, R5, R7, -0.17900948226451873779 ;  /* 0xbe374e4305077423 */ /* 0x000fe20000010007 */
[----:B------:R-:W-:Y:S01]  /*d540*/  FSETP.GEU.AND P4, PT, R205, 1.175494350822287508e-38, PT ;  /* 0x00800000cd00780b */ /* 0x000fe20003f8e000 */
[----:B------:R-:W5:Y:S02]  /*d550*/  LDL.LU R165, [R1+0x1ac] ;  /* 0x0001ac0001a57983 */ /* 0x000f640000300800 */
[----:B------:R-:W-:-:S02]  /*d560*/  FFMA.FTZ R7, R5, R7, 0.20512372255325317383 ;  /* 0x3e520bf405077423 */ /* 0x000fc40000010007 */
[----:B------:R-:W5:Y:S02]  /*d570*/  LDL.LU R164, [R1+0x1b8] ;  /* 0x0001b80001a47983 */ /* 0x000f640000300800 */
[C---:B------:R-:W-:Y:S02]  /*d580*/  FFMA.FTZ R7, R5.reuse, R7, -0.24046532809734344482 ;  /* 0xbe763c8b05077423 */ /* 0x040fe40000010007 */
[----:B------:R-:W5:Y:S02]  /*d590*/  LDL.LU R163, [R1+0x1bc] ;  /* 0x0001bc0001a37983 */ /* 0x000f640000300800 */
[C---:B------:R-:W-:Y:S02]  /*d5a0*/  FFMA.FTZ R7, R5.reuse, R7, 0.28857114911079406738 ;  /* 0x3e93bf9905077423 */ /* 0x040fe40000010007 */
[----:B------:R-:W5:Y:S02]  /*d5b0*/  LDL.LU R162, [R1+0x1c8] ;  /* 0x0001c80001a27983 */ /* 0x000f640000300800 */
[----:B------:R-:W-:-:S02]  /*d5c0*/  FFMA.FTZ R7, R5, R7, -0.36067417263984680176 ;  /* 0xbeb8aa4905077423 */ /* 0x000fc40000010007 */
[----:B------:R-:W5:Y:S02]  /*d5d0*/  LDL.LU R161, [R1+0x1cc] ;  /* 0x0001cc0001a17983 */ /* 0x000f640000300800 */
[C---:B------:R-:W-:Y:S02]  /*d5e0*/  FFMA.FTZ R7, R5.reuse, R7, 0.48089820146560668945 ;  /* 0x3ef6384a05077423 */ /* 0x040fe40000010007 */
[----:B------:R-:W5:Y:S02]  /*d5f0*/  LDL.LU R13, [R1+0x1d8] ;  /* 0x0001d800010d7983 */ /* 0x000f640000300800 */
[C---:B------:R-:W-:Y:S02]  /*d600*/  FFMA.FTZ R7, R5.reuse, R7, -0.72134751081466674805 ;  /* 0xbf38aa3b05077423 */ /* 0x040fe40000010007 */
[----:B------:R-:W5:Y:S02]  /*d610*/  LDL.LU R12, [R1+0x8] ;  /* 0x00000800010c7983 */ /* 0x000f640000300800 */
[----:B------:R-:W-:-:S02]  /*d620*/  FMUL R7, R5, R7 ;  /* 0x0000000705077220 */ /* 0x000fc40000400000 */
[----:B------:R-:W5:Y:S02]  /*d630*/  LDL.LU R160, [R1+0x1fc] ;  /* 0x0001fc0001a07983 */ /* 0x000f640000300800 */
[C---:B------:R-:W-:Y:S02]  /*d640*/  FMUL R7, R5.reuse, R7 ;  /* 0x0000000705077220 */ /* 0x040fe40000400000 */
[----:B------:R-:W5:Y:S02]  /*d650*/  LDL.LU R159, [R1+0x1f8] ;  /* 0x0001f800019f7983 */ /* 0x000f640000300800 */
[----:B------:R-:W-:Y:S01]  /*d660*/  FFMA.FTZ R5, R5, 1.4426950216293334961, R7 ;  /* 0x3fb8aa3b05057823 */ /* 0x000fe20000010007 */
[----:B------:R-:W-:Y:S01]  /*d670*/  FMUL R7, R207, 8388608 ;  /* 0x4b000000cf077820 */ /* 0x000fe20000400000 */
[----:B------:R-:W5:Y:S02]  /*d680*/  LDL.LU R158, [R1+0x1ec] ;  /* 0x0001ec00019e7983 */ /* 0x000f640000300800 */
[----:B------:R-:W-:Y:S01]  /*d690*/  FADD R221, R8, R5 ;  /* 0x0000000508dd7221 */ /* 0x000fe20000000000 */
[----:B------:R-:W-:Y:S01]  /*d6a0*/  @P0 MOV R5, 0x7f800000 ;  /* 0x7f80000000050802 */ /* 0x000fe20000000f00 */
[----:B------:R-:W5:Y:S01]  /*d6b0*/  LDL.LU R157, [R1+0x1e8] ;  /* 0x0001e800019d7983 */ /* 0x000f620000300800 */
[----:B------:R-:W-:-:S03]  /*d6c0*/  FSEL R7, R7, R207, !P1 ;  /* 0x000000cf07077208 */ /* 0x000fc60004800000 */
[C---:B------:R-:W-:Y:S01]  /*d6d0*/  @P0 FFMA.FTZ R221, R6.reuse, R5, +INF ;  /* 0x7f80000006dd0423 */ /* 0x040fe20000010005 */
[----:B------:R-:W-:Y:S01]  /*d6e0*/  IADD3 R5, R7, -0x3f3504f3, RZ ;  /* 0xc0cafb0d07057810 */ /* 0x000fe20007ffe0ff */
[----:B------:R-:W5:Y:S03]  /*d6f0*/  LDL.LU R156, [R1+0x1dc] ;  /* 0x0001dc00019c7983 */ /* 0x000f660000300800 */
[----:B------:R-:W-:Y:S01]  /*d700*/  LOP3.LUT R5, R5, 0xff800000, RZ, 0xc0, !PT ;  /* 0xff80000005057812 */ /* 0x000fe200078ec0ff */
[----:B------:R-:W5:Y:S01]  /*d710*/  LDL.LU R155, [R1+0x15c] ;  /* 0x00015c00019b7983 */ /* 0x000f620000300800 */
[----:B------:R-:W-:Y:S02]  /*d720*/  FSETP.NEU.AND P0, PT, R6, RZ, PT ;  /* 0x000000ff0600720b */ /* 0x000fe40003f0d000 */
[-C--:B------:R-:W-:Y:S01]  /*d730*/  IADD3 R8, R7, -R5.reuse, RZ ;  /* 0x8000000507087210 */ /* 0x080fe20007ffe0ff */
[----:B------:R-:W5:Y:S01]  /*d740*/  LDL.LU R154, [R1+0x158] ;  /* 0x00015800019a7983 */ /* 0x000f620000300800 */
[----:B------:R-:W-:-:S02]  /*d750*/  I2FP.F32.S32 R5, R5 ;  /* 0x0000000500057245 */ /* 0x000fc40000201400 */
[----:B------:R-:W-:Y:S01]  /*d760*/  FSEL R6, RZ, -23, P1 ;  /* 0xc1b80000ff067808 */ /* 0x000fe20000800000 */
[----:B------:R-:W5:Y:S04]  /*d770*/  LDL.LU R153, [R1+0x14c] ;  /* 0x00014c0001997983 */ /* 0x000f680000300800 */
[----:B------:R-:W-:Y:S01]  /*d780*/  FFMA.FTZ R9, R5, 1.1920928955078125e-07, R6 ;  /* 0x3400000005097823 */ /* 0x000fe20000010006 */
[----:B------:R-:W-:Y:S01]  /*d790*/  FADD R5, R8, -1 ;  /* 0xbf80000008057421 */ /* 0x000fe20000000000 */
[----:B------:R-:W-:Y:S01]  /*d7a0*/  ISETP.GE.U32.AND P1, PT, R7, 0x7f800000, PT ;  /* 0x7f8000000700780c */ /* 0x000fe20003f26070 */
[----:B------:R-:W5:Y:S02]  /*d7b0*/  LDL.LU R152, [R1+0x148] ;  /* 0x0001480001987983 */ /* 0x000f640000300800 */
[----:B------:R-:W-:-:S02]  /*d7c0*/  FFMA.FTZ R6, R5, R10, -0.16845393180847167969 ;  /* 0xbe2c7f3005067423 */ /* 0x000fc4000001000a */
[----:B------:R-:W5:Y:S02]  /*d7d0*/  LDL.LU R17, [R1+0x13c] ;  /* 0x00013c0001117983 */ /* 0x000f640000300800 */
[C---:B------:R-:W-:Y:S02]  /*d7e0*/  FFMA.FTZ R6, R5.reuse, R6, 0.1716887056827545166 ;  /* 0x3e2fcf2a05067423 */ /* 0x040fe40000010006 */
[----:B------:R-:W5:Y:S02]  /*d7f0*/  LDL.LU R16, [R1+0x138] ;  /* 0x0001380001107983 */ /* 0x000f640000300800 */
[C---:B------:R-:W-:Y:S02]  /*d800*/  FFMA.FTZ R6, R5.reuse, R6, -0.17900948226451873779 ;  /* 0xbe374e4305067423 */ /* 0x040fe40000010006 */
        /* <DEDUP_REMOVED lines=8> */
[----:B------:R-:W-:Y:S02]  /*d890*/  STL [R1+0x36c], R4 ;  /* 0x00036c0401007387 */ /* 0x000fe40000100800 */
[C---:B------:R-:W-:Y:S02]  /*d8a0*/  FFMA.FTZ R6, R5.reuse, R6, 0.48089820146560668945 ;  /* 0x3ef6384a05067423 */ /* 0x040fe40000010006 */
[----:B------:R-:W-:Y:S02]  /*d8b0*/  STL [R1+0x368], R3 ;  /* 0x0003680301007387 */ /* 0x000fe40000100800 */
[C---:B------:R-:W-:Y:S02]  /*d8c0*/  FFMA.FTZ R6, R5.reuse, R6, -0.72134751081466674805 ;  /* 0xbf38aa3b05067423 */ /* 0x040fe40000010006 */
[----:B------:R-:W-:Y:S02]  /*d8d0*/  STL [R1+0x364], R2 ;  /* 0x0003640201007387 */ /* 0x000fe40000100800 */
[----:B------:R-:W-:-:S02]  /*d8e0*/  FMUL R6, R5, R6 ;  /* 0x0000000605067220 */ /* 0x000fc40000400000 */
[----:B------:R0:W-:Y:S02]  /*d8f0*/  STL [R1+0x360], R0 ;  /* 0x0003600001007387 */ /* 0x0001e40000100800 */
[C---:B------:R-:W-:Y:S02]  /*d900*/  FMUL R6, R5.reuse, R6 ;  /* 0x0000000605067220 */ /* 0x040fe40000400000 */
[----:B------:R-:W-:Y:S02]  /*d910*/  STL [R1+0x370], R221 ;  /* 0x000370dd01007387 */ /* 0x000fe40000100800 */
[----:B------:R-:W-:Y:S01]  /*d920*/  FFMA.FTZ R5, R5, 1.4426950216293334961, R6 ;  /* 0x3fb8aa3b05057823 */ /* 0x000fe20000010006 */
[----:B------:R-:W-:-:S03]  /*d930*/  FMUL R6, R206, 8388608 ;  /* 0x4b000000ce067820 */ /* 0x000fc60000400000 */
[----:B------:R-:W-:Y:S01]  /*d940*/  FADD R216, R9, R5 ;  /* 0x0000000509d87221 */ /* 0x000fe20000000000 */
[----:B------:R-:W-:Y:S02]  /*d950*/  @P1 MOV R5, 0x7f800000 ;  /* 0x7f80000000051802 */ /* 0x000fe40000000f00 */
[----:B------:R-:W-:-:S03]  /*d960*/  FSEL R6, R6, R206, !P2 ;  /* 0x000000ce06067208 */ /* 0x000fc60005000000 */
[C---:B------:R-:W-:Y:S01]  /*d970*/  @P1 FFMA.FTZ R216, R7.reuse, R5, +INF ;  /* 0x7f80000007d81423 */ /* 0x040fe20000010005 */
[C---:B------:R-:W-:Y:S02]  /*d980*/  IADD3 R5, R6.reuse, -0x3f3504f3, RZ ;  /* 0xc0cafb0d06057810 */ /* 0x040fe40007ffe0ff */
[----:B------:R-:W-:Y:S02]  /*d990*/  FSETP.NEU.AND P1, PT, R7, RZ, PT ;  /* 0x000000ff0700720b */ /* 0x000fe40003f2d000 */
[----:B------:R-:W-:Y:S01]  /*d9a0*/  LOP3.LUT R5, R5, 0xff800000, RZ, 0xc0, !PT ;  /* 0xff80000005057812 */ /* 0x000fe200078ec0ff */
[----:B------:R-:W-:Y:S01]  /*d9b0*/  STL [R1+0x374], R216 ;  /* 0x000374d801007387 */ /* 0x000fe20000100800 */
[----:B------:R-:W-:Y:S02]  /*d9c0*/  FSEL R7, RZ, -23, P2 ;  /* 0xc1b80000ff077808 */ /* 0x000fe40001000000 */
[-C--:B------:R-:W-:Y:S02]  /*d9d0*/  IADD3 R8, R6, -R5.reuse, RZ ;  /* 0x8000000506087210 */ /* 0x080fe40007ffe0ff */
[----:B------:R-:W-:-:S02]  /*d9e0*/  I2FP.F32.S32 R5, R5 ;  /* 0x0000000500057245 */ /* 0x000fc40000201400 */
[----:B------:R-:W-:-:S03]  /*d9f0*/  ISETP.GE.U32.AND P2, PT, R6, 0x7f800000, PT ;  /* 0x7f8000000600780c */ /* 0x000fc60003f46070 */
[----:B------:R-:W-:Y:S01]  /*da00*/  FFMA.FTZ R9, R5, 1.1920928955078125e-07, R7 ;  /* 0x3400000005097823 */ /* 0x000fe20000010007 */
[----:B------:R-:W-:-:S04]  /*da10*/  FADD R5, R8, -1 ;  /* 0xbf80000008057421 */ /* 0x000fc80000000000 */
[----:B------:R-:W-:-:S04]  /*da20*/  FFMA.FTZ R7, R5, R10, -0.16845393180847167969 ;  /* 0xbe2c7f3005077423 */ /* 0x000fc8000001000a */
[----:B------:R-:W-:-:S04]  /*da30*/  FFMA.FTZ R7, R5, R7, 0.1716887056827545166 ;  /* 0x3e2fcf2a05077423 */ /* 0x000fc80000010007 */
[----:B------:R-:W-:-:S04]  /*da40*/  FFMA.FTZ R7, R5, R7, -0.17900948226451873779 ;  /* 0xbe374e4305077423 */ /* 0x000fc80000010007 */
[----:B------:R-:W-:-:S04]  /*da50*/  FFMA.FTZ R7, R5, R7, 0.20512372255325317383 ;  /* 0x3e520bf405077423 */ /* 0x000fc80000010007 */
[----:B------:R-:W-:-:S04]  /*da60*/  FFMA.FTZ R7, R5, R7, -0.24046532809734344482 ;  /* 0xbe763c8b05077423 */ /* 0x000fc80000010007 */
[----:B------:R-:W-:-:S04]  /*da70*/  FFMA.FTZ R7, R5, R7, 0.28857114911079406738 ;  /* 0x3e93bf9905077423 */ /* 0x000fc80000010007 */
[----:B------:R-:W-:-:S04]  /*da80*/  FFMA.FTZ R7, R5, R7, -0.36067417263984680176 ;  /* 0xbeb8aa4905077423 */ /* 0x000fc80000010007 */
[----:B------:R-:W-:-:S04]  /*da90*/  FFMA.FTZ R7, R5, R7, 0.48089820146560668945 ;  /* 0x3ef6384a05077423 */ /* 0x000fc80000010007 */
[----:B------:R-:W-:-:S04]  /*daa0*/  FFMA.FTZ R7, R5, R7, -0.72134751081466674805 ;  /* 0xbf38aa3b05077423 */ /* 0x000fc80000010007 */
[----:B------:R-:W-:-:S04]  /*dab0*/  FMUL R7, R5, R7 ;  /* 0x0000000705077220 */ /* 0x000fc80000400000 */
[----:B------:R-:W-:-:S04]  /*dac0*/  FMUL R7, R5, R7 ;  /* 0x0000000705077220 */ /* 0x000fc80000400000 */
[----:B------:R-:W-:Y:S01]  /*dad0*/  FFMA.FTZ R5, R5, 1.4426950216293334961, R7 ;  /* 0x3fb8aa3b05057823 */ /* 0x000fe20000010007 */
[----:B------:R-:W-:-:S03]  /*dae0*/  FSEL R7, RZ, -23, P4 ;  /* 0xc1b80000ff077808 */ /* 0x000fc60002000000 */
[----:B------:R-:W-:Y:S01]  /*daf0*/  FADD R215, R9, R5 ;  /* 0x0000000509d77221 */ /* 0x000fe20000000000 */
[----:B------:R-:W-:-:S04]  /*db00*/  @P2 IMAD.MOV.U32 R5, RZ, RZ, 0x7f800000 ;  /* 0x7f800000ff052424 */ /* 0x000fc800078e00ff */
[C---:B------:R-:W-:Y:S01]  /*db10*/  @P2 FFMA.FTZ R215, R6.reuse, R5, +INF ;  /* 0x7f80000006d72423 */ /* 0x040fe20000010005 */
[----:B------:R-:W-:Y:S01]  /*db20*/  FMUL R5, R205, 8388608 ;  /* 0x4b000000cd057820 */ /* 0x000fe20000400000 */
[----:B------:R-:W-:-:S03]  /*db30*/  FSETP.NEU.AND P2, PT, R6, RZ, PT ;  /* 0x000000ff0600720b */ /* 0x000fc60003f4d000 */
[----:B------:R-:W-:Y:S01]  /*db40*/  STL [R1+0x378], R215 ;  /* 0x000378d701007387 */ /* 0x000fe20000100800 */
[----:B------:R-:W-:Y:S02]  /*db50*/  FSEL R5, R5, R205, !P4 ;  /* 0x000000cd05057208 */ /* 0x000fe40006000000 */
[C---:B------:R-:W-:Y:S01]  /*db60*/  FSETP.GEU.AND P4, PT, |R205|.reuse, 1.175494350822287508e-38, PT ;  /* 0x00800000cd00780b */ /* 0x040fe20003f8e200 */
[----:B------:R-:W-:Y:S01]  /*db70*/  @P3 FMUL R205, R205, 0.25 ;  /* 0x3e800000cdcd3820 */ /* 0x000fe20000400000 */
[----:B------:R-:W-:-:S04]  /*db80*/  IADD3 R6, R5, -0x3f3504f3, RZ ;  /* 0xc0cafb0d05067810 */ /* 0x000fc80007ffe0ff */
[----:B------:R-:W-:-:S04]  /*db90*/  LOP3.LUT R6, R6, 0xff800000, RZ, 0xc0, !PT ;  /* 0xff80000006067812 */ /* 0x000fc800078ec0ff */
[-C--:B------:R-:W-:Y:S02]  /*dba0*/  IADD3 R8, R5, -R6.reuse, RZ ;  /* 0x8000000605087210 */ /* 0x080fe40007ffe0ff */
[----:B------:R-:W-:Y:S01]  /*dbb0*/  I2FP.F32.S32 R6, R6 ;  /* 0x0000000600067245 */ /* 0x000fe20000201400 */
[----:B------:R-:W-:Y:S01]  /*dbc0*/  @!P4 FMUL R205, R205, 16777216 ;  /* 0x4b800000cdcdc820 */ /* 0x000fe20000400000 */
[----:B------:R-:W-:Y:S01]  /*dbd0*/  FSETP.GT.AND P6, PT, |R207|, 8.50705917302346158658e+37, PT ;  /* 0x7e800000cf00780b */ /* 0x000fe20003fc4200 */
[----:B------:R-:W-:Y:S02]  /*dbe0*/  @!P4 FMUL R26, R26, 16777216 ;  /* 0x4b8000001a1ac820 */ /* 0x000fe40000400000 */
[----:B------:R-:W-:Y:S01]  /*dbf0*/  FFMA.FTZ R9, R6, 1.1920928955078125e-07, R7 ;  /* 0x3400000006097823 */ /* 0x000fe20000010007 */
[----:B------:R-:W-:Y:S01]  /*dc00*/  FADD R6, R8, -1 ;  /* 0xbf80000008067421 */ /* 0x000fe20000000000 */
[----:B------:R-:W0:Y:S03]  /*dc10*/  MUFU.RCP R205, R205 ;  /* 0x000000cd00cd7308 */ /* 0x000e260000001000 */
        /* <DEDUP_REMOVED lines=10> */
[----:B------:R-:W-:Y:S01]  /*dcc0*/  FMUL R7, R6, R7 ;  /* 0x0000000706077220 */ /* 0x000fe20000400000 */
[----:B--2---:R-:W-:-:S03]  /*dcd0*/  MOV R217, R183 ;  /* 0x000000b700d97202 */ /* 0x004fc60000000f00 */
[----:B------:R-:W-:Y:S01]  /*dce0*/  FFMA.FTZ R6, R6, 1.4426950216293334961, R7 ;  /* 0x3fb8aa3b06067823 */ /* 0x000fe20000010007 */
[----:B---3--:R-:W-:-:S03]  /*dcf0*/  MOV R214, R182 ;  /* 0x000000b600d67202 */ /* 0x008fc60000000f00 */
[----:B------:R-:W-:Y:S01]  /*dd00*/  FADD R203, R9, R6 ;  /* 0x0000000609cb7221 */ /* 0x000fe20000000000 */
[----:B------:R-:W-:Y:S01]  /*dd10*/  FMUL R6, R151, 0.25 ;  /* 0x3e80000097067820 */ /* 0x000fe20000400000 */
[----:B----4-:R-:W-:Y:S02]  /*dd20*/  MOV R212, R181 ;  /* 0x000000b500d47202 */ /* 0x010fe40000000f00 */
[----:B-----5:R-:W-:Y:S02]  /*dd30*/  MOV R213, R180 ;  /* 0x000000b400d57202 */ /* 0x020fe40000000f00 */
[----:B------:R-:W-:Y:S01]  /*dd40*/  FSEL R151, R6, R151, P3 ;  /* 0x0000009706977208 */ /* 0x000fe20001800000 */
[----:B------:R-:W-:Y:S01]  /*dd50*/  FMUL R6, R150, 0.25 ;  /* 0x3e80000096067820 */ /* 0x000fe20000400000 */
[----:B------:R-:W-:-:S03]  /*dd60*/  MOV R202, R179 ;  /* 0x000000b300ca7202 */ /* 0x000fc60000000f00 */
[----:B------:R-:W-:Y:S01]  /*dd70*/  @!P4 FMUL R151, R151, 16777216 ;  /* 0x4b8000009797c820 */ /* 0x000fe20000400000 */
[----:B------:R-:W-:Y:S01]  /*dd80*/  FSEL R150, R6, R150, P3 ;  /* 0x0000009606967208 */ /* 0x000fe20001800000 */
[----:B------:R-:W-:Y:S01]  /*dd90*/  FMUL R6, R147, 0.25 ;  /* 0x3e80000093067820 */ /* 0x000fe20000400000 */
[----:B------:R-:W-:Y:S01]  /*dda0*/  MOV R201, R178 ;  /* 0x000000b200c97202 */ /* 0x000fe20000000f00 */
[----:B0-----:R-:W-:Y:S02]  /*ddb0*/  FMUL R0, R205, R151 ;  /* 0x00000097cd007220 */ /* 0x001fe40000400000 */
[----:B------:R-:W-:Y:S01]  /*ddc0*/  @!P4 FMUL R150, R150, 16777216 ;  /* 0x4b8000009696c820 */ /* 0x000fe20000400000 */
[----:B------:R-:W-:Y:S01]  /*ddd0*/  FSEL R147, R6, R147, P3 ;  /* 0x0000009306937208 */ /* 0x000fe20001800000 */
[----:B------:R-:W-:Y:S01]  /*dde0*/  FMUL R6, R146, 0.25 ;  /* 0x3e80000092067820 */ /* 0x000fe20000400000 */
[----:B------:R0:W-:Y:S01]  /*ddf0*/  STL [R1+0x228], R0 ;  /* 0x0002280001007387 */ /* 0x0001e20000100800 */
[----:B------:R-:W-:-:S02]  /*de00*/  MOV R200, R167 ;  /* 0x000000a700c87202 */ /* 0x000fc40000000f00 */
[----:B------:R-:W-:Y:S01]  /*de10*/  @!P4 FMUL R147, R147, 16777216 ;  /* 0x4b8000009393c820 */ /* 0x000fe20000400000 */
[----:B------:R-:W-:Y:S01]  /*de20*/  FSEL R146, R6, R146, P3 ;  /* 0x0000009206927208 */ /* 0x000fe20001800000 */
[----:B------:R-:W-:Y:S01]  /*de30*/  FMUL R6, R143, 0.25 ;  /* 0x3e8000008f067820 */ /* 0x000fe20000400000 */
[----:B------:R-:W-:Y:S01]  /*de40*/  MOV R199, R166 ;  /* 0x000000a600c77202 */ /* 0x000fe20000000f00 */
[C---:B------:R-:W-:Y:S01]  /*de50*/  FMUL R3, R205.reuse, R147 ;  /* 0x00000093cd037220 */ /* 0x040fe20000400000 */
[----:B------:R-:W-:Y:S01]  /*de60*/  MOV R198, R165 ;  /* 0x000000a500c67202 */ /* 0x000fe20000000f00 */
[----:B------:R-:W-:Y:S01]  /*de70*/  @!P4 FMUL R146, R146, 16777216 ;  /* 0x4b8000009292c820 */ /* 0x000fe20000400000 */
[----:B------:R-:W-:Y:S01]  /*de80*/  FSEL R143, R6, R143, P3 ;  /* 0x0000008f068f7208 */ /* 0x000fe20001800000 */
[----:B------:R-:W-:Y:S01]  /*de90*/  FMUL R6, R142, 0.25 ;  /* 0x3e8000008e067820 */ /* 0x000fe20000400000 */
[----:B0-----:R-:W-:Y:S01]  /*dea0*/  FMUL R0, R205, R150 ;  /* 0x00000096cd007220 */ /* 0x001fe20000400000 */
[----:B------:R-:W-:-:S02]  /*deb0*/  MOV R197, R164 ;  /* 0x000000a400c57202 */ /* 0x000fc40000000f00 */
[----:B------:R-:W-:Y:S01]  /*dec0*/  MOV R196, R163 ;  /* 0x000000a300c47202 */ /* 0x000fe20000000f00 */
[----:B------:R-:W-:Y:S01]  /*ded0*/  @!P4 FMUL R143, R143, 16777216 ;  /* 0x4b8000008f8fc820 */ /* 0x000fe20000400000 */
[----:B------:R-:W-:Y:S01]  /*dee0*/  FSEL R142, R6, R142, P3 ;  /* 0x0000008e068e7208 */ /* 0x000fe20001800000 */
[----:B------:R-:W-:Y:S01]  /*def0*/  FMUL R6, R139, 0.25 ;  /* 0x3e8000008b067820 */ /* 0x000fe20000400000 */
[----:B------:R0:W-:Y:S01]  /*df00*/  STL [R1+0x37c], R0 ;  /* 0x00037c0001007387 */ /* 0x0001e20000100800 */
[C---:B------:R-:W-:Y:S01]  /*df10*/  FMUL R221, R205.reuse, R143 ;  /* 0x0000008fcddd7220 */ /* 0x040fe20000400000 */
[----:B------:R-:W-:Y:S01]  /*df20*/  MOV R195, R162 ;  /* 0x000000a200c37202 */ /* 0x000fe20000000f00 */
[----:B------:R-:W-:Y:S01]  /*df30*/  @!P4 FMUL R142, R142, 16777216 ;  /* 0x4b8000008e8ec820 */ /* 0x000fe20000400000 */
[----:B------:R-:W-:Y:S01]  /*df40*/  FSEL R139, R6, R139, P3 ;  /* 0x0000008b068b7208 */ /* 0x000fe20001800000 */
[----:B------:R-:W-:Y:S01]  /*df50*/  FMUL R6, R138, 0.25 ;  /* 0x3e8000008a067820 */ /* 0x000fe20000400000 */
[----:B------:R-:W-:Y:S01]  /*df60*/  STL [R1+0x380], R3 ;  /* 0x0003800301007387 */ /* 0x000fe20000100800 */
[----:B------:R-:W-:Y:S01]  /*df70*/  MOV R190, R161 ;  /* 0x000000a100be7202 */ /* 0x000fe20000000f00 */
[----:B------:R-:W-:Y:S01]  /*df80*/  FMUL R4, R205, R142 ;  /* 0x0000008ecd047220 */ /* 0x000fe20000400000 */
[----:B------:R-:W-:Y:S01]  /*df90*/  @!P4 FMUL R139, R139, 16777216 ;  /* 0x4b8000008b8bc820 */ /* 0x000fe20000400000 */
[----:B------:R-:W-:Y:S01]  /*dfa0*/  FSEL R138, R6, R138, P3 ;  /* 0x0000008a068a7208 */ /* 0x000fe20001800000 */
[----:B------:R-:W-:Y:S01]  /*dfb0*/  FMUL R6, R135, 0.25 ;  /* 0x3e80000087067820 */ /* 0x000fe20000400000 */
[----:B------:R-:W-:-:S03]  /*dfc0*/  MOV R20, R159 ;  /* 0x0000009f00147202 */ /* 0x000fc60000000f00 */
[----:B------:R-:W-:Y:S01]  /*dfd0*/  @!P4 FMUL R138, R138, 16777216 ;  /* 0x4b8000008a8ac820 */ /* 0x000fe20000400000 */
[----:B------:R-:W-:Y:S01]  /*dfe0*/  FSEL R135, R6, R135, P3 ;  /* 0x0000008706877208 */ /* 0x000fe20001800000 */
[----:B------:R-:W-:Y:S01]  /*dff0*/  FMUL R6, R134, 0.25 ;  /* 0x3e80000086067820 */ /* 0x000fe20000400000 */
[----:B------:R-:W-:Y:S01]  /*e000*/  MOV R21, R158 ;  /* 0x0000009e00157202 */ /* 0x000fe20000000f00 */
[----:B------:R-:W-:Y:S01]  /*e010*/  FMUL R216, R205, R138 ;  /* 0x0000008acdd87220 */ /* 0x000fe20000400000 */
[----:B------:R-:W-:Y:S01]  /*e020*/  MOV R7, R160 ;  /* 0x000000a000077202 */ /* 0x000fe20000000f00 */
[----:B------:R-:W-:Y:S01]  /*e030*/  @!P4 FMUL R135, R135, 16777216 ;  /* 0x4b8000008787c820 */ /* 0x000fe20000400000 */
[----:B------:R-:W-:Y:S01]  /*e040*/  FSEL R134, R6, R134, P3 ;  /* 0x0000008606867208 */ /* 0x000fe20001800000 */
[----:B------:R-:W-:Y:S01]  /*e050*/  FMUL R6, R131, 0.25 ;  /* 0x3e80000083067820 */ /* 0x000fe20000400000 */
[----:B------:R-:W-:Y:S01]  /*e060*/  MOV R22, R157 ;  /* 0x0000009d00167202 */ /* 0x000fe20000000f00 */
[----:B0-----:R-:W-:Y:S01]  /*e070*/  FMUL R0, R205, R135 ;  /* 0x00000087cd007220 */ /* 0x001fe20000400000 */
[----:B------:R-:W-:Y:S01]  /*e080*/  MOV R23, R156 ;  /* 0x0000009c00177202 */ /* 0x000fe20000000f00 */
[----:B------:R-:W-:Y:S01]  /*e090*/  @!P4 FMUL R134, R134, 16777216 ;  /* 0x4b8000008686c820 */ /* 0x000fe20000400000 */
[----:B------:R-:W-:Y:S01]  /*e0a0*/  FSEL R131, R6, R131, P3 ;  /* 0x0000008306837208 */ /* 0x000fe20001800000 */
[----:B------:R-:W-:Y:S01]  /*e0b0*/  FMUL R6, R130, 0.25 ;  /* 0x3e80000082067820 */ /* 0x000fe20000400000 */
[----:B------:R0:W-:Y:S01]  /*e0c0*/  STL [R1+0x208], R0 ;  /* 0x0002080001007387 */ /* 0x0001e20000100800 */
[----:B------:R-:W-:-:S02]  /*e0d0*/  MOV R135, R155 ;  /* 0x0000009b00877202 */ /* 0x000fc40000000f00 */
[----:B------:R-:W-:Y:S01]  /*e0e0*/  MOV R172, R15 ;  /* 0x0000000f00ac7202 */ /* 0x000fe20000000f00 */
[----:B------:R-:W2:Y:S01]  /*e0f0*/  LDL.LU R171, [R1+0x118] ;  /* 0x0001180001ab7983 */ /* 0x000ea20000300800 */
[----:B------:R-:W-:Y:S01]  /*e100*/  FSEL R130, R6, R130, P3 ;  /* 0x0000008206827208 */ /* 0x000fe20001800000 */
[----:B------:R-:W-:Y:S01]  /*e110*/  FMUL R6, R127, 0.25 ;  /* 0x3e8000007f067820 */ /* 0x000fe20000400000 */
[----:B------:R-:W-:Y:S01]  /*e120*/  MOV R9, R16 ;  /* 0x0000001000097202 */ /* 0x000fe20000000f00 */
[----:B------:R-:W3:Y:S01]  /*e130*/  LDL.LU R242, [R1+0x10c] ;  /* 0x00010c0001f27983 */ /* 0x000ee20000300800 */
[----:B------:R-:W-:Y:S02]  /*e140*/  MOV R147, R17 ;  /* 0x0000001100937202 */ /* 0x000fe40000000f00 */
[----:B------:R-:W-:Y:S01]  /*e150*/  MOV R173, R14 ;  /* 0x0000000e00ad7202 */ /* 0x000fe20000000f00 */
[----:B------:R-:W4:Y:S01]  /*e160*/  LDL.LU R243, [R1+0x108] ;  /* 0x0001080001f37983 */ /* 0x000f220000300800 */
[----:B------:R-:W-:Y:S01]  /*e170*/  FSEL R127, R6, R127, P3 ;  /* 0x0000007f067f7208 */ /* 0x000fe20001800000 */
[----:B------:R-:W-:Y:S01]  /*e180*/  FMUL R6, R126, 0.25 ;  /* 0x3e8000007e067820 */ /* 0x000fe20000400000 */
[----:B------:R-:W-:Y:S01]  /*e190*/  MOV R219, R184 ;  /* 0x000000b800db7202 */ /* 0x000fe20000000f00 */
[----:B------:R-:W5:Y:S01]  /*e1a0*/  LDL.LU R227, [R1+0xfc] ;  /* 0x0000fc0001e37983 */ /* 0x000f620000300800 */
[----:B------:R-:W-:Y:S01]  /*e1b0*/  MOV R170, R11 ;  /* 0x0000000b00aa7202 */ /* 0x000fe20000000f00 */
[----:B------:R-:W-:Y:S01]  /*e1c0*/  FMUL R10, R25, 0.25 ;  /* 0x3e800000190a7820 */ /* 0x000fe20000400000 */
[----:B------:R-:W-:Y:S01]  /*e1d0*/  FSEL R126, R6, R126, P3 ;  /* 0x0000007e067e7208 */ /* 0x000fe20001800000 */
[----:B------:R-:W-:Y:S01]  /*e1e0*/  FMUL R6, R123, 0.25 ;  /* 0x3e8000007b067820 */ /* 0x000fe20000400000 */
[----:B------:R-:W5:Y:S01]  /*e1f0*/  LDL.LU R224, [R1+0xf8] ;  /* 0x0000f80001e07983 */ /* 0x000f620000300800 */
[----:B------:R-:W-:Y:S01]  /*e200*/  MOV R143, R152 ;  /* 0x00000098008f7202 */ /* 0x000fe20000000f00 */
[C---:B------:R-:W-:Y:S01]  /*e210*/  FMUL R2, R205.reuse, R146 ;  /* 0x00000092cd027220 */ /* 0x040fe20000400000 */
[----:B------:R-:W-:Y:S01]  /*e220*/  MOV R138, R154 ;  /* 0x0000009a008a7202 */ /* 0x000fe20000000f00 */
[----:B------:R-:W5:Y:S01]  /*e230*/  LDL.LU R210, [R1+0xec] ;  /* 0x0000ec0001d27983 */ /* 0x000f620000300800 */
[----:B------:R-:W-:Y:S01]  /*e240*/  FSEL R123, R6, R123, P3 ;  /* 0x0000007b067b7208 */ /* 0x000fe20001800000 */
[----:B------:R-:W-:Y:S01]  /*e250*/  FMUL R6, R122, 0.25 ;  /* 0x3e8000007a067820 */ /* 0x000fe20000400000 */
[----:B------:R-:W-:Y:S01]  /*e260*/  MOV R142, R153 ;  /* 0x00000099008e7202 */ /* 0x000fe20000000f00 */
[----:B------:R-:W5:Y:S01]  /*e270*/  LDL.LU R211, [R1+0xe8] ;  /* 0x0000e80001d37983 */ /* 0x000f620000300800 */
[----:B0-----:R-:W-:Y:S01]  /*e280*/  FMUL R0, R205, R134 ;  /* 0x00000086cd007220 */ /* 0x001fe20000400000 */
[----:B------:R-:W-:Y:S01]  /*e290*/  @!P4 FMUL R131, R131, 16777216 ;  /* 0x4b8000008383c820 */ /* 0x000fe20000400000 */
[----:B------:R-:W-:Y:S01]  /*e2a0*/  FSEL R122, R6, R122, P3 ;  /* 0x0000007a067a7208 */ /* 0x000fe20001800000 */
[----:B------:R-:W-:Y:S01]  /*e2b0*/  FMUL R6, R119, 0.25 ;  /* 0x3e80000077067820 */ /* 0x000fe20000400000 */
[----:B------:R-:W5:Y:S01]  /*e2c0*/  LDL.LU R174, [R1+0xdc] ;  /* 0x0000dc0001ae7983 */ /* 0x000f620000300800 */
[----:B------:R-:W-:Y:S01]  /*e2d0*/  MOV R134, R219 ;  /* 0x000000db00867202 */ /* 0x000fe20000000f00 */
[----:B------:R-:W-:Y:S01]  /*e2e0*/  @!P4 FMUL R130, R130, 16777216 ;  /* 0x4b8000008282c820 */ /* 0x000fe20000400000 */
[----:B------:R-:W-:Y:S01]  /*e2f0*/  @!P4 FMUL R127, R127, 16777216 ;  /* 0x4b8000007f7fc820 */ /* 0x000fe20000400000 */
[----:B------:R-:W-:Y:S01]  /*e300*/  FSEL R119, R6, R119, P3 ;  /* 0x0000007706777208 */ /* 0x000fe20001800000 */
[----:B------:R-:W-:Y:S01]  /*e310*/  FMUL R6, R118, 0.25 ;  /* 0x3e80000076067820 */ /* 0x000fe20000400000 */
[----:B------:R-:W5:Y:S01]  /*e320*/  LDL.LU R192, [R1+0xd8] ;  /* 0x0000d80001c07983 */ /* 0x000f620000300800 */
[----:B------:R-:W-:Y:S01]  /*e330*/  @!P4 FMUL R126, R126, 16777216 ;  /* 0x4b8000007e7ec820 */ /* 0x000fe20000400000 */
[----:B------:R-:W-:Y:S01]  /*e340*/  @!P4 FMUL R123, R123, 16777216 ;  /* 0x4b8000007b7bc820 */ /* 0x000fe20000400000 */
[----:B------:R-:W-:Y:S01]  /*e350*/  @!P4 FMUL R119, R119, 16777216 ;  /* 0x4b8000007777c820 */ /* 0x000fe20000400000 */
[----:B------:R-:W-:Y:S01]  /*e360*/  FSEL R118, R6, R118, P3 ;  /* 0x0000007606767208 */ /* 0x000fe20001800000 */
[----:B------:R-:W-:Y:S01]  /*e370*/  FMUL R6, R115, 0.25 ;  /* 0x3e80000073067820 */ /* 0x000fe20000400000 */
[----:B------:R-:W5:Y:S01]  /*e380*/  LDL.LU R175, [R1+0xcc] ;  /* 0x0000cc0001af7983 */ /* 0x000f620000300800 */
[C---:B------:R-:W-:Y:S01]  /*e390*/  FMUL R247, R205.reuse, R119 ;  /* 0x00000077cdf77220 */ /* 0x040fe20000400000 */
[----:B------:R-:W-:Y:S01]  /*e3a0*/  @!P4 FMUL R122, R122, 16777216 ;  /* 0x4b8000007a7ac820 */ /* 0x000fe20000400000 */
[----:B------:R-:W-:Y:S01]  /*e3b0*/  @!P4 FMUL R118, R118, 16777216 ;  /* 0x4b8000007676c820 */ /* 0x000fe20000400000 */
[----:B------:R-:W-:Y:S01]  /*e3c0*/  FSEL R115, R6, R115, P3 ;  /* 0x0000007306737208 */ /* 0x000fe20001800000 */
[----:B------:R-:W-:Y:S01]  /*e3d0*/  FMUL R6, R114, 0.25 ;  /* 0x3e80000072067820 */ /* 0x000fe20000400000 */
[----:B------:R-:W5:Y:S01]  /*e3e0*/  LDL.LU R176, [R1+0xc8] ;  /* 0x0000c80001b07983 */ /* 0x000f620000300800 */
[----:B------:R-:W-:Y:S01]  /*e3f0*/  MOV R119, R200 ;  /* 0x000000c800777202 */ /* 0x000fe20000000f00 */
[----:B------:R-:W-:Y:S01]  /*e400*/  FMUL R215, R205, R139 ;  /* 0x0000008bcdd77220 */ /* 0x000fe20000400000 */
[----:B------:R-:W-:Y:S01]  /*e410*/  @!P4 FMUL R115, R115, 16777216 ;  /* 0x4b8000007373c820 */ /* 0x000fe20000400000 */
[----:B------:R-:W-:Y:S01]  /*e420*/  FSEL R114, R6, R114, P3 ;  /* 0x0000007206727208 */ /* 0x000fe20001800000 */
[----:B------:R-:W-:Y:S01]  /*e430*/  FMUL R6, R111, 0.25 ;  /* 0x3e8000006f067820 */ /* 0x000fe20000400000 */
[----:B------:R-:W5:Y:S03]  /*e440*/  LDL.LU R177, [R1+0xbc] ;  /* 0x0000bc0001b17983 */ /* 0x000f660000300800 */
        /* <DEDUP_REMOVED lines=23> */
[----:B------:R-:W5:Y:S01]  /*e5c0*/  LDL.LU R204, [R1+0x8c] ;  /* 0x00008c0001cc7983 */ /* 0x000f620000300800 */
[C---:B------:R-:W-:Y:S01]  /*e5d0*/  FMUL R238, R205.reuse, R106 ;  /* 0x0000006acdee7220 */ /* 0x040fe20000400000 */
[C---:B------:R-:W-:Y:S01]  /*e5e0*/  FMUL R237, R205.reuse, R103 ;  /* 0x00000067cded7220 */ /* 0x040fe20000400000 */
[C---:B------:R-:W-:Y:S01]  /*e5f0*/  FMUL R3, R205.reuse, R131 ;  /* 0x00000083cd037220 */ /* 0x040fe20000400000 */
[----:B------:R-:W-:Y:S01]  /*e600*/  FSEL R99, R6, R99, P3 ;  /* 0x0000006306637208 */ /* 0x000fe20001800000 */
[----:B------:R-:W-:Y:S01]  /*e610*/  FMUL R6, R98, 0.25 ;  /* 0x3e80000062067820 */ /* 0x000fe20000400000 */
[----:B------:R-:W5:Y:S01]  /*e620*/  LDL.LU R194, [R1+0x88] ;  /* 0x0000880001c27983 */ /* 0x000f620000300800 */
[----:B------:R-:W-:Y:S01]  /*e630*/  MOV R106, R13 ;  /* 0x0000000d006a7202 */ /* 0x000fe20000000f00 */
[----:B------:R-:W-:Y:S01]  /*e640*/  FMUL R252, R205, R130 ;  /* 0x00000082cdfc7220 */ /* 0x000fe20000400000 */
[----:B------:R-:W-:Y:S01]  /*e650*/  MOV R103, R12 ;  /* 0x0000000c00677202 */ /* 0x000fe20000000f00 */
[----:B------:R-:W5:Y:S01]  /*e660*/  LDL.LU R193, [R1+0x7c] ;  /* 0x00007c0001c17983 */ /* 0x000f620000300800 */
[----:B------:R-:W-:Y:S01]  /*e670*/  FSEL R98, R6, R98, P3 ;  /* 0x0000006206627208 */ /* 0x000fe20001800000 */
[----:B------:R-:W-:Y:S01]  /*e680*/  FMUL R6, R95, 0.25 ;  /* 0x3e8000005f067820 */ /* 0x000fe20000400000 */
[C---:B------:R-:W-:Y:S01]  /*e690*/  FMUL R251, R205.reuse, R127 ;  /* 0x0000007fcdfb7220 */ /* 0x040fe20000400000 */
[----:B------:R-:W5:Y:S01]  /*e6a0*/  LDL.LU R191, [R1+0x78] ;  /* 0x0000780001bf7983 */ /* 0x000f620000300800 */
[C---:B------:R-:W-:Y:S01]  /*e6b0*/  FMUL R250, R205.reuse, R126 ;  /* 0x0000007ecdfa7220 */ /* 0x040fe20000400000 */
[C---:B------:R-:W-:Y:S01]  /*e6c0*/  FMUL R249, R205.reuse, R123 ;  /* 0x0000007bcdf97220 */ /* 0x040fe20000400000 */
[----:B------:R-:W-:Y:S01]  /*e6d0*/  FSEL R95, R6, R95, P3 ;  /* 0x0000005f065f7208 */ /* 0x000fe20001800000 */
[----:B------:R-:W-:Y:S01]  /*e6e0*/  FMUL R6, R94, 0.25 ;  /* 0x3e8000005e067820 */ /* 0x000fe20000400000 */
[----:B------:R-:W5:Y:S01]  /*e6f0*/  LDL.LU R189, [R1+0x6c] ;  /* 0x00006c0001bd7983 */ /* 0x000f620000300800 */
[C---:B------:R-:W-:Y:S01]  /*e700*/  FMUL R248, R205.reuse, R122 ;  /* 0x0000007acdf87220 */ /* 0x040fe20000400000 */
[C---:B------:R-:W-:Y:S01]  /*e710*/  FMUL R246, R205.reuse, R118 ;  /* 0x00000076cdf67220 */ /* 0x040fe20000400000 */
[----:B------:R-:W-:Y:S01]  /*e720*/  FMUL R245, R205, R115 ;  /* 0x00000073cdf57220 */ /* 0x000fe20000400000 */
        /* <DEDUP_REMOVED lines=9> */
[----:B------:R-:W-:Y:S01]  /*e7c0*/  FMUL R239, R205, R107 ;  /* 0x0000006bcdef7220 */ /* 0x000fe20000400000 */
[----:B------:R-:W-:Y:S01]  /*e7d0*/  FMUL R12, R29, 0.25 ;  /* 0x3e8000001d0c7820 */ /* 0x000fe20000400000 */
[----:B------:R-:W-:Y:S01]  /*e7e0*/  FMUL R13, R28, 0.25 ;  /* 0x3e8000001c0d7820 */ /* 0x000fe20000400000 */
[----:B------:R-:W-:Y:S01]  /*e7f0*/  FSEL R90, R6, R90, P3 ;  /* 0x0000005a065a7208 */ /* 0x000fe20001800000 */
[----:B------:R-:W-:Y:S01]  /*e800*/  FMUL R6, R87, 0.25 ;  /* 0x3e80000057067820 */ /* 0x000fe20000400000 */
[----:B------:R-:W5:Y:S01]  /*e810*/  LDL.LU R186, [R1+0x58] ;  /* 0x0000580001ba7983 */ /* 0x000f620000300800 */
[----:B------:R-:W-:Y:S01]  /*e820*/  MOV R131, R217 ;  /* 0x000000d900837202 */ /* 0x000fe20000000f00 */
[----:B------:R-:W-:Y:S01]  /*e830*/  @!P4 FMUL R102, R102, 16777216 ;  /* 0x4b8000006666c820 */ /* 0x000fe20000400000 */
[----:B------:R-:W-:Y:S01]  /*e840*/  MOV R130, R214 ;  /* 0x000000d600827202 */ /* 0x000fe20000000f00 */
[----:B------:R-:W5:Y:S01]  /*e850*/  LDL.LU R185, [R1+0x4c] ;  /* 0x00004c0001b97983 */ /* 0x000f620000300800 */
        /* <DEDUP_REMOVED lines=10> */
[----:B------:R-:W-:Y:S01]  /*e900*/  @!P4 FMUL R99, R99, 16777216 ;  /* 0x4b8000006363c820 */ /* 0x000fe20000400000 */
[----:B------:R-:W-:Y:S01]  /*e910*/  MOV R122, R201 ;  /* 0x000000c9007a7202 */ /* 0x000fe20000000f00 */
[----:B------:R-:W2:Y:S01]  /*e920*/  LDL.LU R16, [R1+0x38] ;  /* 0x0000380001107983 */ /* 0x000ea20000300800 */
[----:B------:R-:W-:Y:S01]  /*e930*/  FSEL R83, R6, R83, P3 ;  /* 0x0000005306537208 */ /* 0x000fe20001800000 */
[----:B------:R-:W-:Y:S01]  /*e940*/  FMUL R6, R82, 0.25 ;  /* 0x3e80000052067820 */ /* 0x000fe20000400000 */
[----:B------:R-:W-:Y:S01]  /*e950*/  MOV R118, R199 ;  /* 0x000000c700767202 */ /* 0x000fe20000000f00 */
[----:B------:R-:W3:Y:S01]  /*e960*/  LDL.LU R17, [R1+0x2c] ;  /* 0x00002c0001117983 */ /* 0x000ee20000300800 */
[----:B------:R-:W-:Y:S01]  /*e970*/  MOV R115, R198 ;  /* 0x000000c600737202 */ /* 0x000fe20000000f00 */
[----:B------:R-:W-:Y:S01]  /*e980*/  @!P4 FMUL R98, R98, 16777216 ;  /* 0x4b8000006262c820 */ /* 0x000fe20000400000 */
[----:B------:R-:W-:Y:S01]  /*e990*/  FSEL R82, R6, R82, P3 ;  /* 0x0000005206527208 */ /* 0x000fe20001800000 */
[----:B------:R-:W-:Y:S01]  /*e9a0*/  FMUL R6, R79, 0.25 ;  /* 0x3e8000004f067820 */ /* 0x000fe20000400000 */
[----:B------:R-:W4:Y:S01]  /*e9b0*/  LDL.LU R14, [R1+0x28] ;  /* 0x00002800010e7983 */ /* 0x000f220000300800 */
        /* <DEDUP_REMOVED lines=18> */
[----:B------:R-:W5:Y:S01]  /*eae0*/  LDL.LU R181, [R1] ;  /* 0x0000000001b57983 */ /* 0x000f620000300800 */
[----:B------:R-:W-:Y:S01]  /*eaf0*/  @!P4 FMUL R86, R86, 16777216 ;  /* 0x4b8000005656c820 */ /* 0x000fe20000400000 */
        /* <DEDUP_REMOVED lines=11> */
[----:B------:R-:W-:-:S02]  /*ebb0*/  @!P4 FMUL R74, R74, 16777216 ;  /* 0x4b8000004a4ac820 */ /* 0x000fc40000400000 */
        /* <DEDUP_REMOVED lines=8> */
[----:B------:R-:W-:-:S02]  /*ec40*/  FMUL R217, R205, R70 ;  /* 0x00000046cdd97220 */ /* 0x000fc40000400000 */
[----:B------:R-:W-:Y:S01]  /*ec50*/  @!P4 FMUL R67, R67, 16777216 ;  /* 0x4b8000004343c820 */ /* 0x000fe20000400000 */
[----:B------:R-:W-:Y:S01]  /*ec60*/  FSEL R66, R6, R66, P3 ;  /* 0x0000004206427208 */ /* 0x000fe20001800000 */
[----:B------:R-:W-:Y:S01]  /*ec70*/  FMUL R6, R63, 0.25 ;  /* 0x3e8000003f067820 */ /* 0x000fe20000400000 */
[----:B------:R-:W5:Y:S01]  /*ec80*/  LDL.LU R158, [R1+0x4] ;  /* 0x00000400019e7983 */ /* 0x000f620000300800 */
[----:B------:R-:W-:Y:S02]  /*ec90*/  FMUL R70, R9, 0.25 ;  /* 0x3e80000009467820 */ /* 0x000fe40000400000 */
        /* <DEDUP_REMOVED lines=29> */
[----:B------:R-:W5:Y:S01]  /*ee70*/  LDL.LU R163, [R1+0x1d4] ;  /* 0x0001d40001a37983 */ /* 0x000f620000300800 */
[----:B------:R-:W-:-:S02]  /*ee80*/  FSEL R58, R58, R134, P6 ;  /* 0x000000863a3a7208 */ /* 0x000fc40003000000 */
        /* <DEDUP_REMOVED lines=31> */
[C---:B------:R-:W-:Y:S01]  /*f080*/  FMUL R199, R205.reuse, R55 ;  /* 0x00000037cdc77220 */ /* 0x040fe20000400000 */
[C---:B------:R-:W-:Y:S01]  /*f090*/  FMUL R198, R205.reuse, R54 ;  /* 0x00000036cdc67220 */ /* 0x040fe20000400000 */
[C---:B------:R-:W-:Y:S01]  /*f0a0*/  FMUL R197, R205.reuse, R51 ;  /* 0x00000033cdc57220 */ /* 0x040fe20000400000 */
[----:B------:R-:W-:Y:S01]  /*f0b0*/  FMUL R196, R205, R50 ;  /* 0x00000032cdc47220 */ /* 0x000fe20000400000 */
[----:B------:R-:W-:Y:S01]  /*f0c0*/  FSEL R34, R6, R34, P3 ;  /* 0x0000002206227208 */ /* 0x000fe20001800000 */
[----:B------:R-:W-:Y:S01]  /*f0d0*/  FMUL R6, R31, 0.25 ;  /* 0x3e8000001f067820 */ /* 0x000fe20000400000 */
[C---:B------:R-:W-:Y:S01]  /*f0e0*/  FMUL R195, R205.reuse, R47 ;  /* 0x0000002fcdc37220 */ /* 0x040fe20000400000 */
[C---:B------:R-:W-:Y:S01]  /*f0f0*/  FMUL R190, R205.reuse, R46 ;  /* 0x0000002ecdbe7220 */ /* 0x040fe20000400000 */
[C---:B------:R-:W-:Y:S01]  /*f100*/  FMUL R151, R205.reuse, R43 ;  /* 0x0000002bcd977220 */ /* 0x040fe20000400000 */
[C---:B------:R-:W-:Y:S01]  /*f110*/  FMUL R150, R205.reuse, R42 ;  /* 0x0000002acd967220 */ /* 0x040fe20000400000 */
[----:B------:R-:W-:Y:S01]  /*f120*/  FSEL R31, R6, R31, P3 ;  /* 0x0000001f061f7208 */ /* 0x000fe20001800000 */
[----:B------:R-:W-:Y:S01]  /*f130*/  FMUL R6, R30, 0.25 ;  /* 0x3e8000001e067820 */ /* 0x000fe20000400000 */
[C---:B------:R-:W-:Y:S01]  /*f140*/  FMUL R146, R205.reuse, R39 ;  /* 0x00000027cd927220 */ /* 0x040fe20000400000 */
[----:B------:R-:W-:Y:S01]  /*f150*/  FMUL R139, R205, R38 ;  /* 0x00000026cd8b7220 */ /* 0x000fe20000400000 */
[----:B------:R-:W-:Y:S01]  /*f160*/  FMUL R42, R118, 0.25 ;  /* 0x3e800000762a7820 */ /* 0x000fe20000400000 */
[----:B------:R-:W-:Y:S01]  /*f170*/  FMUL R43, R119, 0.25 ;  /* 0x3e800000772b7820 */ /* 0x000fe20000400000 */
[----:B------:R-:W-:Y:S01]  /*f180*/  FSEL R30, R6, R30, P3 ;  /* 0x0000001e061e7208 */ /* 0x000fe20001800000 */
[----:B------:R-:W-:Y:S01]  /*f190*/  FMUL R6, R27, 0.25 ;  /* 0x3e8000001b067820 */ /* 0x000fe20000400000 */
[----:B------:R-:W-:Y:S01]  /*f1a0*/  FMUL R38, R114, 0.25 ;  /* 0x3e80000072267820 */ /* 0x000fe20000400000 */
[----:B------:R-:W-:Y:S01]  /*f1b0*/  FMUL R39, R115, 0.25 ;  /* 0x3e80000073277820 */ /* 0x000fe20000400000 */
[----:B------:R-:W-:Y:S01]  /*f1c0*/  FMUL R46, R122, 0.25 ;  /* 0x3e8000007a2e7820 */ /* 0x000fe20000400000 */
[----:B------:R-:W-:Y:S01]  /*f1d0*/  FMUL R47, R123, 0.25 ;  /* 0x3e8000007b2f7820 */ /* 0x000fe20000400000 */
[----:B------:R-:W-:Y:S01]  /*f1e0*/  FSEL R27, R6, R27, P3 ;  /* 0x0000001b061b7208 */ /* 0x000fe20001800000 */
[----:B------:R-:W-:Y:S01]  /*f1f0*/  FMUL R6, R24, 0.25 ;  /* 0x3e80000018067820 */ /* 0x000fe20000400000 */
[----:B------:R-:W-:Y:S01]  /*f200*/  FSETP.GT.AND P3, PT, |R206|, 8.50705917302346158658e+37, PT ;  /* 0x7e800000ce00780b */ /* 0x000fe20003f64200 */
[----:B------:R-:W-:Y:S01]  /*f210*/  FMUL R50, R126, 0.25 ;  /* 0x3e8000007e327820 */ /* 0x000fe20000400000 */
[----:B------:R-:W-:Y:S01]  /*f220*/  FMUL R51, R127, 0.25 ;  /* 0x3e8000007f337820 */ /* 0x000fe20000400000 */
[----:B------:R-:W-:Y:S01]  /*f230*/  FMUL R54, R130, 0.25 ;  /* 0x3e80000082367820 */ /* 0x000fe20000400000 */
[----:B------:R-:W-:Y:S01]  /*f240*/  FSEL R24, R6, R24, P3 ;  /* 0x0000001806187208 */ /* 0x000fe20001800000 */
[----:B------:R-:W-:Y:S01]  /*f250*/  FMUL R6, R149, 0.25 ;  /* 0x3e80000095067820 */ /* 0x000fe20000400000 */
[----:B------:R-:W-:Y:S01]  /*f260*/  FMUL R55, R131, 0.25 ;  /* 0x3e80000083377820 */ /* 0x000fe20000400000 */
[----:B------:R-:W-:Y:S01]  /*f270*/  @!P4 FMUL R35, R35, 16777216 ;  /* 0x4b8000002323c820 */ /* 0x000fe20000400000 */
[----:B------:R-:W-:Y:S01]  /*f280*/  @!P4 FMUL R34, R34, 16777216 ;  /* 0x4b8000002222c820 */ /* 0x000fe20000400000 */
[----:B------:R-:W-:Y:S01]  /*f290*/  @!P4 FMUL R31, R31, 16777216 ;  /* 0x4b8000001f1fc820 */ /* 0x000fe20000400000 */
[----:B------:R-:W-:Y:S01]  /*f2a0*/  FSEL R149, R6, R149, P3 ;  /* 0x0000009506957208 */ /* 0x000fe20001800000 */
[----:B------:R-:W-:Y:S01]  /*f2b0*/  FMUL R6, R148, 0.25 ;  /* 0x3e80000094067820 */ /* 0x000fe20000400000 */
[----:B------:R-:W-:Y:S01]  /*f2c0*/  @!P4 FMUL R30, R30, 16777216 ;  /* 0x4b8000001e1ec820 */ /* 0x000fe20000400000 */
[----:B------:R-:W-:-:S03]  /*f2d0*/  @!P4 FMUL R27, R27, 16777216 ;  /* 0x4b8000001b1bc820 */ /* 0x000fc60000400000 */
[----:B------:R-:W-:Y:S01]  /*f2e0*/  FSEL R148, R6, R148, P3 ;  /* 0x0000009406947208 */ /* 0x000fe20001800000 */
[----:B------:R-:W-:-:S05]  /*f2f0*/  FMUL R6, R145, 0.25 ;  /* 0x3e80000091067820 */ /* 0x000fca0000400000 */
        /* <DEDUP_REMOVED lines=117> */
[----:B------:R-:W-:Y:S01]  /*fa50*/  FMUL R7, R20, 0.25 ;  /* 0x3e80000014077820 */ /* 0x000fe20000400000 */
[----:B--2---:R-:W-:-:S04]  /*fa60*/  FMUL R134, R16, 0.25 ;  /* 0x3e80000010867820 */ /* 0x004fc80000400000 */
[----:B------:R-:W-:Y:S01]  /*fa70*/  FSEL R7, R7, R20, P6 ;  /* 0x0000001407077208 */ /* 0x000fe20003000000 */
[----:B------:R-:W-:Y:S01]  /*fa80*/  FMUL R20, R21, 0.25 ;  /* 0x3e80000015147820 */ /* 0x000fe20000400000 */
[----:B------:R-:W-:Y:S01]  /*fa90*/  FSEL R134, R134, R16, P6 ;  /* 0x0000001086867208 */ /* 0x000fe20003000000 */
[----:B---3--:R-:W-:-:S03]  /*faa0*/  FMUL R16, R17, 0.25 ;  /* 0x3e80000011107820 */ /* 0x008fc60000400000 */
[----:B------:R-:W-:Y:S01]  /*fab0*/  FSEL R20, R20, R21, P6 ;  /* 0x0000001514147208 */ /* 0x000fe20003000000 */
[----:B------:R-:W-:Y:S01]  /*fac0*/  FMUL R21, R22, 0.25 ;  /* 0x3e80000016157820 */ /* 0x000fe20000400000 */
[----:B------:R-:W-:Y:S01]  /*fad0*/  FSEL R16, R16, R17, P6 ;  /* 0x0000001110107208 */ /* 0x000fe20003000000 */
[----:B----4-:R-:W-:-:S03]  /*fae0*/  FMUL R17, R14, 0.25 ;  /* 0x3e8000000e117820 */ /* 0x010fc60000400000 */
[----:B------:R-:W-:Y:S01]  /*faf0*/  FSEL R21, R21, R22, P6 ;  /* 0x0000001615157208 */ /* 0x000fe20003000000 */
[----:B------:R-:W-:Y:S01]  /*fb00*/  FMUL R22, R23, 0.25 ;  /* 0x3e80000017167820 */ /* 0x000fe20000400000 */
        /* <DEDUP_REMOVED lines=9> */
[----:B-----5:R-:W-:Y:S01]  /*fba0*/  FMUL R14, R15, 0.25 ;  /* 0x3e8000000f0e7820 */ /* 0x020fe20000400000 */
[C---:B------:R-:W-:Y:S01]  /*fbb0*/  FMUL R236, R205.reuse, R102 ;  /* 0x00000066cdec7220 */ /* 0x040fe20000400000 */
        /* <DEDUP_REMOVED lines=19> */
[----:B------:R-:W-:Y:S01]  /*fcf0*/  FMUL R201, R205, R59 ;  /* 0x0000003bcdc97220 */ /* 0x000fe20000400000 */
        /* <DEDUP_REMOVED lines=55> */
[C---:B------:R-:W-:Y:S01]  /*10070*/  FSETP.GEU.AND P4, PT, |R206|.reuse, 1.175494350822287508e-38, PT ;  /* 0x00800000ce00780b */ /* 0x040fe20003f8e200 */
[----:B------:R-:W-:Y:S01]  /*10080*/  @P3 FMUL R206, R206, 0.25 ;  /* 0x3e800000cece3820 */ /* 0x000fe20000400000 */
[----:B------:R-:W-:-:S02]  /*10090*/  FSETP.GT.AND P3, PT, |R208|, 8.50705917302346158658e+37, PT ;  /* 0x7e800000d000780b */ /* 0x000fc40003f64200 */
[C---:B------:R-:W-:Y:S01]  /*100a0*/  FSETP.GEU.AND P5, PT, |R207|.reuse, 1.175494350822287508e-38, PT ;  /* 0x00800000cf00780b */ /* 0x040fe20003fae200 */
[----:B------:R-:W-:Y:S01]  /*100b0*/  @P6 FMUL R207, R207, 0.25 ;  /* 0x3e800000cfcf6820 */ /* 0x000fe20000400000 */
[----:B------:R-:W-:Y:S02]  /*100c0*/  FSEL R59, R59, R135, P6 ;  /* 0x000000873b3b7208 */ /* 0x000fe40003000000 */
[----:B------:R-:W-:Y:S02]  /*100d0*/  FSEL R62, R62, R138, P6 ;  /* 0x0000008a3e3e7208 */ /* 0x000fe40003000000 */
[----:B------:R-:W-:Y:S02]  /*100e0*/  FSEL R63, R63, R142, P6 ;  /* 0x0000008e3f3f7208 */ /* 0x000fe40003000000 */
[----:B------:R-:W-:Y:S02]  /*100f0*/  FSEL R66, R66, R143, P6 ;  /* 0x0000008f42427208 */ /* 0x000fe40003000000 */
[----:B------:R-:W-:-:S02]  /*10100*/  FSEL R67, R67, R147, P6 ;  /* 0x0000009343437208 */ /* 0x000fc40003000000 */
[----:B------:R-:W-:Y:S02]  /*10110*/  FSEL R71, R71, R172, P6 ;  /* 0x000000ac47477208 */ /* 0x000fe40003000000 */
        /* <DEDUP_REMOVED lines=31> */
[----:B------:R-:W-:Y:S01]  /*10310*/  FSEL R9, R9, R11, P6 ;  /* 0x0000000b09097208 */ /* 0x000fe20003000000 */
[----:B------:R-:W0:Y:S01]  /*10320*/  S2R R147, SR_TID.X ;  /* 0x0000000000937919 */ /* 0x000e220000002100 */
[C---:B------:R-:W-:Y:S01]  /*10330*/  FSETP.GEU.AND P6, PT, |R208|.reuse, 1.175494350822287508e-38, PT ;  /* 0x00800000d000780b */ /* 0x040fe20003fce200 */
[----:B------:R-:W-:Y:S01]  /*10340*/  @P3 FMUL R208, R208, 0.25 ;  /* 0x3e800000d0d03820 */ /* 0x000fe20000400000 */
[----:B------:R-:W1:Y:S01]  /*10350*/  S2R R168, SR_CgaCtaId ;  /* 0x0000000000a87919 */ /* 0x000e620000008800 */
[----:B------:R-:W-:Y:S01]  /*10360*/  @!P5 FMUL R207, R207, 16777216 ;  /* 0x4b800000cfcfd820 */ /* 0x000fe20000400000 */
[----:B------:R-:W-:Y:S01]  /*10370*/  FMUL R135, R158, 0.25 ;  /* 0x3e8000009e877820 */ /* 0x000fe20000400000 */
[----:B------:R-:W-:Y:S01]  /*10380*/  @!P4 FMUL R206, R206, 16777216 ;  /* 0x4b800000cecec820 */ /* 0x000fe20000400000 */
[----:B------:R-:W-:Y:S01]  /*10390*/  FMUL R142, R167, 0.25 ;  /* 0x3e800000a78e7820 */ /* 0x000fe20000400000 */
[----:B------:R-:W-:Y:S01]  /*103a0*/  @!P5 FMUL R8, R8, 16777216 ;  /* 0x4b8000000808d820 */ /* 0x000fe20000400000 */
[----:B------:R-:W-:Y:S01]  /*103b0*/  @!P4 FMUL R24, R24, 16777216 ;  /* 0x4b8000001818c820 */ /* 0x000fe20000400000 */
[----:B------:R-:W-:Y:S01]  /*103c0*/  @!P4 FMUL R10, R10, 16777216 ;  /* 0x4b8000000a0ac820 */ /* 0x000fe20000400000 */
[C---:B------:R-:W-:Y:S01]  /*103d0*/  FMUL R27, R205.reuse, R27 ;  /* 0x0000001bcd1b7220 */ /* 0x040fe20000400000 */
[----:B------:R-:W-:-:S02]  /*103e0*/  FMUL R26, R205, R26 ;  /* 0x0000001acd1a7220 */ /* 0x000fc40000400000 */
[----:B------:R-:W-:Y:S01]  /*103f0*/  @!P6 FMUL R208, R208, 16777216 ;  /* 0x4b800000d0d0e820 */ /* 0x000fe20000400000 */
[----:B------:R-:W2:Y:S01]  /*10400*/  MUFU.RCP R207, R207 ;  /* 0x000000cf00cf7308 */ /* 0x000ea20000001000 */
[----:B------:R-:W-:Y:S01]  /*10410*/  FMUL R11, R181, 0.25 ;  /* 0x3e800000b50b7820 */ /* 0x000fe20000400000 */
[----:B------:R-:W-:Y:S01]  /*10420*/  @!P4 FMUL R12, R12, 16777216 ;  /* 0x4b8000000c0cc820 */ /* 0x000fe20000400000 */
[----:B------:R-:W-:Y:S01]  /*10430*/  @!P4 FMUL R13, R13, 16777216 ;  /* 0x4b8000000d0dc820 */ /* 0x000fe20000400000 */
[----:B------:R-:W-:Y:S01]  /*10440*/  @!P5 FMUL R14, R14, 16777216 ;  /* 0x4b8000000e0ed820 */ /* 0x000fe20000400000 */
[----:B------:R-:W-:Y:S01]  /*10450*/  FMUL R138, R178, 0.25 ;  /* 0x3e800000b28a7820 */ /* 0x000fe20000400000 */
[C---:B------:R-:W-:Y:S01]  /*10460*/  FMUL R31, R205.reuse, R31 ;  /* 0x0000001fcd1f7220 */ /* 0x040fe20000400000 */
[----:B------:R-:W-:Y:S01]  /*10470*/  FMUL R30, R205, R30 ;  /* 0x0000001ecd1e7220 */ /* 0x000fe20000400000 */
[----:B------:R-:W3:Y:S01]  /*10480*/  MUFU.RCP R208, R208 ;  /* 0x000000d000d07308 */ /* 0x000ee20000001000 */
[----:B------:R-:W-:Y:S01]  /*10490*/  FSEL R11, R11, R181, P3 ;  /* 0x000000b50b0b7208 */ /* 0x000fe20001800000 */
[----:B------:R-:W-:Y:S01]  /*104a0*/  @!P5 FMUL R16, R16, 16777216 ;  /* 0x4b8000001010d820 */ /* 0x000fe20000400000 */
[----:B------:R-:W-:Y:S01]  /*104b0*/  FSEL R135, R135, R158, P3 ;  /* 0x0000009e87877208 */ /* 0x000fe20001800000 */
[----:B------:R-:W-:Y:S01]  /*104c0*/  @!P5 FMUL R9, R9, 16777216 ;  /* 0x4b8000000909d820 */ /* 0x000fe20000400000 */
[----:B------:R-:W-:Y:S01]  /*104d0*/  @!P5 FMUL R17, R17, 16777216 ;  /* 0x4b8000001111d820 */ /* 0x000fe20000400000 */
[----:B------:R-:W-:Y:S01]  /*104e0*/  @!P4 FMUL R33, R33, 16777216 ;  /* 0x4b8000002121c820 */ /* 0x000fe20000400000 */
[----:B------:R-:W-:Y:S01]  /*104f0*/  @!P4 FMUL R32, R32, 16777216 ;  /* 0x4b8000002020c820 */ /* 0x000fe20000400000 */
[----:B------:R-:W4:Y:S01]  /*10500*/  MUFU.RCP R206, R206 ;  /* 0x000000ce00ce7308 */ /* 0x000f220000001000 */
[----:B------:R-:W-:Y:S01]  /*10510*/  @!P6 FMUL R135, R135, 16777216 ;  /* 0x4b8000008787e820 */ /* 0x000fe20000400000 */
[----:B------:R-:W-:Y:S01]  /*10520*/  @!P6 FMUL R11, R11, 16777216 ;  /* 0x4b8000000b0be820 */ /* 0x000fe20000400000 */
[C---:B--2---:R-:W-:Y:S01]  /*10530*/  FMUL R9, R207.reuse, R9 ;  /* 0x00000009cf097220 */ /* 0x044fe20000400000 */
[----:B------:R-:W-:Y:S01]  /*10540*/  FMUL R143, R207, R8 ;  /* 0x00000008cf8f7220 */ /* 0x000fe20000400000 */
[----:B------:R-:W-:Y:S01]  /*10550*/  FSEL R142, R142, R167, P3 ;  /* 0x000000a78e8e7208 */ /* 0x000fe20001800000 */
[----:B------:R-:W2:Y:S01]  /*10560*/  LDL.LU R169, [R1+0x154] ;  /* 0x0001540001a97983 */ /* 0x000ea20000300800 */
[----:B------:R-:W-:Y:S01]  /*10570*/  MOV R167, 0x400 ;  /* 0x0000040000a77802 */ /* 0x000fe20000000f00 */
[C---:B---3--:R-:W-:Y:S01]  /*10580*/  FMUL R135, R208.reuse, R135 ;  /* 0x00000087d0877220 */ /* 0x048fe20000400000 */
[----:B------:R-:W-:Y:S01]  /*10590*/  FMUL R11, R208, R11 ;  /* 0x0000000bd00b7220 */ /* 0x000fe20000400000 */
[----:B------:R-:W-:-:S02]  /*105a0*/  F2FP.BF16.F32.PACK_AB R9, R9, R143 ;  /* 0x0000008f0909723e */ /* 0x000fc400000010ff */
[----:B-1----:R-:W-:Y:S02]  /*105b0*/  LEA R167, R168, R167, 0x18 ;  /* 0x000000a7a8a77211 */ /* 0x002fe400078ec0ff */
[----:B------:R-:W-:Y:S01]  /*105c0*/  F2FP.BF16.F32.PACK_AB R8, R135, R11 ;  /* 0x0000000b8708723e */ /* 0x000fe200000010ff */
[----:B------:R-:W-:Y:S01]  /*105d0*/  IMAD.MOV.U32 R158, RZ, RZ, R152 ;  /* 0x000000ffff9e7224 */ /* 0x000fe200078e0098 */
[C---:B0-----:R-:W-:Y:S01]  /*105e0*/  LOP3.LUT R135, R147.reuse, 0xf, RZ, 0xc0, !PT ;  /* 0x0000000f93877812 */ /* 0x041fe200078ec0ff */
[C---:B----4-:R-:W-:Y:S01]  /*105f0*/  FMUL R10, R206.reuse, R10 ;  /* 0x0000000ace0a7220 */ /* 0x050fe20000400000 */
[C---:B------:R-:W-:Y:S01]  /*10600*/  SHF.L.U32 R11, R147.reuse, 0x6, RZ ;  /* 0x00000006930b7819 */ /* 0x040fe200000006ff */
[C---:B------:R-:W-:Y:S01]  /*10610*/  FMUL R24, R206.reuse, R24 ;  /* 0x00000018ce187220 */ /* 0x040fe20000400000 */
[----:B------:R-:W-:Y:S01]  /*10620*/  SHF.L.U32 R143, R147, 0x3, RZ ;  /* 0x00000003938f7819 */ /* 0x000fe200000006ff */
[----:B------:R-:W-:Y:S01]  /*10630*/  @!P5 FMUL R15, R15, 16777216 ;  /* 0x4b8000000f0fd820 */ /* 0x000fe20000400000 */
[----:B------:R-:W-:Y:S01]  /*10640*/  LEA R135, R135, R167, 0x4 ;  /* 0x000000a787877211 */ /* 0x000fe200078e20ff */
[----:B------:R-:W-:Y:S01]  /*10650*/  FMUL R13, R206, R13 ;  /* 0x0000000dce0d7220 */ /* 0x000fe20000400000 */
[----:B------:R-:W-:-:S02]  /*10660*/  LOP3.LUT R11, R11, 0x400, RZ, 0xc0, !PT ;  /* 0x000004000b0b7812 */ /* 0x000fc400078ec0ff */
[----:B------:R-:W-:Y:S01]  /*10670*/  FSEL R138, R138, R178, P3 ;  /* 0x000000b28a8a7208 */ /* 0x000fe20001800000 */
[----:B------:R-:W-:Y:S01]  /*10680*/  @!P6 FMUL R142, R142, 16777216 ;  /* 0x4b8000008e8ee820 */ /* 0x000fe20000400000 */
[----:B------:R-:W-:Y:S01]  /*10690*/  LOP3.LUT R152, R143, 0x300, RZ, 0xc0, !PT ;  /* 0x000003008f987812 */ /* 0x000fe200078ec0ff */
[----:B------:R-:W-:Y:S01]  /*106a0*/  FMUL R18, R180, 0.25 ;  /* 0x3e800000b4127820 */ /* 0x000fe20000400000 */
[----:B------:R-:W-:Y:S01]  /*106b0*/  F2FP.BF16.F32.PACK_AB R10, R10, R24 ;  /* 0x000000180a0a723e */ /* 0x000fe200000010ff */
[----:B------:R-:W-:Y:S01]  /*106c0*/  FMUL R19, R179, 0.25 ;  /* 0x3e800000b3137820 */ /* 0x000fe20000400000 */
[----:B------:R-:W-:Y:S01]  /*106d0*/  IADD3 R135, R152, R135, R11 ;  /* 0x0000008798877210 */ /* 0x000fe20007ffe00b */
[----:B------:R-:W-:Y:S01]  /*106e0*/  FMUL R17, R207, R17 ;  /* 0x00000011cf117220 */ /* 0x000fe20000400000 */
[----:B------:R-:W-:Y:S01]  /*106f0*/  F2FP.BF16.F32.PACK_AB R11, R27, R26 ;  /* 0x0000001a1b0b723e */ /* 0x000fe200000010ff */
[----:B------:R-:W-:Y:S01]  /*10700*/  BAR.SYNC.DEFER_BLOCKING 0x0 ;  /* 0x0000000000007b1d */ /* 0x000fe20000010000 */
[----:B------:R-:W-:Y:S01]  /*10710*/  LOP3.LUT R24, R147, 0x7f, RZ, 0xc0, !PT ;  /* 0x0000007f93187812 */ /* 0x000fe200078ec0ff */
[----:B------:R-:W-:Y:S01]  /*10720*/  FMUL R15, R207, R15 ;  /* 0x0000000fcf0f7220 */ /* 0x000fe20000400000 */
[C---:B------:R-:W-:Y:S01]  /*10730*/  FMUL R35, R205.reuse, R35 ;  /* 0x00000023cd237220 */ /* 0x040fe20000400000 */
[----:B------:R-:W-:Y:S01]  /*10740*/  FMUL R34, R205, R34 ;  /* 0x00000022cd227220 */ /* 0x000fe20000400000 */
[----:B------:R-:W-:Y:S01]  /*10750*/  FMUL R32, R206, R32 ;  /* 0x00000020ce207220 */ /* 0x000fe20000400000 */
[----:B------:R-:W3:Y:S04]  /*10760*/  LDL.LU R168, [R1+0x150] ;  /* 0x0001500001a87983 */ /* 0x000ee80000300800 */
[----:B------:R0:W-:Y:S01]  /*10770*/  STSM.16.M88.4 [R135], R8 ;  /* 0x0000000887007844 */ /* 0x0001e20000000200 */
[----:B------:R-:W-:Y:S01]  /*10780*/  LEA R24, R24, R167, 0x4 ;  /* 0x000000a718187211 */ /* 0x000fe200078e20ff */
[----:B------:R-:W-:Y:S01]  /*10790*/  @!P6 FMUL R138, R138, 16777216 ;  /* 0x4b8000008a8ae820 */ /* 0x000fe20000400000 */
[----:B------:R-:W-:Y:S01]  /*107a0*/  FMUL R142, R208, R142 ;  /* 0x0000008ed08e7220 */ /* 0x000fe20000400000 */
[----:B------:R-:W-:-:S02]  /*107b0*/  FSEL R18, R18, R180, P3 ;  /* 0x000000b412127208 */ /* 0x000fc40001800000 */
[----:B------:R-:W-:Y:S01]  /*107c0*/  FSEL R19, R19, R179, P3 ;  /* 0x000000b313137208 */ /* 0x000fe20001800000 */
[----:B------:R-:W1:Y:S01]  /*107d0*/  S2R R26, SR_TID.X ;  /* 0x00000000001a7919 */ /* 0x000e620000002100 */
[----:B------:R-:W4:Y:S01]  /*107e0*/  LDL.LU R170, [R1+0x144] ;  /* 0x0001440001aa7983 */ /* 0x000f220000300800 */
[----:B0-----:R-:W-:Y:S01]  /*107f0*/  FMUL R10, R206, R12 ;  /* 0x0000000cce0a7220 */ /* 0x001fe20000400000 */
[----:B------:R-:W-:Y:S01]  /*10800*/  FMUL R9, R207, R14 ;  /* 0x0000000ecf097220 */ /* 0x000fe20000400000 */
[----:B------:R-:W-:Y:S01]  /*10810*/  FMUL R8, R208, R138 ;  /* 0x0000008ad0087220 */ /* 0x000fe20000400000 */
[----:B------:R-:W-:Y:S01]  /*10820*/  F2FP.BF16.F32.PACK_AB R11, R31, R30 ;  /* 0x0000001e1f0b723e */ /* 0x000fe200000010ff */
[----:B------:R-:W-:Y:S01]  /*10830*/  @!P6 FMUL R18, R18, 16777216 ;  /* 0x4b8000001212e820 */ /* 0x000fe20000400000 */
[----:B------:R-:W-:Y:S01]  /*10840*/  F2FP.BF16.F32.PACK_AB R10, R10, R13 ;  /* 0x0000000d0a0a723e */ /* 0x000fe200000010ff */
[----:B------:R-:W-:Y:S01]  /*10850*/  @!P6 FMUL R19, R19, 16777216 ;  /* 0x4b8000001313e820 */ /* 0x000fe20000400000 */
[----:B------:R-:W-:Y:S01]  /*10860*/  F2FP.BF16.F32.PACK_AB R9, R9, R15 ;  /* 0x0000000f0909723e */ /* 0x000fe200000010ff */
[----:B------:R-:W-:Y:S01]  /*10870*/  BAR.SYNC.DEFER_BLOCKING 0x0 ;  /* 0x0000000000007b1d */ /* 0x000fe20000010000 */
[----:B------:R-:W-:Y:S01]  /*10880*/  F2FP.BF16.F32.PACK_AB R8, R8, R142 ;  /* 0x0000008e0808723e */ /* 0x000fe200000010ff */
[----:B------:R-:W-:Y:S01]  /*10890*/  @!P4 FMUL R149, R149, 16777216 ;  /* 0x4b8000009595c820 */ /* 0x000fe20000400000 */
[----:B------:R-:W-:Y:S01]  /*108a0*/  @!P4 FMUL R148, R148, 16777216 ;  /* 0x4b8000009494c820 */ /* 0x000fe20000400000 */
[----:B------:R-:W-:-:S02]  /*108b0*/  @!P4 FMUL R145, R145, 16777216 ;  /* 0x4b8000009191c820 */ /* 0x000fc40000400000 */
[----:B------:R-:W5:Y:S01]  /*108c0*/  LDL.LU R171, [R1+0x140] ;  /* 0x0001400001ab7983 */ /* 0x000f620000300800 */
[----:B------:R-:W-:-:S03]  /*108d0*/  FMUL R19, R208, R19 ;  /* 0x00000013d0137220 */ /* 0x000fc60000400000 */
[----:B------:R-:W2:Y:S01]  /*108e0*/  LDL.LU R176, [R1+0x134] ;  /* 0x0001340001b07983 */ /* 0x000ea20000300800 */
[----:B------:R-:W-:Y:S01]  /*108f0*/  @!P4 FMUL R144, R144, 16777216 ;  /* 0x4b8000009090c820 */ /* 0x000fe20000400000 */
[----:B------:R-:W-:Y:S02]  /*10900*/  @!P4 FMUL R141, R141, 16777216 ;  /* 0x4b8000008d8dc820 */ /* 0x000fe40000400000 */
[----:B------:R-:W5:Y:S01]  /*10910*/  LDL.LU R177, [R1+0x130] ;  /* 0x0001300001b17983 */ /* 0x000f620000300800 */
[----:B------:R-:W-:Y:S01]  /*10920*/  @!P4 FMUL R140, R140, 16777216 ;  /* 0x4b8000008c8cc820 */ /* 0x000fe20000400000 */
[----:B------:R-:W-:Y:S01]  /*10930*/  @!P4 FMUL R137, R137, 16777216 ;  /* 0x4b8000008989c820 */ /* 0x000fe20000400000 */
[----:B------:R-:W-:Y:S01]  /*10940*/  @!P4 FMUL R136, R136, 16777216 ;  /* 0x4b8000008888c820 */ /* 0x000fe20000400000 */
[----:B------:R-:W5:Y:S04]  /*10950*/  LDL.LU R179, [R1+0x124] ;  /* 0x0001240001b37983 */ /* 0x000f680000300800 */
[----:B------:R-:W0:Y:S01]  /*10960*/  LDS.128 R12, [R24] ;  /* 0x00000000180c7984 */ /* 0x000e220000000c00 */
[----:B------:R-:W-:Y:S01]  /*10970*/  BAR.SYNC.DEFER_BLOCKING 0x0 ;  /* 0x0000000000007b1d */ /* 0x000fe20000010000 */
[----:B------:R-:W-:Y:S01]  /*10980*/  @!P4 FMUL R133, R133, 16777216 ;  /* 0x4b8000008585c820 */ /* 0x000fe20000400000 */
        /* <DEDUP_REMOVED lines=22> */
[----:B------:R1:W-:Y:S01]  /*10af0*/  STSM.16.M88.4 [R135], R8 ;  /* 0x0000000887007844 */ /* 0x0003e20000000200 */
        /* <DEDUP_REMOVED lines=15> */
[----:B-1----:R-:W-:Y:S01]  /*10bf0*/  FMUL R9, R207, R16 ;  /* 0x00000010cf097220 */ /* 0x002fe20000400000 */
[----:B------:R-:W-:Y:S01]  /*10c00*/  FMUL R8, R208, R18 ;  /* 0x00000012d0087220 */ /* 0x000fe20000400000 */
[----:B------:R-:W-:Y:S01]  /*10c10*/  @!P4 FMUL R57, R57, 16777216 ;  /* 0x4b8000003939c820 */ /* 0x000fe20000400000 */
[----:B------:R-:W-:Y:S01]  /*10c20*/  @!P4 FMUL R56, R56, 16777216 ;  /* 0x4b8000003838c820 */ /* 0x000fe20000400000 */
[----:B------:R-:W-:Y:S01]  /*10c30*/  @!P4 FMUL R53, R53, 16777216 ;  /* 0x4b8000003535c820 */ /* 0x000fe20000400000 */
[----:B------:R-:W-:Y:S01]  /*10c40*/  F2FP.BF16.F32.PACK_AB R9, R9, R17 ;  /* 0x000000110909723e */ /* 0x000fe200000010ff */
[----:B------:R-:W-:Y:S01]  /*10c50*/  @!P4 FMUL R52, R52, 16777216 ;  /* 0x4b8000003434c820 */ /* 0x000fe20000400000 */
[----:B------:R-:W-:Y:S01]  /*10c60*/  F2FP.BF16.F32.PACK_AB R8, R8, R19 ;  /* 0x000000130808723e */ /* 0x000fe200000010ff */
[----:B------:R-:W-:Y:S01]  /*10c70*/  BAR.SYNC.DEFER_BLOCKING 0x0 ;  /* 0x0000000000007b1d */ /* 0x000fe20000010000 */
[----:B------:R-:W-:Y:S01]  /*10c80*/  FMUL R10, R206, R33 ;  /* 0x00000021ce0a7220 */ /* 0x000fe20000400000 */
[----:B------:R-:W-:Y:S01]  /*10c90*/  F2FP.BF16.F32.PACK_AB R11, R35, R34 ;  /* 0x00000022230b723e */ /* 0x000fe200000010ff */
        /* <DEDUP_REMOVED lines=8> */
[----:B------:R-:W5:Y:S04]  /*10d20*/  LDL.LU R178, [R1+0x120] ;  /* 0x0001200001b27983 */ /* 0x000f680000300800 */
[----:B------:R-:W1:Y:S01]  /*10d30*/  LDS.128 R16, [R24] ;  /* 0x0000000018107984 */ /* 0x000e620000000c00 */
[----:B------:R-:W-:Y:S01]  /*10d40*/  F2FP.BF16.F32.PACK_AB R10, R10, R32 ;  /* 0x000000200a0a723e */ /* 0x000fe200000010ff */
[----:B------:R-:W-:Y:S01]  /*10d50*/  BAR.SYNC.DEFER_BLOCKING 0x0 ;  /* 0x0000000000007b1d */ /* 0x000fe20000010000 */
[----:B------:R-:W-:-:S02]  /*10d60*/  LOP3.LUT R191, R143, 0x38, RZ, 0xc0, !PT ;  /* 0x000000388fbf7812 */ /* 0x000fc400078ec0ff */
[----:B------:R-:W-:Y:S02]  /*10d70*/  ISETP.GE.U32.AND P4, PT, R5, 0x7f800000, PT ;  /* 0x7f8000000500780c */ /* 0x000fe40003f86070 */
[----:B------:R-:W-:Y:S02]  /*10d80*/  MOV R31, R153 ;  /* 0x00000099001f7202 */ /* 0x000fe40000000f00 */
[----:B------:R-:W-:Y:S01]  /*10d90*/  MOV R27, R155 ;  /* 0x0000009b001b7202 */ /* 0x000fe20000000f00 */
[----:B------:R-:W5:Y:S01]  /*10da0*/  LDL.LU R152, [R1+0x114] ;  /* 0x0001140001987983 */ /* 0x000f620000300800 */
[----:B------:R-:W-:-:S03]  /*10db0*/  MOV R30, R154 ;  /* 0x0000009a001e7202 */ /* 0x000fc60000000f00 */
[----:B------:R-:W5:Y:S01]  /*10dc0*/  LDL.LU R153, [R1+0x110] ;  /* 0x0001100001997983 */ /* 0x000f620000300800 */
[----:B------:R-:W-:-:S03]  /*10dd0*/  IADD3 R191, R167, R191, RZ ;  /* 0x000000bfa7bf7210 */ /* 0x000fc60007ffe0ff */
[----:B------:R-:W5:Y:S04]  /*10de0*/  LDL.LU R155, [R1+0x104] ;  /* 0x00010400019b7983 */ /* 0x000f680000300800 */
[----:B------:R-:W5:Y:S04]  /*10df0*/  LDL.LU R154, [R1+0x100] ;  /* 0x00010000019a7983 */ /* 0x000f680000300800 */
[----:B------:R0:W-:Y:S04]  /*10e00*/  STSM.16.M88.4 [R135], R8 ;  /* 0x0000000887007844 */ /* 0x0001e80000000200 */
[----:B------:R-:W5:Y:S04]  /*10e10*/  LDL.LU R192, [R1+0xf0] ;  /* 0x0000f00001c07983 */ /* 0x000f680000300800 */
[----:B------:R-:W5:Y:S04]  /*10e20*/  LDL.LU R194, [R1+0xe4] ;  /* 0x0000e40001c27983 */ /* 0x000f680000300800 */
[----:B------:R-:W5:Y:S01]  /*10e30*/  LDL.LU R193, [R1+0xe0] ;  /* 0x0000e00001c17983 */ /* 0x000f620000300800 */
[----:B0-----:R-:W-:-:S03]  /*10e40*/  LOP3.LUT R8, R26, 0x70, RZ, 0xc0, !PT ;  /* 0x000000701a087812 */ /* 0x001fc600078ec0ff */
[----:B------:R-:W5:Y:S01]  /*10e50*/  LDL.LU R205, [R1+0xd4] ;  /* 0x0000d40001cd7983 */ /* 0x000f620000300800 */
[----:B------:R-:W-:Y:S02]  /*10e60*/  SHF.R.U32.HI R9, RZ, 0x1, R26 ;  /* 0x00000001ff097819 */ /* 0x000fe4000001161a */
[----:B------:R-:W-:Y:S01]  /*10e70*/  LEA R191, R8, R191, 0x2 ;  /* 0x000000bf08bf7211 */ /* 0x000fe200078e10ff */
[----:B------:R-:W5:Y:S01]  /*10e80*/  LDL.LU R204, [R1+0xd0] ;  /* 0x0000d00001cc7983 */ /* 0x000f620000300800 */
[----:B------:R-:W-:-:S03]  /*10e90*/  LOP3.LUT R9, R9, 0x4, RZ, 0xc0, !PT ;  /* 0x0000000409097812 */ /* 0x000fc600078ec0ff */
[----:B------:R-:W5:Y:S01]  /*10ea0*/  LDL.LU R209, [R1+0xc0] ;  /* 0x0000c00001d17983 */ /* 0x000f620000300800 */
[----:B------:R-:W-:-:S03]  /*10eb0*/  IADD3 R191, R9, R191, RZ ;  /* 0x000000bf09bf7210 */ /* 0x000fc60007ffe0ff */
[----:B------:R-:W5:Y:S01]  /*10ec0*/  LDL.LU R242, [R1+0x54] ;  /* 0x0000540001f27983 */ /* 0x000f620000300800 */
[----:B------:R-:W-:-:S03]  /*10ed0*/  @P4 MOV R9, 0x7f800000 ;  /* 0x7f80000000094802 */ /* 0x000fc60000000f00 */
[----:B------:R-:W5:Y:S01]  /*10ee0*/  LDL.LU R243, [R1+0x50] ;  /* 0x0000500001f37983 */ /* 0x000f620000300800 */
[----:B------:R-:W-:-:S03]  /*10ef0*/  FMUL R188, R206, R148 ;  /* 0x00000094cebc7220 */ /* 0x000fc60000400000 */
[----:B------:R-:W5:Y:S01]  /*10f00*/  LDL.LU R227, [R1+0x44] ;  /* 0x0000440001e37983 */ /* 0x000f620000300800 */
[----:B------:R-:W-:-:S03]  /*10f10*/  MOV R35, R164 ;  /* 0x000000a400237202 */ /* 0x000fc60000000f00 */
[----:B------:R-:W5:Y:S01]  /*10f20*/  LDL.LU R224, [R1+0x40] ;  /* 0x0000400001e07983 */ /* 0x000f620000300800 */
[----:B------:R-:W-:-:S03]  /*10f30*/  FMUL R182, R206, R136 ;  /* 0x00000088ceb67220 */ /* 0x000fc60000400000 */
[----:B------:R-:W5:Y:S01]  /*10f40*/  LDL.LU R210, [R1+0x34] ;  /* 0x0000340001d27983 */ /* 0x000f620000300800 */
[----:B------:R-:W-:Y:S01]  /*10f50*/  MOV R142, R162 ;  /* 0x000000a2008e7202 */ /* 0x000fe20000000f00 */
[C---:B------:R-:W-:Y:S02]  /*10f60*/  FMUL R164, R206.reuse, R116 ;  /* 0x00000074cea47220 */ /* 0x040fe40000400000 */
[----:B------:R-:W5:Y:S01]  /*10f70*/  LDL.LU R211, [R1+0x30] ;  /* 0x0000300001d37983 */ /* 0x000f620000300800 */
[----:B------:R-:W-:Y:S01]  /*10f80*/  MOV R11, R160 ;  /* 0x000000a0000b7202 */ /* 0x000fe20000000f00 */
[----:B------:R-:W-:Y:S02]  /*10f90*/  @P4 FFMA.FTZ R203, R5, R9, +INF ;  /* 0x7f80000005cb4423 */ /* 0x000fe40000010009 */
[----:B------:R-:W5:Y:S01]  /*10fa0*/  LDL.LU R148, [R1+0xf4] ;  /* 0x0000f40001947983 */ /* 0x000f620000300800 */
[----:B------:R-:W-:Y:S01]  /*10fb0*/  FMUL R162, R206, R112 ;  /* 0x00000070cea27220 */ /* 0x000fe20000400000 */
[----:B------:R-:W-:-:S02]  /*10fc0*/  MOV R9, R158 ;  /* 0x0000009e00097202 */ /* 0x000fc40000000f00 */
[----:B------:R-:W5:Y:S01]  /*10fd0*/  LDL.LU R136, [R1+0x60] ;  /* 0x0000600001887983 */ /* 0x000f620000300800 */
[----:B------:R-:W-:Y:S01]  /*10fe0*/  FSETP.NEU.AND P4, PT, R5, RZ, PT ;  /* 0x000000ff0500720b */ /* 0x000fe20003f8d000 */
[C---:B------:R-:W-:Y:S02]  /*10ff0*/  FMUL R160, R206.reuse, R108 ;  /* 0x0000006ccea07220 */ /* 0x040fe40000400000 */
[----:B------:R-:W5:Y:S01]  /*11000*/  LDL.LU R116, [R1+0x64] ;  /* 0x0000640001747983 */ /* 0x000f620000300800 */
[----:B------:R-:W-:Y:S01]  /*11010*/  MOV R5, R157 ;  /* 0x0000009d00057202 */ /* 0x000fe20000000f00 */
[C---:B------:R-:W-:Y:S02]  /*11020*/  FMUL R158, R206.reuse, R104 ;  /* 0x00000068ce9e7220 */ /* 0x040fe40000400000 */
[----:B------:R-:W5:Y:S01]  /*11030*/  LDL.LU R112, [R1+0x70] ;  /* 0x0000700001707983 */ /* 0x000f620000300800 */
[----:B------:R-:W-:Y:S01]  /*11040*/  MOV R33, R156 ;  /* 0x0000009c00217202 */ /* 0x000fe20000000f00 */
[----:B------:R-:W-:-:S02]  /*11050*/  FMUL R157, R206, R101 ;  /* 0x00000065ce9d7220 */ /* 0x000fc40000400000 */
[----:B------:R-:W5:Y:S01]  /*11060*/  LDL.LU R108, [R1+0x80] ;  /* 0x00008000016c7983 */ /* 0x000f620000300800 */
[C---:B------:R-:W-:Y:S01]  /*11070*/  FMUL R156, R206.reuse, R100 ;  /* 0x00000064ce9c7220 */ /* 0x040fe20000400000 */
[C---:B------:R-:W-:Y:S02]  /*11080*/  FMUL R172, R206.reuse, R124 ;  /* 0x0000007cceac7220 */ /* 0x040fe40000400000 */
[----:B------:R-:W5:Y:S01]  /*11090*/  LDL.LU R104, [R1+0x90] ;  /* 0x0000900001687983 */ /* 0x000f620000300800 */
[C---:B------:R-:W-:Y:S01]  /*110a0*/  FMUL R138, R206.reuse, R53 ;  /* 0x00000035ce8a7220 */ /* 0x040fe20000400000 */
[C---:B------:R-:W-:Y:S02]  /*110b0*/  FMUL R173, R206.reuse, R125 ;  /* 0x0000007dcead7220 */ /* 0x040fe40000400000 */
[----:B------:R-:W5:Y:S01]  /*110c0*/  LDL.LU R101, [R1+0xb0] ;  /* 0x0000b00001657983 */ /* 0x000f620000300800 */
[C---:B------:R-:W-:Y:S01]  /*110d0*/  FMUL R124, R206.reuse, R45 ;  /* 0x0000002dce7c7220 */ /* 0x040fe20000400000 */
[----:B------:R-:W-:-:S02]  /*110e0*/  FMUL R125, R206, R44 ;  /* 0x0000002cce7d7220 */ /* 0x000fc40000400000 */
[----:B------:R-:W5:Y:S01]  /*110f0*/  LDL.LU R100, [R1+0xb4] ;  /* 0x0000b40001647983 */ /* 0x000f620000300800 */
[----:B------:R-:W-:-:S03]  /*11100*/  @!P5 FMUL R95, R95, 16777216 ;  /* 0x4b8000005f5fd820 */ /* 0x000fc60000400000 */
[----:B------:R-:W5:Y:S04]  /*11110*/  LDL.LU R53, [R1+0x170] ;  /* 0x0001700001357983 */ /* 0x000f680000300800 */
[----:B------:R-:W5:Y:S04]  /*11120*/  LDL.LU R45, [R1+0x180] ;  /* 0x00018000012d7983 */ /* 0x000f680000300800 */
[----:B------:R-:W5:Y:S01]  /*11130*/  LDL.LU R44, [R1+0x184] ;  /* 0x00018400012c7983 */ /* 0x000f620000300800 */
[C---:B------:R-:W-:Y:S01]  /*11140*/  FMUL R185, R206.reuse, R141 ;  /* 0x0000008dceb97220 */ /* 0x040fe20000400000 */
[----:B------:R-:W-:Y:S01]  /*11150*/  FMUL R141, R207, R95 ;  /* 0x0000005fcf8d7220 */ /* 0x000fe20000400000 */
[----:B------:R-:W-:Y:S01]  /*11160*/  @!P5 FMUL R87, R87, 16777216 ;  /* 0x4b8000005757d820 */ /* 0x000fe20000400000 */
[----:B------:R-:W-:Y:S01]  /*11170*/  @!P5 FMUL R99, R99, 16777216 ;  /* 0x4b8000006363d820 */ /* 0x000fe20000400000 */
[----:B------:R-:W5:Y:S01]  /*11180*/  LDL.LU R95, [R1+0x174] ;  /* 0x00017400015f7983 */ /* 0x000f620000300800 */
[----:B------:R-:W-:Y:S01]  /*11190*/  FMUL R189, R206, R149 ;  /* 0x00000095cebd7220 */ /* 0x000fe20000400000 */
[C---:B------:R-:W-:Y:S01]  /*111a0*/  FMUL R149, R207.reuse, R87 ;  /* 0x00000057cf957220 */ /* 0x040fe20000400000 */
[----:B------:R-:W-:Y:S01]  /*111b0*/  FMUL R87, R207, R99 ;  /* 0x00000063cf577220 */ /* 0x000fe20000400000 */
[----:B------:R-:W-:Y:S01]  /*111c0*/  @!P5 FMUL R91, R91, 16777216 ;  /* 0x4b8000005b5bd820 */ /* 0x000fe20000400000 */
[----:B------:R-:W5:Y:S01]  /*111d0*/  LDL.LU R99, [R1+0x160] ;  /* 0x0001600001637983 */ /* 0x000f620000300800 */
[----:B------:R-:W-:Y:S01]  /*111e0*/  @!P5 FMUL R102, R102, 16777216 ;  /* 0x4b8000006666d820 */ /* 0x000fe20000400000 */
[----:B------:R-:W-:Y:S01]  /*111f0*/  @!P5 FMUL R103, R103, 16777216 ;  /* 0x4b8000006767d820 */ /* 0x000fe20000400000 */
[----:B------:R-:W-:Y:S01]  /*11200*/  FMUL R187, R206, R145 ;  /* 0x00000091cebb7220 */ /* 0x000fe20000400000 */
[C---:B------:R-:W-:Y:S01]  /*11210*/  FMUL R145, R207.reuse, R91 ;  /* 0x0000005bcf917220 */ /* 0x040fe20000400000 */
[----:B------:R-:W-:Y:S01]  /*11220*/  SHF.L.U32 R8, R26, 0x1, RZ ;  /* 0x000000011a087819 */ /* 0x000fe200000006ff */
[----:B------:R-:W-:Y:S01]  /*11230*/  FMUL R184, R206, R140 ;  /* 0x0000008cceb87220 */ /* 0x000fe20000400000 */
[C---:B------:R-:W-:Y:S01]  /*11240*/  FMUL R91, R207.reuse, R102 ;  /* 0x00000066cf5b7220 */ /* 0x040fe20000400000 */
[----:B------:R-:W-:Y:S01]  /*11250*/  FMUL R140, R207, R103 ;  /* 0x00000067cf8c7220 */ /* 0x000fe20000400000 */
[----:B------:R-:W5:Y:S01]  /*11260*/  LDL.LU R102, [R1+0xa0] ;  /* 0x0000a00001667983 */ /* 0x000f620000300800 */
[----:B------:R-:W-:-:S03]  /*11270*/  LOP3.LUT R8, R8, 0xf8, RZ, 0xc0, !PT ;  /* 0x000000f808087812 */ /* 0x000fc600078ec0ff */
[----:B------:R-:W5:Y:S01]  /*11280*/  LDL.LU R103, [R1+0xa4] ;  /* 0x0000a40001677983 */ /* 0x000f620000300800 */
[----:B------:R-:W-:Y:S01]  /*11290*/  MOV R34, R166 ;  /* 0x000000a600227202 */ /* 0x000fe20000000f00 */
[----:B------:R-:W-:Y:S01]  /*112a0*/  @!P5 FMUL R7, R7, 16777216 ;  /* 0x4b8000000707d820 */ /* 0x000fe20000400000 */
[----:B------:R-:W-:Y:S01]  /*112b0*/  FMUL R32, R206, R41 ;  /* 0x00000029ce207220 */ /* 0x000fe20000400000 */
[----:B------:R-:W-:Y:S01]  /*112c0*/  @!P5 FMUL R106, R106, 16777216 ;  /* 0x4b8000006a6ad820 */ /* 0x000fe20000400000 */
[----:B------:R-:W-:Y:S01]  /*112d0*/  MOV R41, R33 ;  /* 0x0000002100297202 */ /* 0x000fe20000000f00 */
[----:B------:R-:W-:Y:S01]  /*112e0*/  @!P5 FMUL R107, R107, 16777216 ;  /* 0x4b8000006b6bd820 */ /* 0x000fe20000400000 */
[----:B------:R-:W-:Y:S01]  /*112f0*/  IADD3 R8, R167, R8, RZ ;  /* 0x00000008a7087210 */ /* 0x000fe20007ffe0ff */
[C---:B------:R-:W-:Y:S01]  /*11300*/  FMUL R33, R206.reuse, R40 ;  /* 0x00000028ce217220 */ /* 0x040fe20000400000 */
[----:B------:R-:W-:Y:S01]  /*11310*/  MOV R143, R165 ;  /* 0x000000a5008f7202 */ /* 0x000fe20000000f00 */
        /* <DEDUP_REMOVED lines=44> */
[----:B------:R-:W-:Y:S01]  /*115e0*/  MOV R7, R142 ;  /* 0x0000008e00077202 */ /* 0x000fe20000000f00 */
[C---:B------:R-:W-:Y:S01]  /*115f0*/  FMUL R142, R207.reuse, R106 ;  /* 0x0000006acf8e7220 */ /* 0x040fe20000400000 */
[----:B------:R-:W-:Y:S01]  /*11600*/  MOV R36, R143 ;  /* 0x0000008f00247202 */ /* 0x000fe20000000f00 */
[----:B------:R-:W5:Y:S01]  /*11610*/  LDL.LU R106, [R1+0x94] ;  /* 0x00009400016a7983 */ /* 0x000f620000300800 */
[----:B------:R-:W-:Y:S01]  /*11620*/  FMUL R143, R207, R107 ;  /* 0x0000006bcf8f7220 */ /* 0x000fe20000400000 */
[----:B------:R-:W-:-:S02]  /*11630*/  @!P5 FMUL R110, R110, 16777216 ;  /* 0x4b8000006e6ed820 */ /* 0x000fc40000400000 */
[----:B------:R-:W5:Y:S02]  /*11640*/  LDL.LU R107, [R1+0x84] ;  /* 0x00008400016b7983 */ /* 0x000f640000300800 */
[----:B------:R-:W-:Y:S02]  /*11650*/  FMUL R144, R207, R110 ;  /* 0x0000006ecf907220 */ /* 0x000fe40000400000 */
[----:B------:R-:W5:Y:S01]  /*11660*/  LDL.LU R110, [R1+0x74] ;  /* 0x00007400016e7983 */ /* 0x000f620000300800 */
[----:B------:R-:W-:Y:S01]  /*11670*/  @!P5 FMUL R111, R111, 16777216 ;  /* 0x4b8000006f6fd820 */ /* 0x000fe20000400000 */
[----:B------:R-:W-:Y:S01]  /*11680*/  @!P5 FMUL R21, R21, 16777216 ;  /* 0x4b8000001515d820 */ /* 0x000fe20000400000 */
[----:B------:R-:W-:Y:S01]  /*11690*/  @!P5 FMUL R114, R114, 16777216 ;  /* 0x4b8000007272d820 */ /* 0x000fe20000400000 */
[----:B------:R-:W-:Y:S01]  /*116a0*/  @!P5 FMUL R6, R6, 16777216 ;  /* 0x4b8000000606d820 */ /* 0x000fe20000400000 */
[C---:B------:R-:W-:Y:S01]  /*116b0*/  FMUL R129, R207.reuse, R111 ;  /* 0x0000006fcf817220 */ /* 0x040fe20000400000 */
[----:B------:R-:W-:Y:S01]  /*116c0*/  @!P5 FMUL R20, R20, 16777216 ;  /* 0x4b8000001414d820 */ /* 0x000fe20000400000 */
[----:B------:R-:W5:Y:S01]  /*116d0*/  LDL.LU R111, [R1+0xc4] ;  /* 0x0000c400016f7983 */ /* 0x000f620000300800 */
[C---:B------:R-:W-:Y:S01]  /*116e0*/  FMUL R48, R207.reuse, R21 ;  /* 0x00000015cf307220 */ /* 0x040fe20000400000 */
[----:B------:R-:W-:Y:S01]  /*116f0*/  MOV R21, R147 ;  /* 0x0000009300157202 */ /* 0x000fe20000000f00 */
[C---:B------:R-:W-:Y:S01]  /*11700*/  FMUL R147, R207.reuse, R114 ;  /* 0x00000072cf937220 */ /* 0x040fe20000400000 */
[----:B------:R-:W-:Y:S01]  /*11710*/  @!P5 FMUL R134, R134, 16777216 ;  /* 0x4b8000008686d820 */ /* 0x000fe20000400000 */
[----:B------:R-:W5:Y:S01]  /*11720*/  LDL.LU R114, [R1+0x164] ;  /* 0x0001640001727983 */ /* 0x000f620000300800 */
[----:B------:R-:W-:Y:S01]  /*11730*/  FMUL R133, R207, R6 ;  /* 0x00000006cf857220 */ /* 0x000fe20000400000 */
[----:B------:R-:W-:Y:S01]  /*11740*/  FMUL R6, R9, 0.25 ;  /* 0x3e80000009067820 */ /* 0x000fe20000400000 */
[----:B------:R-:W-:Y:S01]  /*11750*/  FMUL R49, R207, R20 ;  /* 0x00000014cf317220 */ /* 0x000fe20000400000 */
[----:B------:R-:W-:Y:S01]  /*11760*/  MOV R20, R35 ;  /* 0x0000002300147202 */ /* 0x000fe20000000f00 */
[----:B------:R-:W-:Y:S01]  /*11770*/  @!P5 FMUL R22, R22, 16777216 ;  /* 0x4b8000001616d820 */ /* 0x000fe20000400000 */
[----:B------:R-:W-:Y:S01]  /*11780*/  @!P5 FMUL R23, R23, 16777216 ;  /* 0x4b8000001717d820 */ /* 0x000fe20000400000 */
[----:B------:R-:W-:Y:S01]  /*11790*/  FSEL R6, R6, R9, P3 ;  /* 0x0000000906067208 */ /* 0x000fe20001800000 */
[----:B------:R-:W-:Y:S01]  /*117a0*/  FMUL R9, R11, 0.25 ;  /* 0x3e8000000b097820 */ /* 0x000fe20000400000 */
[----:B------:R-:W-:Y:S01]  /*117b0*/  @!P5 FMUL R25, R25, 16777216 ;  /* 0x4b8000001919d820 */ /* 0x000fe20000400000 */
[----:B------:R-:W-:Y:S01]  /*117c0*/  @!P5 FMUL R28, R28, 16777216 ;  /* 0x4b8000001c1cd820 */ /* 0x000fe20000400000 */
        /* <DEDUP_REMOVED lines=92> */
[----:B---3--:R-:W-:Y:S01]  /*11d90*/  FMUL R134, R168, 0.25 ;  /* 0x3e800000a8867820 */ /* 0x008fe20000400000 */
[----:B------:R-:W-:Y:S04]  /*11da0*/  BAR.SYNC.DEFER_BLOCKING 0x0 ;  /* 0x0000000000007b1d */ /* 0x000fe80000010000 */
[----:B------:R-:W-:Y:S01]  /*11db0*/  FSEL R134, R134, R168, P3 ;  /* 0x000000a886867208 */ /* 0x000fe20001800000 */
[----:B----4-:R-:W-:-:S05]  /*11dc0*/  FMUL R168, R170, 0.25 ;  /* 0x3e800000aaa87820 */ /* 0x010fca0000400000 */
[----:B------:R-:W-:Y:S01]  /*11dd0*/  FSEL R168, R168, R170, P3 ;  /* 0x000000aaa8a87208 */ /* 0x000fe20001800000 */
[----:B--2---:R-:W-:Y:S01]  /*11de0*/  FMUL R170, R176, 0.25 ;  /* 0x3e800000b0aa7820 */ /* 0x004fe20000400000 */
[----:B-----5:R-:W-:-:S05]  /*11df0*/  FMUL R40, R44, 0.25 ;  /* 0x3e8000002c287820 */ /* 0x020fca0000400000 */
        /* <DEDUP_REMOVED lines=22> */
[----:B------:R-:W-:-:S04]  /*11f60*/  FMUL R207, R100, 0.25 ;  /* 0x3e80000064cf7820 */ /* 0x000fc80000400000 */
[----:B------:R-:W-:Y:S01]  /*11f70*/  FSEL R193, R193, R205, P3 ;  /* 0x000000cdc1c17208 */ /* 0x000fe20001800000 */
[----:B------:R-:W-:Y:S01]  /*11f80*/  FMUL R205, R209, 0.25 ;  /* 0x3e800000d1cd7820 */ /* 0x000fe20000400000 */
[----:B------:R-:W-:Y:S01]  /*11f90*/  FSEL R207, R207, R100, P3 ;  /* 0x00000064cfcf7208 */ /* 0x000fe20001800000 */
[----:B------:R-:W-:-:S03]  /*11fa0*/  FMUL R100, R103, 0.25 ;  /* 0x3e80000067647820 */ /* 0x000fc60000400000 */
[----:B------:R-:W-:Y:S01]  /*11fb0*/  FSEL R205, R205, R209, P3 ;  /* 0x000000d1cdcd7208 */ /* 0x000fe20001800000 */
[----:B------:R-:W-:Y:S01]  /*11fc0*/  FMUL R209, R101, 0.25 ;  /* 0x3e80000065d17820 */ /* 0x000fe20000400000 */
[----:B------:R-:W-:Y:S01]  /*11fd0*/  FSEL R100, R100, R103, P3 ;  /* 0x0000006764647208 */ /* 0x000fe20001800000 */
[----:B------:R-:W-:-:S03]  /*11fe0*/  FMUL R103, R104, 0.25 ;  /* 0x3e80000068677820 */ /* 0x000fc60000400000 */
        /* <DEDUP_REMOVED lines=27> */
[----:B------:R-:W-:Y:S01]  /*121a0*/  @!P6 FMUL R106, R106, 16777216 ;  /* 0x4b8000006a6ae820 */ /* 0x000fe20000400000 */
[----:B------:R-:W-:Y:S01]  /*121b0*/  @!P6 FMUL R110, R110, 16777216 ;  /* 0x4b8000006e6ee820 */ /* 0x000fe20000400000 */
[----:B------:R-:W-:Y:S01]  /*121c0*/  FMUL R148, R194, 0.25 ;  /* 0x3e800000c2947820 */ /* 0x000fe20000400000 */
[----:B------:R-:W-:-:S02]  /*121d0*/  FSEL R112, R112, R242, P3 ;  /* 0x000000f270707208 */ /* 0x000fc40001800000 */
[----:B------:R-:W-:Y:S01]  /*121e0*/  FSEL R116, R116, R224, P3 ;  /* 0x000000e074747208 */ /* 0x000fe20001800000 */
[C---:B------:R-:W-:Y:S01]  /*121f0*/  FMUL R224, R208.reuse, R106 ;  /* 0x0000006ad0e07220 */ /* 0x040fe20000400000 */
[----:B------:R-:W-:Y:S01]  /*12200*/  FMUL R242, R208, R110 ;  /* 0x0000006ed0f27220 */ /* 0x000fe20000400000 */
[----:B------:R-:W-:Y:S02]  /*12210*/  F2FP.BF16.F32.PACK_AB R105, R105, R35 ;  /* 0x000000236969723e */ /* 0x000fe400000010ff */
[----:B------:R-:W-:Y:S02]  /*12220*/  F2FP.BF16.F32.PACK_AB R106, R34, R206 ;  /* 0x000000ce226a723e */ /* 0x000fe400000010ff */
[----:B------:R-:W-:Y:S01]  /*12230*/  F2FP.BF16.F32.PACK_AB R110, R32, R33 ;  /* 0x00000021206e723e */ /* 0x000fe200000010ff */
[----:B------:R-:W-:Y:S01]  /*12240*/  FMUL R118, R210, 0.25 ;  /* 0x3e800000d2767820 */ /* 0x000fe20000400000 */
[----:B------:R-:W-:Y:S01]  /*12250*/  FSEL R148, R148, R194, P3 ;  /* 0x000000c294947208 */ /* 0x000fe20001800000 */
[----:B------:R-:W0:Y:S01]  /*12260*/  LDS.128 R32, [R24] ;  /* 0x0000000018207984 */ /* 0x000e220000000c00 */
[----:B------:R-:W-:Y:S01]  /*12270*/  FMUL R194, R204, 0.25 ;  /* 0x3e800000ccc27820 */ /* 0x000fe20000400000 */
[----:B------:R-:W-:Y:S01]  /*12280*/  FMUL R119, R211, 0.25 ;  /* 0x3e800000d3777820 */ /* 0x000fe20000400000 */
[----:B------:R-:W-:Y:S01]  /*12290*/  MOV R37, R5 ;  /* 0x0000000500257202 */ /* 0x000fe20000000f00 */
[----:B------:R-:W-:Y:S01]  /*122a0*/  FMUL R5, R7, 0.25 ;  /* 0x3e80000007057820 */ /* 0x000fe20000400000 */
[----:B------:R-:W-:-:S02]  /*122b0*/  FSEL R118, R118, R210, P3 ;  /* 0x000000d276767208 */ /* 0x000fc40001800000 */
[----:B------:R-:W-:Y:S01]  /*122c0*/  FSEL R194, R194, R204, P3 ;  /* 0x000000ccc2c27208 */ /* 0x000fe20001800000 */
[----:B------:R-:W-:Y:S01]  /*122d0*/  FMUL R204, R111, 0.25 ;  /* 0x3e8000006fcc7820 */ /* 0x000fe20000400000 */
[----:B------:R-:W-:Y:S02]  /*122e0*/  FSEL R119, R119, R211, P3 ;  /* 0x000000d377777208 */ /* 0x000fe40001800000 */
[----:B------:R-:W-:Y:S01]  /*122f0*/  FSEL R5, R5, R7, P3 ;  /* 0x0000000705057208 */ /* 0x000fe20001800000 */
[----:B------:R-:W-:Y:S01]  /*12300*/  FMUL R7, R10, 0.25 ;  /* 0x3e8000000a077820 */ /* 0x000fe20000400000 */
[----:B------:R-:W-:Y:S01]  /*12310*/  @!P6 FMUL R104, R104, 16777216 ;  /* 0x4b8000006868e820 */ /* 0x000fe20000400000 */
[----:B------:R-:W-:Y:S01]  /*12320*/  @!P6 FMUL R118, R118, 16777216 ;  /* 0x4b8000007676e820 */ /* 0x000fe20000400000 */
[----:B------:R-:W-:Y:S01]  /*12330*/  @!P6 FMUL R119, R119, 16777216 ;  /* 0x4b8000007777e820 */ /* 0x000fe20000400000 */
[----:B------:R-:W-:Y:S01]  /*12340*/  FSEL R204, R204, R111, P3 ;  /* 0x0000006fcccc7208 */ /* 0x000fe20001800000 */
[----:B------:R-:W-:Y:S01]  /*12350*/  FMUL R111, R136, 0.25 ;  /* 0x3e800000886f7820 */ /* 0x000fe20000400000 */
[----:B------:R-:W-:Y:S01]  /*12360*/  FSEL R7, R7, R10, P3 ;  /* 0x0000000a07077208 */ /* 0x000fe20001800000 */
[C---:B------:R-:W-:Y:S01]  /*12370*/  FMUL R131, R208.reuse, R104 ;  /* 0x00000068d0837220 */ /* 0x040fe20000400000 */
[----:B------:R-:W-:Y:S01]  /*12380*/  FMUL R10, R21, 0.25 ;  /* 0x3e800000150a7820 */ /* 0x000fe20000400000 */
[----:B------:R-:W-:Y:S01]  /*12390*/  @!P6 FMUL R107, R107, 16777216 ;  /* 0x4b8000006b6be820 */ /* 0x000fe20000400000 */
[C---:B------:R-:W-:Y:S01]  /*123a0*/  FMUL R104, R208.reuse, R118 ;  /* 0x00000076d0687220 */ /* 0x040fe20000400000 */
[C---:B------:R-:W-:Y:S01]  /*123b0*/  FMUL R119, R208.reuse, R119 ;  /* 0x00000077d0777220 */ /* 0x040fe20000400000 */
[----:B------:R-:W-:Y:S01]  /*123c0*/  FSEL R111, R111, R136, P3 ;  /* 0x000000886f6f7208 */ /* 0x000fe20001800000 */
[----:B------:R-:W-:Y:S01]  /*123d0*/  FMUL R136, R208, R107 ;  /* 0x0000006bd0887220 */ /* 0x000fe20000400000 */
[----:B------:R-:W-:Y:S01]  /*123e0*/  FSEL R10, R10, R21, P3 ;  /* 0x000000150a0a7208 */ /* 0x000fe20001800000 */
[----:B------:R-:W-:Y:S01]  /*123f0*/  FMUL R21, R27, 0.25 ;  /* 0x3e8000001b157820 */ /* 0x000fe20000400000 */
[----:B------:R-:W-:-:S02]  /*12400*/  F2FP.BF16.F32.PACK_AB R104, R104, R119 ;  /* 0x000000776868723e */ /* 0x000fc400000010ff */
[----:B------:R-:W-:Y:S01]  /*12410*/  F2FP.BF16.F32.PACK_AB R107, R146, R139 ;  /* 0x0000008b926b723e */ /* 0x000fe200000010ff */
[----:B------:R-:W-:Y:S01]  /*12420*/  BAR.SYNC.DEFER_BLOCKING 0x0 ;  /* 0x0000000000007b1d */ /* 0x000fe20000010000 */
[----:B------:R-:W-:Y:S01]  /*12430*/  FSEL R21, R21, R27, P3 ;  /* 0x0000001b15157208 */ /* 0x000fe20001800000 */
[----:B------:R-:W-:-:S05]  /*12440*/  FMUL R27, R31, 0.25 ;  /* 0x3e8000001f1b7820 */ /* 0x000fca0000400000 */
[----:B------:R-:W-:Y:S01]  /*12450*/  FSEL R27, R27, R31, P3 ;  /* 0x0000001f1b1b7208 */ /* 0x000fe20001800000 */
[----:B------:R-:W-:Y:S01]  /*12460*/  FMUL R31, R37, 0.25 ;  /* 0x3e800000251f7820 */ /* 0x000fe20000400000 */
[----:B------:R-:W-:Y:S01]  /*12470*/  STSM.16.M88.4 [R135], R104 ;  /* 0x0000006887007844 */ /* 0x000fe20000000200 */
[----:B------:R-:W-:Y:S03]  /*12480*/  BAR.SYNC.DEFER_BLOCKING 0x0 ;  /* 0x0000000000007b1d */ /* 0x000fe60000010000 */
        /* <DEDUP_REMOVED lines=14> */
[----:B------:R-:W-:Y:S01]  /*12570*/  FMUL R115, R227, 0.25 ;  /* 0x3e800000e3737820 */ /* 0x000fe20000400000 */
[----:B------:R-:W2:Y:S03]  /*12580*/  LDS.128 R100, [R24] ;  /* 0x0000000018647984 */ /* 0x000ea60000000c00 */
[----:B------:R-:W-:Y:S01]  /*12590*/  FSEL R45, R45, R53, P3 ;  /* 0x000000352d2d7208 */ /* 0x000fe20001800000 */
[----:B------:R-:W-:Y:S01]  /*125a0*/  FMUL R53, R114, 0.25 ;  /* 0x3e80000072357820 */ /* 0x000fe20000400000 */
[----:B------:R-:W-:Y:S01]  /*125b0*/  FSEL R115, R115, R227, P3 ;  /* 0x000000e373737208 */ /* 0x000fe20001800000 */
[----:B------:R-:W-:Y:S01]  /*125c0*/  @!P6 FMUL R108, R108, 16777216 ;  /* 0x4b8000006c6ce820 */ /* 0x000fe20000400000 */
[----:B------:R-:W-:-:S02]  /*125d0*/  @!P6 FMUL R116, R116, 16777216 ;  /* 0x4b8000007474e820 */ /* 0x000fc40000400000 */
[----:B------:R-:W-:Y:S01]  /*125e0*/  FSEL R53, R53, R114, P3 ;  /* 0x0000007235357208 */ /* 0x000fe20001800000 */
[----:B------:R-:W-:Y:S01]  /*125f0*/  @!P6 FMUL R115, R115, 16777216 ;  /* 0x4b8000007373e820 */ /* 0x000fe20000400000 */
[----:B------:R-:W-:Y:S01]  /*12600*/  FMUL R114, R243, 0.25 ;  /* 0x3e800000f3727820 */ /* 0x000fe20000400000 */
[C---:B------:R-:W-:Y:S01]  /*12610*/  FMUL R227, R208.reuse, R108 ;  /* 0x0000006cd0e37220 */ /* 0x040fe20000400000 */
[----:B------:R-:W-:Y:S01]  /*12620*/  @!P6 FMUL R111, R111, 16777216 ;  /* 0x4b8000006f6fe820 */ /* 0x000fe20000400000 */
[C---:B------:R-:W-:Y:S01]  /*12630*/  FMUL R108, R208.reuse, R115 ;  /* 0x00000073d06c7220 */ /* 0x040fe20000400000 */
[----:B------:R-:W-:Y:S01]  /*12640*/  FMUL R116, R208, R116 ;  /* 0x00000074d0747220 */ /* 0x000fe20000400000 */
[----:B------:R-:W-:Y:S01]  /*12650*/  FSEL R114, R114, R243, P3 ;  /* 0x000000f372727208 */ /* 0x000fe20001800000 */
[----:B------:R-:W-:Y:S01]  /*12660*/  FMUL R243, R208, R111 ;  /* 0x0000006fd0f37220 */ /* 0x000fe20000400000 */
[----:B------:R-:W-:Y:S02]  /*12670*/  F2FP.BF16.F32.PACK_AB R109, R109, R130 ;  /* 0x000000826d6d723e */ /* 0x000fe400000010ff */
[----:B------:R-:W-:-:S02]  /*12680*/  F2FP.BF16.F32.PACK_AB R108, R108, R116 ;  /* 0x000000746c6c723e */ /* 0x000fc400000010ff */
[----:B------:R-:W-:Y:S01]  /*12690*/  F2FP.BF16.F32.PACK_AB R111, R151, R150 ;  /* 0x00000096976f723e */ /* 0x000fe200000010ff */
[----:B------:R-:W-:Y:S06]  /*126a0*/  BAR.SYNC.DEFER_BLOCKING 0x0 ;  /* 0x0000000000007b1d */ /* 0x000fec0000010000 */
[----:B------:R-:W-:Y:S02]  /*126b0*/  STSM.16.M88.4 [R135], R108 ;  /* 0x0000006c87007844 */ /* 0x000fe40000000200 */
[----:B------:R-:W-:Y:S01]  /*126c0*/  BAR.SYNC.DEFER_BLOCKING 0x0 ;  /* 0x0000000000007b1d */ /* 0x000fe20000010000 */
[----:B------:R-:W-:Y:S01]  /*126d0*/  @!P6 FMUL R112, R112, 16777216 ;  /* 0x4b8000007070e820 */ /* 0x000fe20000400000 */
[----:B------:R-:W-:-:S03]  /*126e0*/  @!P6 FMUL R114, R114, 16777216 ;  /* 0x4b8000007272e820 */ /* 0x000fc60000400000 */
[C---:B------:R-:W-:Y:S01]  /*126f0*/  FMUL R112, R208.reuse, R112 ;  /* 0x00000070d0707220 */ /* 0x040fe20000400000 */
[----:B------:R-:W-:Y:S01]  /*12700*/  FMUL R114, R208, R114 ;  /* 0x00000072d0727220 */ /* 0x000fe20000400000 */
[----:B------:R-:W3:Y:S04]  /*12710*/  LDS.128 R104, [R24] ;  /* 0x0000000018687984 */ /* 0x000ee80000000c00 */
[----:B------:R-:W-:Y:S02]  /*12720*/  F2FP.BF16.F32.PACK_AB R112, R112, R114 ;  /* 0x000000727070723e */ /* 0x000fe400000010ff */
[----:B------:R-:W-:Y:S02]  /*12730*/  F2FP.BF16.F32.PACK_AB R113, R113, R126 ;  /* 0x0000007e7171723e */ /* 0x000fe400000010ff */
[----:B------:R-:W-:-:S02]  /*12740*/  F2FP.BF16.F32.PACK_AB R114, R124, R125 ;  /* 0x0000007d7c72723e */ /* 0x000fc400000010ff */
[----:B------:R-:W-:Y:S01]  /*12750*/  F2FP.BF16.F32.PACK_AB R115, R195, R190 ;  /* 0x000000bec373723e */ /* 0x000fe200000010ff */
[----:B------:R-:W-:Y:S06]  /*12760*/  BAR.SYNC.DEFER_BLOCKING 0x0 ;  /* 0x0000000000007b1d */ /* 0x000fec0000010000 */
[----:B------:R-:W-:Y:S02]  /*12770*/  STSM.16.M88.4 [R135], R112 ;  /* 0x0000007087007844 */ /* 0x000fe40000000200 */
[----:B------:R-:W-:Y:S01]  /*12780*/  BAR.SYNC.DEFER_BLOCKING 0x0 ;  /* 0x0000000000007b1d */ /* 0x000fe20000010000 */
[----:B------:R-:W-:-:S02]  /*12790*/  F2FP.BF16.F32.PACK_AB R116, R242, R243 ;  /* 0x000000f3f274723e */ /* 0x000fc400000010ff */
[----:B------:R-:W-:-:S03]  /*127a0*/  F2FP.BF16.F32.PACK_AB R117, R117, R122 ;  /* 0x0000007a7575723e */ /* 0x000fc600000010ff */
[----:B------:R-:W4:Y:S01]  /*127b0*/  LDS.128 R108, [R24] ;  /* 0x00000000186c7984 */ /* 0x000f220000000c00 */
[----:B------:R-:W-:Y:S02]  /*127c0*/  F2FP.BF16.F32.PACK_AB R118, R120, R121 ;  /* 0x000000797876723e */ /* 0x000fe400000010ff */
[----:B------:R-:W-:Y:S01]  /*127d0*/  F2FP.BF16.F32.PACK_AB R119, R197, R196 ;  /* 0x000000c4c577723e */ /* 0x000fe200000010ff */
[----:B------:R-:W-:Y:S01]  /*127e0*/  BAR.SYNC.DEFER_BLOCKING 0x0 ;  /* 0x0000000000007b1d */ /* 0x000fe20000010000 */
[----:B------:R-:W-:Y:S02]  /*127f0*/  F2FP.BF16.F32.PACK_AB R136, R136, R227 ;  /* 0x000000e38888723e */ /* 0x000fe400000010ff */
[----:B------:R-:W-:Y:S02]  /*12800*/  F2FP.BF16.F32.PACK_AB R137, R137, R128 ;  /* 0x000000808989723e */ /* 0x000fe400000010ff */
[----:B------:R-:W-:Y:S02]  /*12810*/  F2FP.BF16.F32.PACK_AB R138, R138, R52 ;  /* 0x000000348a8a723e */ /* 0x000fe400000010ff */
[----:B------:R-:W-:-:S02]  /*12820*/  F2FP.BF16.F32.PACK_AB R139, R199, R198 ;  /* 0x000000c6c78b723e */ /* 0x000fc400000010ff */
[----:B------:R-:W-:Y:S01]  /*12830*/  F2FP.BF16.F32.PACK_AB R129, R129, R147 ;  /* 0x000000938181723e */ /* 0x000fe200000010ff */
[----:B------:R-:W-:Y:S01]  /*12840*/  @!P6 FMUL R207, R207, 16777216 ;  /* 0x4b800000cfcfe820 */ /* 0x000fe20000400000 */
[----:B------:R-:W-:Y:S01]  /*12850*/  F2FP.BF16.F32.PACK_AB R130, R57, R56 ;  /* 0x000000383982723e */ /* 0x000fe200000010ff */
[----:B------:R-:W-:Y:S01]  /*12860*/  @!P6 FMUL R209, R209, 16777216 ;  /* 0x4b800000d1d1e820 */ /* 0x000fe20000400000 */
[----:B------:R-:W-:Y:S01]  /*12870*/  F2FP.BF16.F32.PACK_AB R124, R123, R127 ;  /* 0x0000007f7b7c723e */ /* 0x000fe200000010ff */
[----:B------:R-:W-:Y:S01]  /*12880*/  @!P6 FMUL R204, R204, 16777216 ;  /* 0x4b800000cccce820 */ /* 0x000fe20000400000 */
[----:B------:R-:W-:Y:S01]  /*12890*/  F2FP.BF16.F32.PACK_AB R120, R210, R211 ;  /* 0x000000d3d278723e */ /* 0x000fe200000010ff */
[----:B------:R-:W-:Y:S01]  /*128a0*/  @!P6 FMUL R205, R205, 16777216 ;  /* 0x4b800000cdcde820 */ /* 0x000fe20000400000 */
[----:B------:R-:W-:Y:S02]  /*128b0*/  F2FP.BF16.F32.PACK_AB R121, R143, R144 ;  /* 0x000000908f79723e */ /* 0x000fe400000010ff */
[----:B------:R-:W-:Y:S01]  /*128c0*/  F2FP.BF16.F32.PACK_AB R141, R141, R98 ;  /* 0x000000628d8d723e */ /* 0x000fe200000010ff */
[----:B------:R-:W-:Y:S01]  /*128d0*/  @!P6 FMUL R193, R193, 16777216 ;  /* 0x4b800000c1c1e820 */ /* 0x000fe20000400000 */
[----:B------:R-:W-:Y:S01]  /*128e0*/  F2FP.BF16.F32.PACK_AB R122, R61, R60 ;  /* 0x0000003c3d7a723e */ /* 0x000fe200000010ff */
[----:B------:R-:W-:Y:S01]  /*128f0*/  @!P6 FMUL R194, R194, 16777216 ;  /* 0x4b800000c2c2e820 */ /* 0x000fe20000400000 */
[----:B------:R-:W-:Y:S01]  /*12900*/  F2FP.BF16.F32.PACK_AB R125, R140, R142 ;  /* 0x0000008e8c7d723e */ /* 0x000fe200000010ff */
[----:B------:R-:W-:Y:S01]  /*12910*/  STSM.16.M88.4 [R135], R116 ;  /* 0x0000007487007844 */ /* 0x000fe20000000200 */
[----:B------:R-:W-:-:S02]  /*12920*/  F2FP.BF16.F32.PACK_AB R128, R131, R224 ;  /* 0x000000e08380723e */ /* 0x000fc400000010ff */
[----:B------:R-:W-:Y:S01]  /*12930*/  F2FP.BF16.F32.PACK_AB R145, R145, R94 ;  /* 0x0000005e9191723e */ /* 0x000fe200000010ff */
[----:B------:R-:W-:Y:S01]  /*12940*/  BAR.SYNC.DEFER_BLOCKING 0x0 ;  /* 0x0000000000007b1d */ /* 0x000fe20000010000 */
[----:B------:R-:W-:Y:S02]  /*12950*/  F2FP.BF16.F32.PACK_AB R123, R212, R202 ;  /* 0x000000cad47b723e */ /* 0x000fe400000010ff */
[----:B------:R-:W-:Y:S02]  /*12960*/  F2FP.BF16.F32.PACK_AB R126, R65, R64 ;  /* 0x00000040417e723e */ /* 0x000fe400000010ff */
[----:B------:R-:W-:Y:S01]  /*12970*/  F2FP.BF16.F32.PACK_AB R127, R214, R213 ;  /* 0x000000d5d67f723e */ /* 0x000fe200000010ff */
[C---:B------:R-:W-:Y:S01]  /*12980*/  FMUL R207, R208.reuse, R207 ;  /* 0x000000cfd0cf7220 */ /* 0x040fe20000400000 */
[C---:B------:R-:W-:Y:S01]  /*12990*/  FMUL R209, R208.reuse, R209 ;  /* 0x000000d1d0d17220 */ /* 0x040fe20000400000 */
[C---:B------:R-:W-:Y:S01]  /*129a0*/  FMUL R204, R208.reuse, R204 ;  /* 0x000000ccd0cc7220 */ /* 0x040fe20000400000 */
[----:B------:R-:W-:Y:S01]  /*129b0*/  F2FP.BF16.F32.PACK_AB R146, R77, R76 ;  /* 0x0000004c4d92723e */ /* 0x000fe200000010ff */
[----:B------:R-:W-:Y:S01]  /*129c0*/  FMUL R205, R208, R205 ;  /* 0x000000cdd0cd7220 */ /* 0x000fe20000400000 */
[----:B------:R-:W-:Y:S01]  /*129d0*/  F2FP.BF16.F32.PACK_AB R147, R223, R222 ;  /* 0x000000dedf93723e */ /* 0x000fe200000010ff */
[----:B------:R-:W-:Y:S01]  /*129e0*/  @!P6 FMUL R148, R148, 16777216 ;  /* 0x4b8000009494e820 */ /* 0x000fe20000400000 */
[----:B------:R-:W-:Y:S01]  /*129f0*/  @!P6 FMUL R192, R192, 16777216 ;  /* 0x4b800000c0c0e820 */ /* 0x000fe20000400000 */
[----:B------:R-:W-:Y:S01]  /*12a00*/  F2FP.BF16.F32.PACK_AB R149, R149, R90 ;  /* 0x0000005a9595723e */ /* 0x000fe200000010ff */
[----:B------:R-:W-:Y:S01]  /*12a10*/  @!P6 FMUL R152, R152, 16777216 ;  /* 0x4b8000009898e820 */ /* 0x000fe20000400000 */
[----:B------:R-:W-:Y:S01]  /*12a20*/  F2FP.BF16.F32.PACK_AB R150, R81, R80 ;  /* 0x000000505196723e */ /* 0x000fe200000010ff */
[----:B------:R-:W-:Y:S01]  /*12a30*/  @!P6 FMUL R153, R153, 16777216 ;  /* 0x4b8000009999e820 */ /* 0x000fe20000400000 */
[----:B------:R-:W-:Y:S01]  /*12a40*/  F2FP.BF16.F32.PACK_AB R151, R226, R225 ;  /* 0x000000e1e297723e */ /* 0x000fe200000010ff */
[----:B------:R-:W-:Y:S01]  /*12a50*/  @!P6 FMUL R154, R154, 16777216 ;  /* 0x4b8000009a9ae820 */ /* 0x000fe20000400000 */
[----:B------:R-:W-:Y:S01]  /*12a60*/  @!P6 FMUL R155, R155, 16777216 ;  /* 0x4b8000009b9be820 */ /* 0x000fe20000400000 */
[----:B------:R-:W-:Y:S01]  /*12a70*/  @!P6 FMUL R178, R178, 16777216 ;  /* 0x4b800000b2b2e820 */ /* 0x000fe20000400000 */
[----:B------:R-:W-:Y:S01]  /*12a80*/  @!P6 FMUL R179, R179, 16777216 ;  /* 0x4b800000b3b3e820 */ /* 0x000fe20000400000 */
[----:B------:R-:W-:Y:S01]  /*12a90*/  @!P6 FMUL R176, R176, 16777216 ;  /* 0x4b800000b0b0e820 */ /* 0x000fe20000400000 */
[----:B------:R-:W5:Y:S01]  /*12aa0*/  LDS.128 R112, [R24] ;  /* 0x0000000018707984 */ /* 0x000f620000000c00 */
[----:B------:R-:W-:Y:S01]  /*12ab0*/  F2FP.BF16.F32.PACK_AB R131, R201, R200 ;  /* 0x000000c8c983723e */ /* 0x000fe200000010ff */
[----:B------:R-:W-:Y:S01]  /*12ac0*/  @!P6 FMUL R177, R177, 16777216 ;  /* 0x4b800000b1b1e820 */ /* 0x000fe20000400000 */
[----:B------:R-:W-:Y:S01]  /*12ad0*/  F2FP.BF16.F32.PACK_AB R140, R204, R205 ;  /* 0x000000cdcc8c723e */ /* 0x000fe200000010ff */
[----:B------:R-:W-:Y:S01]  /*12ae0*/  BAR.SYNC.DEFER_BLOCKING 0x0 ;  /* 0x0000000000007b1d */ /* 0x000fe20000010000 */
[----:B------:R-:W-:-:S02]  /*12af0*/  F2FP.BF16.F32.PACK_AB R142, R73, R72 ;  /* 0x00000048498e723e */ /* 0x000fc400000010ff */
[----:B------:R-:W-:Y:S01]  /*12b00*/  F2FP.BF16.F32.PACK_AB R143, R220, R219 ;  /* 0x000000dbdc8f723e */ /* 0x000fe200000010ff */
[C---:B------:R-:W-:Y:S01]  /*12b10*/  FMUL R193, R208.reuse, R193 ;  /* 0x000000c1d0c17220 */ /* 0x040fe20000400000 */
[C---:B------:R-:W-:Y:S01]  /*12b20*/  FMUL R194, R208.reuse, R194 ;  /* 0x000000c2d0c27220 */ /* 0x040fe20000400000 */
[C---:B------:R-:W-:Y:S01]  /*12b30*/  FMUL R148, R208.reuse, R148 ;  /* 0x00000094d0947220 */ /* 0x040fe20000400000 */
[C---:B------:R-:W-:Y:S01]  /*12b40*/  FMUL R192, R208.reuse, R192 ;  /* 0x000000c0d0c07220 */ /* 0x040fe20000400000 */
[C---:B------:R-:W-:Y:S01]  /*12b50*/  FMUL R152, R208.reuse, R152 ;  /* 0x00000098d0987220 */ /* 0x040fe20000400000 */
[C---:B------:R-:W-:Y:S01]  /*12b60*/  FMUL R153, R208.reuse, R153 ;  /* 0x00000099d0997220 */ /* 0x040fe20000400000 */
[----:B------:R-:W-:Y:S01]  /*12b70*/  F2FP.BF16.F32.PACK_AB R81, R83, R86 ;  /* 0x000000565351723e */ /* 0x000fe200000010ff */
[C---:B------:R-:W-:Y:S01]  /*12b80*/  FMUL R154, R208.reuse, R154 ;  /* 0x0000009ad09a7220 */ /* 0x040fe20000400000 */
[C---:B------:R-:W-:Y:S01]  /*12b90*/  FMUL R155, R208.reuse, R155 ;  /* 0x0000009bd09b7220 */ /* 0x040fe20000400000 */
[C---:B------:R-:W-:Y:S01]  /*12ba0*/  FMUL R178, R208.reuse, R178 ;  /* 0x000000b2d0b27220 */ /* 0x040fe20000400000 */
[C---:B------:R-:W-:Y:S01]  /*12bb0*/  FMUL R179, R208.reuse, R179 ;  /* 0x000000b3d0b37220 */ /* 0x040fe20000400000 */
[----:B------:R-:W-:Y:S01]  /*12bc0*/  F2FP.BF16.F32.PACK_AB R77, R71, R74 ;  /* 0x0000004a474d723e */ /* 0x000fe200000010ff */
[----:B------:R-:W-:Y:S01]  /*12bd0*/  FMUL R176, R208, R176 ;  /* 0x000000b0d0b07220 */ /* 0x000fe20000400000 */
        /* <DEDUP_REMOVED lines=28> */
[----:B------:R-:W-:Y:S01]  /*12da0*/  F2FP.BF16.F32.PACK_AB R65, R67, R70 ;  /* 0x000000464341723e */ /* 0x000fe200000010ff */
[----:B------:R-:W0:Y:S01]  /*12db0*/  LDC R197, c[0x0][0x278] ;  /* 0x00009e00ffc57b82 */ /* 0x000e220000000800 */
[----:B------:R-:W5:Y:S01]  /*12dc0*/  LDS.128 R116, [R24] ;  /* 0x0000000018747984 */ /* 0x000f620000000c00 */
[----:B------:R-:W-:-:S06]  /*12dd0*/  F2FP.BF16.F32.PACK_AB R57, R59, R62 ;  /* 0x0000003e3b39723e */ /* 0x000fcc00000010ff */
[----:B------:R-:W2:Y:S08]  /*12de0*/  LDC R201, c[0x0][0x278] ;  /* 0x00009e00ffc97b82 */ /* 0x000eb00000000800 */
[----:B------:R-:W-:Y:S01]  /*12df0*/  BAR.SYNC.DEFER_BLOCKING 0x0 ;  /* 0x0000000000007b1d */ /* 0x000fe20000010000 */
[----:B------:R-:W-:Y:S02]  /*12e00*/  F2FP.BF16.F32.PACK_AB R61, R55, R58 ;  /* 0x0000003a373d723e */ /* 0x000fe400000010ff */
[----:B------:R-:W-:-:S02]  /*12e10*/  F2FP.BF16.F32.PACK_AB R94, R167, R166 ;  /* 0x000000a6a75e723e */ /* 0x000fc400000010ff */
[----:B------:R-:W-:-:S03]  /*12e20*/  F2FP.BF16.F32.PACK_AB R98, R183, R182 ;  /* 0x000000b6b762723e */ /* 0x000fc600000010ff */
[----:B------:R-:W5:Y:S01]  /*12e30*/  LDC R211, c[0x0][0x278] ;  /* 0x00009e00ffd37b82 */ /* 0x000f620000000800 */
[----:B------:R-:W-:-:S07]  /*12e40*/  F2FP.BF16.F32.PACK_AB R186, R187, R186 ;  /* 0x000000babbba723e */ /* 0x000fce00000010ff */
[----:B------:R-:W5:Y:S01]  /*12e50*/  LDC R213, c[0x0][0x278] ;  /* 0x00009e00ffd57b82 */ /* 0x000f620000000800 */
[----:B------:R-:W-:Y:S01]  /*12e60*/  STSM.16.M88.4 [R135], R128 ;  /* 0x0000008087007844 */ /* 0x000fe20000000200 */
[----:B-1----:R-:W-:Y:S02]  /*12e70*/  F2FP.BF16.F32.PACK_AB R136, R207, R209 ;  /* 0x000000d1cf88723e */ /* 0x002fe400000010ff */
[----:B------:R-:W-:-:S04]  /*12e80*/  F2FP.BF16.F32.PACK_AB R137, R87, R91 ;  /* 0x0000005b5789723e */ /* 0x000fc800000010ff */
[----:B------:R-:W-:Y:S01]  /*12e90*/  BAR.SYNC.DEFER_BLOCKING 0x0 ;  /* 0x0000000000007b1d */ /* 0x000fe20000010000 */
[----:B------:R-:W-:Y:S02]  /*12ea0*/  F2FP.BF16.F32.PACK_AB R138, R69, R68 ;  /* 0x00000044458a723e */ /* 0x000fe400000010ff */
[----:B------:R-:W-:Y:S02]  /*12eb0*/  F2FP.BF16.F32.PACK_AB R139, R218, R217 ;  /* 0x000000d9da8b723e */ /* 0x000fe400000010ff */
[----:B------:R-:W-:Y:S02]  /*12ec0*/  F2FP.BF16.F32.PACK_AB R144, R193, R194 ;  /* 0x000000c2c190723e */ /* 0x000fe400000010ff */
[----:B------:R-:W-:Y:S02]  /*12ed0*/  F2FP.BF16.F32.PACK_AB R148, R148, R192 ;  /* 0x000000c09494723e */ /* 0x000fe400000010ff */
[----:B------:R-:W-:Y:S02]  /*12ee0*/  F2FP.BF16.F32.PACK_AB R152, R152, R153 ;  /* 0x000000999898723e */ /* 0x000fe400000010ff */
[----:B------:R-:W-:-:S02]  /*12ef0*/  F2FP.BF16.F32.PACK_AB R80, R154, R155 ;  /* 0x0000009b9a50723e */ /* 0x000fc400000010ff */
[----:B------:R-:W-:Y:S02]  /*12f00*/  F2FP.BF16.F32.PACK_AB R83, R229, R228 ;  /* 0x000000e4e553723e */ /* 0x000fe400000010ff */
[----:B------:R-:W-:Y:S02]  /*12f10*/  F2FP.BF16.F32.PACK_AB R73, R75, R78 ;  /* 0x0000004e4b49723e */ /* 0x000fe400000010ff */
[----:B------:R-:W-:Y:S02]  /*12f20*/  F2FP.BF16.F32.PACK_AB R72, R178, R179 ;  /* 0x000000b3b248723e */ /* 0x000fe400000010ff */
[----:B------:R-:W-:Y:S01]  /*12f30*/  F2FP.BF16.F32.PACK_AB R74, R93, R92 ;  /* 0x0000005c5d4a723e */ /* 0x000fe200000010ff */
[C---:B------:R-:W-:Y:S01]  /*12f40*/  FMUL R177, R208.reuse, R177 ;  /* 0x000000b1d0b17220 */ /* 0x040fe20000400000 */
[C---:B------:R-:W-:Y:S01]  /*12f50*/  FMUL R5, R208.reuse, R5 ;  /* 0x00000005d0057220 */ /* 0x040fe20000400000 */
[C---:B------:R-:W-:Y:S01]  /*12f60*/  FMUL R6, R208.reuse, R6 ;  /* 0x00000006d0067220 */ /* 0x040fe20000400000 */
[C---:B------:R-:W-:Y:S01]  /*12f70*/  FMUL R7, R208.reuse, R7 ;  /* 0x00000007d0077220 */ /* 0x040fe20000400000 */
[----:B------:R-:W1:Y:S01]  /*12f80*/  LDS.128 R128, [R24] ;  /* 0x0000000018807984 */ /* 0x000e620000000c00 */
[C---:B------:R-:W-:Y:S01]  /*12f90*/  FMUL R9, R208.reuse, R9 ;  /* 0x00000009d0097220 */ /* 0x040fe20000400000 */
[C---:B------:R-:W-:Y:S01]  /*12fa0*/  FMUL R10, R208.reuse, R10 ;  /* 0x0000000ad00a7220 */ /* 0x040fe20000400000 */
[C---:B------:R-:W-:Y:S01]  /*12fb0*/  FMUL R11, R208.reuse, R11 ;  /* 0x0000000bd00b7220 */ /* 0x040fe20000400000 */
[----:B------:R-:W-:Y:S01]  /*12fc0*/  BAR.SYNC.DEFER_BLOCKING 0x0 ;  /* 0x0000000000007b1d */ /* 0x000fe20000010000 */
        /* <DEDUP_REMOVED lines=20> */
[----:B------:R-:W-:Y:S01]  /*13110*/  F2FP.BF16.F32.PACK_AB R153, R79, R82 ;  /* 0x000000524f99723e */ /* 0x000fe200000010ff */
[----:B------:R-:W3:Y:S01]  /*13120*/  LDL.LU R208, [R1+0x34c] ;  /* 0x00034c0001d07983 */ /* 0x000ee20000300800 */
[----:B------:R-:W-:Y:S01]  /*13130*/  F2FP.BF16.F32.PACK_AB R69, R63, R66 ;  /* 0x000000423f45723e */ /* 0x000fe200000010ff */
[----:B------:R-:W4:Y:S02]  /*13140*/  LDC R167, c[0x0][0x278] ;  /* 0x00009e00ffa77b82 */ /* 0x000f240000000800 */
[----:B------:R-:W-:Y:S06]  /*13150*/  STSM.16.M88.4 [R135], R120 ;  /* 0x0000007887007844 */ /* 0x000fec0000000200 */
[----:B------:R-:W-:Y:S01]  /*13160*/  BAR.SYNC.DEFER_BLOCKING 0x0 ;  /* 0x0000000000007b1d */ /* 0x000fe20000010000 */
[----:B------:R-:W-:-:S02]  /*13170*/  F2FP.BF16.F32.PACK_AB R82, R85, R84 ;  /* 0x000000545552723e */ /* 0x000fc400000010ff */
[----:B------:R-:W-:Y:S02]  /*13180*/  F2FP.BF16.F32.PACK_AB R154, R89, R88 ;  /* 0x00000058599a723e */ /* 0x000fe400000010ff */
[----:B------:R-:W-:-:S03]  /*13190*/  F2FP.BF16.F32.PACK_AB R155, R231, R230 ;  /* 0x000000e6e79b723e */ /* 0x000fc600000010ff */
[----:B------:R-:W5:Y:S01]  /*131a0*/  LDC R193, c[0x0][0x278] ;  /* 0x00009e00ffc17b82 */ /* 0x000f620000000800 */
[----:B------:R-:W-:Y:S01]  /*131b0*/  F2FP.BF16.F32.PACK_AB R75, R233, R232 ;  /* 0x000000e8e94b723e */ /* 0x000fe200000010ff */
[----:B------:R-:W5:Y:S01]  /*131c0*/  LDL.LU R206, [R1+0x208] ;  /* 0x0002080001ce7983 */ /* 0x000f620000300800 */
[----:B------:R-:W-:Y:S02]  /*131d0*/  F2FP.BF16.F32.PACK_AB R67, R237, R236 ;  /* 0x000000eced43723e */ /* 0x000fe400000010ff */
[----:B------:R-:W-:Y:S02]  /*131e0*/  F2FP.BF16.F32.PACK_AB R70, R159, R158 ;  /* 0x0000009e9f46723e */ /* 0x000fe400000010ff */
[----:B------:R-:W-:Y:S01]  /*131f0*/  F2FP.BF16.F32.PACK_AB R76, R176, R177 ;  /* 0x000000b1b04c723e */ /* 0x000fe200000010ff */
[----:B------:R-:W1:Y:S01]  /*13200*/  LDC R159, c[0x0][0x278] ;  /* 0x00009e00ff9f7b82 */ /* 0x000e620000000800 */
[----:B------:R-:W-:Y:S02]  /*13210*/  F2FP.BF16.F32.PACK_AB R78, R97, R96 ;  /* 0x00000060614e723e */ /* 0x000fe400000010ff */
[----:B------:R-:W-:-:S02]  /*13220*/  F2FP.BF16.F32.PACK_AB R71, R239, R238 ;  /* 0x000000eeef47723e */ /* 0x000fc400000010ff */
[----:B------:R-:W-:Y:S02]  /*13230*/  F2FP.BF16.F32.PACK_AB R58, R161, R160 ;  /* 0x000000a0a13a723e */ /* 0x000fe400000010ff */
[----:B------:R-:W-:Y:S02]  /*13240*/  F2FP.BF16.F32.PACK_AB R59, R241, R240 ;  /* 0x000000f0f13b723e */ /* 0x000fe400000010ff */
[----:B------:R-:W-:Y:S01]  /*13250*/  F2FP.BF16.F32.PACK_AB R62, R163, R162 ;  /* 0x000000a2a33e723e */ /* 0x000fe200000010ff */
[----:B------:R-:W1:Y:S01]  /*13260*/  LDS.128 R120, [R24] ;  /* 0x0000000018787984 */ /* 0x000e620000000c00 */
[----:B------:R-:W-:Y:S01]  /*13270*/  F2FP.BF16.F32.PACK_AB R79, R235, R234 ;  /* 0x000000eaeb4f723e */ /* 0x000fe200000010ff */
[----:B------:R-:W1:Y:S08]  /*13280*/  LDC R163, c[0x0][0x278] ;  /* 0x00009e00ffa37b82 */ /* 0x000e700000000800 */
[----:B------:R-:W-:Y:S01]  /*13290*/  BAR.SYNC.DEFER_BLOCKING 0x0 ;  /* 0x0000000000007b1d */ /* 0x000fe20000010000 */
[----:B------:R-:W-:-:S02]  /*132a0*/  F2FP.BF16.F32.PACK_AB R64, R170, R171 ;  /* 0x000000abaa40723e */ /* 0x000fc400000010ff */
[----:B------:R-:W-:Y:S02]  /*132b0*/  F2FP.BF16.F32.PACK_AB R66, R157, R156 ;  /* 0x0000009c9d42723e */ /* 0x000fe400000010ff */
[----:B------:R-:W-:-:S03]  /*132c0*/  F2FP.BF16.F32.PACK_AB R68, R168, R169 ;  /* 0x000000a9a844723e */ /* 0x000fc600000010ff */
[----:B------:R-:W1:Y:S01]  /*132d0*/  LDC R157, c[0x0][0x278] ;  /* 0x00009e00ff9d7b82 */ /* 0x000e620000000800 */
[----:B------:R-:W-:Y:S02]  /*132e0*/  F2FP.BF16.F32.PACK_AB R56, R99, R134 ;  /* 0x000000866338723e */ /* 0x000fe400000010ff */
[----:B------:R-:W-:Y:S02]  /*132f0*/  F2FP.BF16.F32.PACK_AB R60, R53, R95 ;  /* 0x0000005f353c723e */ /* 0x000fe400000010ff */
[----:B------:R-:W-:Y:S02]  /*13300*/  F2FP.BF16.F32.PACK_AB R63, R245, R244 ;  /* 0x000000f4f53f723e */ /* 0x000fe400000010ff */
[----:B------:R-:W-:Y:S01]  /*13310*/  F2FP.BF16.F32.PACK_AB R52, R44, R45 ;  /* 0x0000002d2c34723e */ /* 0x000fe200000010ff */
[----:B------:R-:W3:Y:S01]  /*13320*/  LDC R134, c[0x0][0x278] ;  /* 0x00009e00ff867b82 */ /* 0x000ee20000000800 */
[----:B------:R-:W-:Y:S02]  /*13330*/  F2FP.BF16.F32.PACK_AB R55, R247, R246 ;  /* 0x000000f6f737723e */ /* 0x000fe400000010ff */
[----:B------:R-:W-:-:S02]  /*13340*/  F2FP.BF16.F32.PACK_AB R93, R47, R50 ;  /* 0x000000322f5d723e */ /* 0x000fc400000010ff */
[----:B------:R-:W-:Y:S01]  /*13350*/  F2FP.BF16.F32.PACK_AB R92, R40, R41 ;  /* 0x00000029285c723e */ /* 0x000fe200000010ff */
[----:B----4-:R-:W-:Y:S02]  /*13360*/  IMAD R167, R167, 0x46, RZ ;  /* 0x00000046a7a77824 */ /* 0x010fe400078e02ff */
[----:B------:R-:W4:Y:S01]  /*13370*/  LDC R177, c[0x0][0x278] ;  /* 0x00009e00ffb17b82 */ /* 0x000f220000000800 */
[----:B------:R-:W-:Y:S07]  /*13380*/  STSM.16.M88.4 [R135], R124 ;  /* 0x0000007c87007844 */ /* 0x000fee0000000200 */
[----:B------:R-:W-:Y:S01]  /*13390*/  BAR.SYNC.DEFER_BLOCKING 0x0 ;  /* 0x0000000000007b1d */ /* 0x000fe20000010000 */
[----:B------:R-:W-:-:S02]  /*133a0*/  F2FP.BF16.F32.PACK_AB R97, R25, R28 ;  /* 0x0000001c1961723e */ /* 0x000fc400000010ff */
[----:B------:R-:W-:-:S05]  /*133b0*/  F2FP.BF16.F32.PACK_AB R96, R20, R21 ;  /* 0x000000151460723e */ /* 0x000fca00000010ff */
[----:B------:R-:W4:Y:S01]  /*133c0*/  LDC R169, c[0x0][0x278] ;  /* 0x00009e00ffa97b82 */ /* 0x000f220000000800 */
[----:B0-----:R-:W-:Y:S02]  /*133d0*/  IMAD R197, R197, 0x6d, RZ ;  /* 0x0000006dc5c57824 */ /* 0x001fe400078e02ff */
[----:B--2---:R-:W-:-:S05]  /*133e0*/  IMAD R201, R201, 0x71, RZ ;  /* 0x00000071c9c97824 */ /* 0x004fca00078e02ff */
[----:B------:R-:W0:Y:S08]  /*133f0*/  LDC R207, c[0x0][0x278] ;  /* 0x00009e00ffcf7b82 */ /* 0x000e300000000800 */
[----:B------:R-:W2:Y:S01]  /*13400*/  LDC R209, c[0x0][0x278] ;  /* 0x00009e00ffd17b82 */ /* 0x000ea20000000800 */
[----:B------:R-:W0:Y:S07]  /*13410*/  LDS.128 R124, [R24] ;  /* 0x00000000187c7984 */ /* 0x000e2e0000000c00 */
[----:B------:R-:W-:Y:S08]  /*13420*/  BAR.SYNC.DEFER_BLOCKING 0x0 ;  /* 0x0000000000007b1d */ /* 0x000ff00000010000 */
[----:B------:R-:W2:Y:S01]  /*13430*/  LDC R217, c[0x0][0x278] ;  /* 0x00009e00ffd97b82 */ /* 0x000ea20000000800 */
[----:B------:R-:W-:Y:S07]  /*13440*/  STSM.16.M88.4 [R135], R136 ;  /* 0x0000008887007844 */ /* 0x000fee0000000200 */
[----:B------:R-:W-:Y:S06]  /*13450*/  BAR.SYNC.DEFER_BLOCKING 0x0 ;  /* 0x0000000000007b1d */ /* 0x000fec0000010000 */
[----:B------:R-:W2:Y:S02]  /*13460*/  LDS.128 R136, [R24] ;  /* 0x0000000018887984 */ /* 0x000ea40000000c00 */
[----:B------:R-:W-:Y:S06]  /*13470*/  BAR.SYNC.DEFER_BLOCKING 0x0 ;  /* 0x0000000000007b1d */ /* 0x000fec0000010000 */
[----:B------:R-:W-:Y:S02]  /*13480*/  STSM.16.M88.4 [R135], R140 ;  /* 0x0000008c87007844 */ /* 0x000fe40000000200 */
[----:B------:R-:W-:Y:S06]  /*13490*/  BAR.SYNC.DEFER_BLOCKING 0x0 ;  /* 0x0000000000007b1d */ /* 0x000fec0000010000 */
[----:B------:R-:W2:Y:S02]  /*134a0*/  LDS.128 R140, [R24] ;  /* 0x00000000188c7984 */ /* 0x000ea40000000c00 */
[----:B------:R-:W-:Y:S06]  /*134b0*/  BAR.SYNC.DEFER_BLOCKING 0x0 ;  /* 0x0000000000007b1d */ /* 0x000fec0000010000 */
[----:B------:R-:W-:Y:S02]  /*134c0*/  STSM.16.M88.4 [R135], R144 ;  /* 0x0000009087007844 */ /* 0x000fe40000000200 */
[----:B------:R-:W-:Y:S06]  /*134d0*/  BAR.SYNC.DEFER_BLOCKING 0x0 ;  /* 0x0000000000007b1d */ /* 0x000fec0000010000 */
[----:B------:R-:W2:Y:S02]  /*134e0*/  LDS.128 R144, [R24] ;  /* 0x0000000018907984 */ /* 0x000ea40000000c00 */
[----:B------:R-:W-:Y:S06]  /*134f0*/  BAR.SYNC.DEFER_BLOCKING 0x0 ;  /* 0x0000000000007b1d */ /* 0x000fec0000010000 */
[----:B------:R1:W-:Y:S02]  /*13500*/  STSM.16.M88.4 [R135], R148 ;  /* 0x0000009487007844 */ /* 0x0003e40000000200 */
[----:B------:R-:W-:Y:S01]  /*13510*/  BAR.SYNC.DEFER_BLOCKING 0x0 ;  /* 0x0000000000007b1d */ /* 0x000fe20000010000 */
[----:B------:R-:W-:-:S02]  /*13520*/  F2FP.BF16.F32.PACK_AB R53, R51, R54 ;  /* 0x000000363335723e */ /* 0x000fc400000010ff */
[----:B------:R-:W-:Y:S02]  /*13530*/  F2FP.BF16.F32.PACK_AB R47, R3, R252 ;  /* 0x000000fc032f723e */ /* 0x000fe400000010ff */
[----:B------:R-:W-:-:S03]  /*13540*/  F2FP.BF16.F32.PACK_AB R95, R249, R248 ;  /* 0x000000f8f95f723e */ /* 0x000fc600000010ff */
[----:B------:R-:W3:Y:S01]  /*13550*/  LDC.64 R50, c[0x0][0x270] ;  /* 0x00009c00ff327b82 */ /* 0x000ee20000000a00 */
[----:B------:R-:W-:Y:S01]  /*13560*/  F2FP.BF16.F32.PACK_AB R45, R39, R42 ;  /* 0x0000002a272d723e */ /* 0x000fe200000010ff */
[----:B------:R-:W2:Y:S01]  /*13570*/  LDL.LU R3, [R1+0x380] ;  /* 0x0003800001037983 */ /* 0x000ea20000300800 */
[----:B------:R-:W-:Y:S02]  /*13580*/  F2FP.BF16.F32.PACK_AB R99, R215, R216 ;  /* 0x000000d8d763723e */ /* 0x000fe400000010ff */
[----:B------:R-:W-:Y:S02]  /*13590*/  F2FP.BF16.F32.PACK_AB R41, R43, R46 ;  /* 0x0000002e2b29723e */ /* 0x000fe400000010ff */
[----:B------:R-:W-:Y:S01]  /*135a0*/  F2FP.BF16.F32.PACK_AB R40, R36, R37 ;  /* 0x000000252428723e */ /* 0x000fe200000010ff */
[----:B-1----:R-:W1:Y:S01]  /*135b0*/  LDC.64 R148, c[0x0][0x228] ;  /* 0x00008a00ff947b82 */ /* 0x002e620000000a00 */
[----:B------:R-:W0:Y:S07]  /*135c0*/  LDS.128 R84, [R24] ;  /* 0x0000000018547984 */ /* 0x000e2e0000000c00 */
[----:B------:R-:W-:Y:S06]  /*135d0*/  BAR.SYNC.DEFER_BLOCKING 0x0 ;  /* 0x0000000000007b1d */ /* 0x000fec0000010000 */
[----:B------:R-:W-:Y:S02]  /*135e0*/  STSM.16.M88.4 [R135], R80 ;  /* 0x0000005087007844 */ /* 0x000fe40000000200 */
[----:B------:R-:W-:Y:S06]  /*135f0*/  BAR.SYNC.DEFER_BLOCKING 0x0 ;  /* 0x0000000000007b1d */ /* 0x000fec0000010000 */
[----:B------:R-:W0:Y:S02]  /*13600*/  LDS.128 R80, [R24] ;  /* 0x0000000018507984 */ /* 0x000e240000000c00 */
[----:B------:R-:W-:Y:S06]  /*13610*/  BAR.SYNC.DEFER_BLOCKING 0x0 ;  /* 0x0000000000007b1d */ /* 0x000fec0000010000 */
[----:B------:R4:W-:Y:S02]  /*13620*/  STSM.16.M88.4 [R135], R152 ;  /* 0x0000009887007844 */ /* 0x0009e40000000200 */
[----:B------:R-:W-:Y:S01]  /*13630*/  BAR.SYNC.DEFER_BLOCKING 0x0 ;  /* 0x0000000000007b1d */ /* 0x000fe20000010000 */
[----:B------:R-:W-:-:S02]  /*13640*/  F2FP.BF16.F32.PACK_AB R54, R165, R164 ;  /* 0x000000a4a536723e */ /* 0x000fc400000010ff */
[----:B-----5:R-:W-:Y:S02]  /*13650*/  F2FP.BF16.F32.PACK_AB R39, R206, R0 ;  /* 0x00000000ce27723e */ /* 0x020fe400000010ff */
[----:B------:R-:W-:Y:S02]  /*13660*/  F2FP.BF16.F32.PACK_AB R42, R173, R172 ;  /* 0x000000acad2a723e */ /* 0x000fe400000010ff */
[----:B------:R-:W-:Y:S01]  /*13670*/  F2FP.BF16.F32.PACK_AB R43, R251, R250 ;  /* 0x000000fafb2b723e */ /* 0x000fe200000010ff */
[----:B------:R-:W5:Y:S01]  /*13680*/  LDL.LU R0, [R1+0x37c] ;  /* 0x00037c0001007983 */ /* 0x000f620000300800 */
[----:B------:R-:W-:Y:S02]  /*13690*/  F2FP.BF16.F32.PACK_AB R44, R30, R31 ;  /* 0x0000001f1e2c723e */ /* 0x000fe400000010ff */
[----:B------:R-:W-:Y:S01]  /*136a0*/  F2FP.BF16.F32.PACK_AB R21, R22, R23 ;  /* 0x000000171615723e */ /* 0x000fe200000010ff */
[----:B------:R-:W5:Y:S01]  /*136b0*/  LDL.LU R215, [R1+0x378] ;  /* 0x0003780001d77983 */ /* 0x000f620000300800 */
[----:B------:R-:W-:Y:S01]  /*136c0*/  F2FP.BF16.F32.PACK_AB R46, R175, R174 ;  /* 0x000000aeaf2e723e */ /* 0x000fe200000010ff */
[----:B----4-:R-:W4:Y:S02]  /*136d0*/  LDC R153, c[0x0][0x278] ;  /* 0x00009e00ff997b82 */ /* 0x010f240000000800 */
[----:B------:R-:W4:Y:S04]  /*136e0*/  LDL.LU R216, [R1+0x374] ;  /* 0x0003740001d87983 */ /* 0x000f280000300800 */
[----:B------:R-:W5:Y:S01]  /*136f0*/  LDL.LU R242, [R1+0x228] ;  /* 0x0002280001f27983 */ /* 0x000f620000300800 */
[----:B------:R-:W-:Y:S01]  /*13700*/  F2FP.BF16.F32.PACK_AB R37, R29, R38 ;  /* 0x000000261d25723e */ /* 0x000fe200000010ff */
[----:B------:R-:W1:Y:S02]  /*13710*/  LDC R155, c[0x0][0x278] ;  /* 0x00009e00ff9b7b82 */ /* 0x000e640000000800 */
[----:B------:R-:W0:Y:S06]  /*13720*/  LDS.128 R88, [R24] ;  /* 0x0000000018587984 */ /* 0x000e2c0000000c00 */
[----:B------:R-:W-:Y:S01]  /*13730*/  BAR.SYNC.DEFER_BLOCKING 0x0 ;  /* 0x0000000000007b1d */ /* 0x000fe20000010000 */
[----:B------:R-:W-:-:S02]  /*13740*/  F2FP.BF16.F32.PACK_AB R36, R26, R27 ;  /* 0x0000001b1a24723e */ /* 0x000fc400000010ff */
[----:B------:R-:W-:Y:S02]  /*13750*/  F2FP.BF16.F32.PACK_AB R20, R10, R11 ;  /* 0x0000000b0a14723e */ /* 0x000fe400000010ff */
[----:B------:R-:W-:Y:S01]  /*13760*/  F2FP.BF16.F32.PACK_AB R22, R185, R184 ;  /* 0x000000b8b916723e */ /* 0x000fe200000010ff */
[----:B------:R-:W-:Y:S01]  /*13770*/  IMAD R157, R157, 0x1c, RZ ;  /* 0x0000001c9d9d7824 */ /* 0x000fe200078e02ff */
[----:B------:R-:W-:Y:S01]  /*13780*/  F2FP.BF16.F32.PACK_AB R23, R221, R4 ;  /* 0x00000004dd17723e */ /* 0x000fe200000010ff */
[----:B------:R-:W0:Y:S01]  /*13790*/  S2R R206, SR_CTAID.Y ;  /* 0x0000000000ce7919 */ /* 0x000e220000002600 */
[----:B------:R-:W-:Y:S01]  /*137a0*/  F2FP.BF16.F32.PACK_AB R150, R189, R188 ;  /* 0x000000bcbd96723e */ /* 0x000fe200000010ff */
[----:B------:R-:W-:Y:S01]  /*137b0*/  IMAD R163, R163, 0x42, RZ ;  /* 0x00000042a3a37824 */ /* 0x000fe200078e02ff */
[----:B------:R-:W5:Y:S01]  /*137c0*/  LDC R173, c[0x0][0x278] ;  /* 0x00009e00ffad7b82 */ /* 0x000f620000000800 */
[----:B------:R-:W-:-:S07]  /*137d0*/  IMAD R169, R169, 0x44, RZ ;  /* 0x00000044a9a97824 */ /* 0x000fce00078e02ff */
[----:B------:R-:W5:Y:S01]  /*137e0*/  LDC.64 R174, c[0x0][0x270] ;  /* 0x00009c00ffae7b82 */ /* 0x000f620000000a00 */
[----:B------:R-:W-:Y:S01]  /*137f0*/  STSM.16.M88.4 [R135], R72 ;  /* 0x0000004887007844 */ /* 0x000fe20000000200 */
[----:B------:R-:W-:Y:S02]  /*13800*/  F2FP.BF16.F32.PACK_AB R38, R181, R180 ;  /* 0x000000b4b526723e */ /* 0x000fe400000010ff */
[----:B------:R-:W-:-:S04]  /*13810*/  F2FP.BF16.F32.PACK_AB R184, R7, R9 ;  /* 0x0000000907b8723e */ /* 0x000fc800000010ff */
[----:B------:R-:W-:Y:S01]  /*13820*/  BAR.SYNC.DEFER_BLOCKING 0x0 ;  /* 0x0000000000007b1d */ /* 0x000fe20000010000 */
[----:B------:R-:W-:Y:S01]  /*13830*/  F2FP.BF16.F32.PACK_AB R185, R49, R48 ;  /* 0x0000003031b9723e */ /* 0x000fe200000010ff */
[----:B---3--:R-:W-:-:S06]  /*13840*/  IMAD R27, R208, R51, RZ ;  /* 0x00000033d01b7224 */ /* 0x008fcc00078e02ff */
[----:B------:R-:W3:Y:S01]  /*13850*/  LDC R7, c[0x0][0x278] ;  /* 0x00009e00ff077b82 */ /* 0x000ee20000000800 */
[----:B-1----:R-:W-:Y:S01]  /*13860*/  IMAD R155, R155, 0x1a, RZ ;  /* 0x0000001a9b9b7824 */ /* 0x002fe200078e02ff */
[----:B------:R-:W4:Y:S01]  /*13870*/  LDL.LU R221, [R1+0x370] ;  /* 0x0003700001dd7983 */ /* 0x000f220000300800 */
[----:B0-----:R-:W-:Y:S01]  /*13880*/  IMAD R25, R206, R50, RZ ;  /* 0x00000032ce197224 */ /* 0x001fe200078e02ff */
[----:B--2---:R-:W-:Y:S02]  /*13890*/  F2FP.BF16.F32.PACK_AB R187, R3, R2 ;  /* 0x0000000203bb723e */ /* 0x004fe400000010ff */
[----:B------:R-:W0:Y:S01]  /*138a0*/  LDS.128 R72, [R24] ;  /* 0x0000000018487984 */ /* 0x000e220000000c00 */
[----:B-----5:R-:W-:Y:S01]  /*138b0*/  F2FP.BF16.F32.PACK_AB R151, R242, R0 ;  /* 0x00000000f297723e */ /* 0x020fe200000010ff */
[----:B------:R-:W-:Y:S01]  /*138c0*/  BAR.SYNC.DEFER_BLOCKING 0x0 ;  /* 0x0000000000007b1d */ /* 0x000fe20000010000 */
[----:B------:R-:W-:Y:S01]  /*138d0*/  SHF.L.U32 R10, R27, 0x1, RZ ;  /* 0x000000011b0a7819 */ /* 0x000fe200000006ff */
[----:B------:R-:W-:-:S02]  /*138e0*/  IMAD R9, R134, 0x3, RZ ;  /* 0x0000000386097824 */ /* 0x000fc400078e02ff */
[----:B------:R-:W-:Y:S02]  /*138f0*/  IMAD R173, R173, 0x39, RZ ;  /* 0x00000039adad7824 */ /* 0x000fe400078e02ff */
[----:B------:R-:W-:Y:S02]  /*13900*/  IMAD R174, R206, R174, RZ ;  /* 0x000000aeceae7224 */ /* 0x000fe400078e02ff */
[----:B------:R-:W1:Y:S01]  /*13910*/  LDC R181, c[0x0][0x278] ;  /* 0x00009e00ffb57b82 */ /* 0x000e620000000800 */
[----:B------:R-:W-:Y:S01]  /*13920*/  IMAD R175, R208, R175, RZ ;  /* 0x000000afd0af7224 */ /* 0x000fe200078e02ff */
[----:B------:R-:W2:Y:S01]  /*13930*/  LDL.LU R4, [R1+0x36c] ;  /* 0x00036c0001047983 */ /* 0x000ea20000300800 */
[----:B------:R-:W-:-:S05]  /*13940*/  IMAD R177, R177, 0x47, RZ ;  /* 0x00000047b1b17824 */ /* 0x000fca00078e02ff */
[----:B------:R-:W5:Y:S01]  /*13950*/  LDC R189, c[0x0][0x278] ;  /* 0x00009e00ffbd7b82 */ /* 0x000f620000000800 */
[----:B------:R-:W-:Y:S07]  /*13960*/  STSM.16.M88.4 [R135], R76 ;  /* 0x0000004c87007844 */ /* 0x000fee0000000200 */
[----:B------:R-:W-:Y:S01]  /*13970*/  BAR.SYNC.DEFER_BLOCKING 0x0 ;  /* 0x0000000000007b1d */ /* 0x000fe20000010000 */
[C---:B------:R-:W-:Y:S01]  /*13980*/  SHF.L.U32 R11, R25.reuse, 0x1, RZ ;  /* 0x00000001190b7819 */ /* 0x040fe200000006ff */
[----:B------:R-:W-:-:S04]  /*13990*/  IMAD.HI R26, R25, 0x2, RZ ;  /* 0x00000002191a7827 */ /* 0x000fc800078e02ff */
[----:B------:R-:W-:Y:S01]  /*139a0*/  IMAD.HI R27, R27, 0x2, RZ ;  /* 0x000000021b1b7827 */ /* 0x000fe200078e02ff */
[----:B------:R-:W-:Y:S01]  /*139b0*/  SHF.L.U32 R175, R175, 0x1, RZ ;  /* 0x00000001afaf7819 */ /* 0x000fe200000006ff */
[----:B------:R-:W2:Y:S04]  /*139c0*/  LDL.LU R3, [R1+0x368] ;  /* 0x0003680001037983 */ /* 0x000ea80000300800 */
[----:B------:R-:W0:Y:S01]  /*139d0*/  LDS.128 R76, [R24] ;  /* 0x00000000184c7984 */ /* 0x000e220000000c00 */
[----:B------:R-:W-:Y:S01]  /*139e0*/  BAR.SYNC.DEFER_BLOCKING 0x0 ;  /* 0x0000000000007b1d */ /* 0x000fe20000010000 */
[----:B------:R-:W-:Y:S02]  /*139f0*/  IADD3 R10, P3, P5, R10, R148, R11 ;  /* 0x000000940a0a7210 */ /* 0x000fe40007d7e00b */
[----:B------:R-:W-:Y:S01]  /*13a00*/  SHF.L.U32 R25, R134, 0x2, RZ ;  /* 0x0000000286197819 */ /* 0x000fe200000006ff */
[----:B-1----:R-:W-:-:S02]  /*13a10*/  IMAD R181, R181, 0x49, RZ ;  /* 0x00000049b5b57824 */ /* 0x002fc400078e02ff */
[----:B-----5:R-:W-:Y:S02]  /*13a20*/  IMAD R189, R189, 0x5d, RZ ;  /* 0x0000005dbdbd7824 */ /* 0x020fe400078e02ff */
[----:B------:R-:W-:Y:S01]  /*13a30*/  IMAD R193, R193, 0x5f, RZ ;  /* 0x0000005fc1c17824 */ /* 0x000fe200078e02ff */
[----:B------:R-:W5:Y:S04]  /*13a40*/  LDL.LU R2, [R1+0x364] ;  /* 0x0003640001027983 */ /* 0x000f680000300800 */
[----:B------:R-:W-:Y:S01]  /*13a50*/  STSM.16.M88.4 [R135], R64 ;  /* 0x0000004087007844 */ /* 0x000fe20000000200 */
[----:B------:R-:W-:Y:S01]  /*13a60*/  BAR.SYNC.DEFER_BLOCKING 0x0 ;  /* 0x0000000000007b1d */ /* 0x000fe20000010000 */
[----:B------:R-:W-:Y:S02]  /*13a70*/  IADD3.X R11, R27, R149, R26, P3, P5 ;  /* 0x000000951b0b7210 */ /* 0x000fe40001fea41a */
[----:B------:R-:W-:-:S03]  /*13a80*/  F2FP.BF16.F32.PACK_AB R148, R5, R6 ;  /* 0x000000060594723e */ /* 0x000fc600000010ff */
[----:B------:R-:W5:Y:S04]  /*13a90*/  LDL.LU R0, [R1+0x360] ;  /* 0x0003600001007983 */ /* 0x000f680000300800 */
[----:B------:R-:W1:Y:S01]  /*13aa0*/  LDS.128 R64, [R24] ;  /* 0x0000000018407984 */ /* 0x000e620000000c00 */
[----:B------:R-:W-:Y:S06]  /*13ab0*/  BAR.SYNC.DEFER_BLOCKING 0x0 ;  /* 0x0000000000007b1d */ /* 0x000fec0000010000 */
[----:B------:R-:W-:Y:S02]  /*13ac0*/  STSM.16.M88.4 [R135], R68 ;  /* 0x0000004487007844 */ /* 0x000fe40000000200 */
[----:B------:R-:W-:Y:S06]  /*13ad0*/  BAR.SYNC.DEFER_BLOCKING 0x0 ;  /* 0x0000000000007b1d */ /* 0x000fec0000010000 */
[----:B------:R-:W1:Y:S02]  /*13ae0*/  LDS.128 R68, [R24] ;  /* 0x0000000018447984 */ /* 0x000e640000000c00 */
        /* <DEDUP_REMOVED lines=15> */
[----:B------:R-:W5:Y:S02]  /*13be0*/  LDS.128 R92, [R24] ;  /* 0x00000000185c7984 */ /* 0x000f640000000c00 */
        /* <DEDUP_REMOVED lines=13> */
[----:B------:R3:W-:Y:S02]  /*13cc0*/  STSM.16.M88.4 [R135], R96 ;  /* 0x0000006087007844 */ /* 0x0007e40000000200 */
[----:B------:R-:W-:Y:S01]  /*13cd0*/  BAR.SYNC.DEFER_BLOCKING 0x0 ;  /* 0x0000000000007b1d */ /* 0x000fe20000010000 */
[----:B------:R-:W-:-:S02]  /*13ce0*/  F2FP.BF16.F32.PACK_AB R149, R133, R132 ;  /* 0x000000848595723e */ /* 0x000fc400000010ff */
[----:B------:R-:W-:-:S05]  /*13cf0*/  SHF.L.U32 R5, R134, 0x1, RZ ;  /* 0x0000000186057819 */ /* 0x000fca00000006ff */
[----:B------:R-:W0:Y:S08]  /*13d00*/  LDC R132, c[0x0][0x278] ;  /* 0x00009e00ff847b82 */ /* 0x000e300000000800 */
[----:B---3--:R-:W3:Y:S08]  /*13d10*/  LDC R99, c[0x0][0x278] ;  /* 0x00009e00ff637b82 */ /* 0x008ef00000000800 */
[----:B------:R-:W4:Y:S01]  /*13d20*/  LDC R97, c[0x0][0x278] ;  /* 0x00009e00ff617b82 */ /* 0x000f220000000800 */
[----:B------:R-:W5:Y:S07]  /*13d30*/  LDS.128 R44, [R24] ;  /* 0x00000000182c7984 */ /* 0x000f6e0000000c00 */
        /* <DEDUP_REMOVED lines=8> */
[----:B------:R-:W-:Y:S01]  /*13dc0*/  BAR.SYNC.DEFER_BLOCKING 0x0 ;  /* 0x0000000000007b1d */ /* 0x000fe20000010000 */
[-C--:B------:R-:W-:Y:S01]  /*13dd0*/  IADD3 R6, P3, R5, R10.reuse, RZ ;  /* 0x0000000a05067210 */ /* 0x080fe20007f7e0ff */
[----:B------:R-:W-:Y:S01]  /*13de0*/  IMAD R133, R134, 0x6, RZ ;  /* 0x0000000686857824 */ /* 0x000fe200078e02ff */
[----:B---3--:R-:W-:-:S03]  /*13df0*/  LEA R98, P6, R99, R10, 0x3 ;  /* 0x0000000a63627211 */ /* 0x008fc600078c18ff */
[----:B------:R3:W-:Y:S02]  /*13e00*/  STSM.16.M88.4 [R135], R148 ;  /* 0x0000009487007844 */ /* 0x0007e40000000200 */
[----:B------:R-:W-:Y:S01]  /*13e10*/  BAR.SYNC.DEFER_BLOCKING 0x0 ;  /* 0x0000000000007b1d */ /* 0x000fe20000010000 */
[-C--:B------:R-:W-:Y:S02]  /*13e20*/  LEA.HI.X.SX32 R7, R7, R11.reuse, 0x1, P3 ;  /* 0x0000000b07077211 */ /* 0x080fe400018f0eff */
[----:B------:R-:W-:Y:S02]  /*13e30*/  PRMT R27, R12, 0x7632, R27 ;  /* 0x000076320c1b7816 */ /* 0x000fe4000000001b */
[-C--:B----4-:R-:W-:Y:S02]  /*13e40*/  LEA R26, P3, R97, R10.reuse, 0x2 ;  /* 0x0000000a611a7211 */ /* 0x090fe400078610ff */
[----:B------:R-:W-:Y:S01]  /*13e50*/  IADD3 R96, P5, R133, R10, RZ ;  /* 0x0000000a85607210 */ /* 0x000fe20007fbe0ff */
[----:B---3--:R-:W3:Y:S01]  /*13e60*/  LDC R148, c[0x0][0x278] ;  /* 0x00009e00ff947b82 */ /* 0x008ee20000000800 */
[-C--:B------:R-:W-:Y:S01]  /*13e70*/  LEA.HI.X.SX32 R99, R25, R11.reuse, 0x1, P6 ;  /* 0x0000000b19637211 */ /* 0x080fe200030f0eff */
[C---:B------:R-:W-:Y:S01]  /*13e80*/  IMAD R25, R134.reuse, 0xa, RZ ;  /* 0x0000000a86197824 */ /* 0x040fe200078e02ff */
[----:B------:R-:W-:Y:S01]  /*13e90*/  LEA.HI.X.SX32 R97, R9, R11, 0x1, P5 ;  /* 0x0000000b09617211 */ /* 0x000fe200028f0eff */
[----:B------:R-:W-:-:S02]  /*13ea0*/  IMAD R135, R134, 0xc, RZ ;  /* 0x0000000c86877824 */ /* 0x000fc400078e02ff */
[C---:B------:R-:W-:Y:S02]  /*13eb0*/  IMAD R149, R134.reuse, 0xe, RZ ;  /* 0x0000000e86957824 */ /* 0x040fe400078e02ff */
[----:B------:R-:W4:Y:S01]  /*13ec0*/  LDC R151, c[0x0][0x278] ;  /* 0x00009e00ff977b82 */ /* 0x000f220000000800 */
[----:B------:R-:W-:Y:S04]  /*13ed0*/  STG.E.U16 desc[UR60][R10.64], R12 ;  /* 0x0000000c0a007986 */ /* 0x000fe8000c10153c */
[----:B------:R1:W-:Y:S01]  /*13ee0*/  STG.E.U16 desc[UR60][R6.64], R27 ;  /* 0x0000001b06007986 */ /* 0x0003e2000c10153c */
[C---:B------:R-:W-:Y:S02]  /*13ef0*/  SHF.L.U32 R9, R134.reuse, 0x3, RZ ;  /* 0x0000000386097819 */ /* 0x040fe400000006ff */
[----:B------:R-:W2:Y:S01]  /*13f00*/  LDC R150, c[0x0][0x278] ;  /* 0x00009e00ff967b82 */ /* 0x000ea20000000800 */
[----:B-1----:R-:W-:Y:S01]  /*13f10*/  LEA.HI.X.SX32 R27, R5, R11, 0x1, P3 ;  /* 0x0000000b051b7211 */ /* 0x002fe200018f0eff */
[----:B------:R-:W-:Y:S01]  /*13f20*/  IMAD R5, R134, 0x5, RZ ;  /* 0x0000000586057824 */ /* 0x000fe200078e02ff */
[----:B------:R-:W-:-:S02]  /*13f30*/  PRMT R7, R13, 0x7632, R7 ;  /* 0x000076320d077816 */ /* 0x000fc40000000007 */
[-C--:B------:R-:W-:Y:S01]  /*13f40*/  IADD3 R6, P5, R25, R10.reuse, RZ ;  /* 0x0000000a19067210 */ /* 0x080fe20007fbe0ff */
[----:B------:R1:W-:Y:S01]  /*13f50*/  STG.E.U16 desc[UR60][R26.64], R13 ;  /* 0x0000000d1a007986 */ /* 0x0003e2000c10153c */
[----:B------:R-:W-:-:S03]  /*13f60*/  IADD3 R12, P3, R135, R10, RZ ;  /* 0x0000000a870c7210 */ /* 0x000fc60007f7e0ff */
[----:B------:R0:W-:Y:S04]  /*13f70*/  STG.E.U16 desc[UR60][R96.64], R7 ;  /* 0x0000000760007986 */ /* 0x0001e8000c10153c */
[----:B------:R3:W-:Y:S01]  /*13f80*/  STG.E.U16 desc[UR60][R98.64], R14 ;  /* 0x0000000e62007986 */ /* 0x0007e2000c10153c */
[----:B-1----:R-:W-:Y:S02]  /*13f90*/  PRMT R27, R14, 0x7632, R27 ;  /* 0x000076320e1b7816 */ /* 0x002fe4000000001b */
[-C--:B0-----:R-:W-:Y:S01]  /*13fa0*/  LEA.HI.X.SX32 R7, R5, R11.reuse, 0x1, P5 ;  /* 0x0000000b05077211 */ /* 0x081fe200028f0eff */
[----:B------:R-:W-:Y:S01]  /*13fb0*/  IMAD R5, R134, 0x7, RZ ;  /* 0x0000000786057824 */ /* 0x000fe200078e02ff */
[-C--:B------:R-:W-:Y:S02]  /*13fc0*/  LEA R96, P6, R153, R10.reuse, 0x4 ;  /* 0x0000000a99607211 */ /* 0x080fe400078c20ff */
[----:B------:R-:W0:Y:S01]  /*13fd0*/  LDC R153, c[0x0][0x278] ;  /* 0x00009e00ff997b82 */ /* 0x000e220000000800 */
[----:B------:R-:W-:Y:S01]  /*13fe0*/  IADD3 R26, P5, R149, R10, RZ ;  /* 0x0000000a951a7210 */ /* 0x000fe20007fbe0ff */
[----:B---3--:R-:W-:Y:S01]  /*13ff0*/  IMAD R99, R132, 0x12, RZ ;  /* 0x0000001284637824 */ /* 0x008fe200078e02ff */
[-C--:B------:R-:W-:Y:S01]  /*14000*/  LEA.HI.X.SX32 R13, R133, R11.reuse, 0x1, P3 ;  /* 0x0000000b850d7211 */ /* 0x080fe200018f0eff */
[----:B------:R1:W-:Y:S01]  /*14010*/  STG.E.U16 desc[UR60][R6.64], R27 ;  /* 0x0000001b06007986 */ /* 0x0003e2000c10153c */
[----:B------:R-:W-:Y:S01]  /*14020*/  LEA.HI.X.SX32 R97, R9, R11, 0x1, P6 ;  /* 0x0000000b09617211 */ /* 0x000fe200030f0eff */
[----:B------:R-:W-:-:S02]  /*14030*/  IMAD R133, R148, 0x14, RZ ;  /* 0x0000001494857824 */ /* 0x000fc400078e02ff */
[----:B------:R3:W-:Y:S01]  /*14040*/  STG.E.U16 desc[UR60][R12.64], R15 ;  /* 0x0000000f0c007986 */ /* 0x0007e2000c10153c */
[----:B------:R-:W2:Y:S01]  /*14050*/  LDC R98, c[0x0][0x278] ;  /* 0x00009e00ff627b82 */ /* 0x000ea20000000800 */
[----:B-1----:R-:W-:Y:S01]  /*14060*/  LEA.HI.X.SX32 R27, R5, R11, 0x1, P5 ;  /* 0x0000000b051b7211 */ /* 0x002fe200028f0eff */
[----:B------:R-:W-:Y:S01]  /*14070*/  IMAD R5, R134, 0x9, RZ ;  /* 0x0000000986057824 */ /* 0x000fe200078e02ff */
[----:B------:R-:W-:-:S05]  /*14080*/  PRMT R7, R15, 0x7632, R7 ;  /* 0x000076320f077816 */ /* 0x000fca0000000007 */
[----:B------:R-:W1:Y:S01]  /*14090*/  LDC R132, c[0x0][0x278] ;  /* 0x00009e00ff847b82 */ /* 0x000e620000000800 */
[-C--:B------:R-:W-:Y:S01]  /*140a0*/  IADD3 R6, P3, R99, R10.reuse, RZ ;  /* 0x0000000a63067210 */ /* 0x080fe20007f7e0ff */
[----:B------:R4:W-:Y:S01]  /*140b0*/  STG.E.U16 desc[UR60][R26.64], R7 ;  /* 0x000000071a007986 */ /* 0x0009e2000c10153c */
[----:B---3--:R-:W-:-:S03]  /*140c0*/  IADD3 R12, P5, R133, R10, RZ ;  /* 0x0000000a850c7210 */ /* 0x008fc60007fbe0ff */
[----:B------:R3:W-:Y:S01]  /*140d0*/  STG.E.U16 desc[UR60][R96.64], R16 ;  /* 0x0000001060007986 */ /* 0x0007e2000c10153c */
[-C--:B------:R-:W-:Y:S01]  /*140e0*/  LEA.HI.X.SX32 R13, R25, R11.reuse, 0x1, P5 ;  /* 0x0000000b190d7211 */ /* 0x080fe200028f0eff */
[----:B----4-:R-:W-:Y:S01]  /*140f0*/  IMAD R151, R151, 0x16, RZ ;  /* 0x0000001697977824 */ /* 0x010fe200078e02ff */
[----:B------:R-:W4:Y:S01]  /*14100*/  LDC R25, c[0x0][0x278] ;  /* 0x00009e00ff197b82 */ /* 0x000f220000000800 */
[----:B------:R-:W-:Y:S02]  /*14110*/  LEA.HI.X.SX32 R7, R5, R11, 0x1, P3 ;  /* 0x0000000b05077211 */ /* 0x000fe400018f0eff */
[----:B------:R-:W-:-:S05]  /*14120*/  PRMT R5, R16, 0x7632, R5 ;  /* 0x0000763210057816 */ /* 0x000fca0000000005 */
[----:B------:R-:W5:Y:S08]  /*14130*/  LDC R148, c[0x0][0x278] ;  /* 0x00009e00ff947b82 */ /* 0x000f700000000800 */
[----:B---3--:R-:W3:Y:S01]  /*14140*/  LDC R16, c[0x0][0x278] ;  /* 0x00009e00ff107b82 */ /* 0x008ee20000000800 */
[----:B0-----:R-:W-:Y:S01]  /*14150*/  IMAD R153, R153, 0x18, RZ ;  /* 0x0000001899997824 */ /* 0x001fe200078e02ff */
[----:B------:R-:W-:Y:S01]  /*14160*/  IADD3 R14, P6, R151, R10, RZ ;  /* 0x0000000a970e7210 */ /* 0x000fe20007fde0ff */
[----:B------:R-:W-:Y:S01]  /*14170*/  IMAD R9, R134, 0xb, RZ ;  /* 0x0000000b86097824 */ /* 0x000fe200078e02ff */
[----:B------:R0:W-:Y:S04]  /*14180*/  STG.E.U16 desc[UR60][R6.64], R5 ;  /* 0x0000000506007986 */ /* 0x0001e8000c10153c */
[----:B------:R-:W5:Y:S01]  /*14190*/  LDC R96, c[0x0][0x278] ;  /* 0x00009e00ff607b82 */ /* 0x000f620000000800 */
[----:B------:R-:W-:-:S02]  /*141a0*/  LEA.HI.X.SX32 R15, R9, R11, 0x1, P6 ;  /* 0x0000000b090f7211 */ /* 0x000fc400030f0eff */
[----:B------:R-:W-:Y:S02]  /*141b0*/  PRMT R26, R17, 0x7632, R26 ;  /* 0x00007632111a7816 */ /* 0x000fe4000000001a */
[----:B0-----:R-:W-:-:S03]  /*141c0*/  IADD3 R6, P5, R153, R10, RZ ;  /* 0x0000000a99067210 */ /* 0x001fc60007fbe0ff */
[----:B------:R-:W0:Y:S01]  /*141d0*/  LDC R97, c[0x0][0x278] ;  /* 0x00009e00ff617b82 */ /* 0x000e220000000800 */
[----:B------:R3:W-:Y:S01]  /*141e0*/  STG.E.U16 desc[UR60][R12.64], R17 ;  /* 0x000000110c007986 */ /* 0x0007e2000c10153c */
[----:B--2---:R-:W-:Y:S01]  /*141f0*/  IMAD R5, R98, 0x1e, RZ ;  /* 0x0000001e62057824 */ /* 0x004fe200078e02ff */
[----:B------:R-:W-:Y:S01]  /*14200*/  LEA.HI.X.SX32 R7, R135, R11, 0x1, P5 ;  /* 0x0000000b87077211 */ /* 0x000fe200028f0eff */
[----:B------:R-:W-:Y:S01]  /*14210*/  IMAD R9, R134, 0xd, RZ ;  /* 0x0000000d86097824 */ /* 0x000fe200078e02ff */
[----:B------:R2:W-:Y:S03]  /*14220*/  STG.E.U16 desc[UR60][R14.64], R26 ;  /* 0x0000001a0e007986 */ /* 0x0005e6000c10153c */
[----:B------:R-:W0:Y:S01]  /*14230*/  LDC R135, c[0x0][0x278] ;  /* 0x00009e00ff877b82 */ /* 0x000e220000000800 */
[----:B---3--:R-:W-:-:S07]  /*14240*/  IMAD R13, R16, 0xf, RZ ;  /* 0x0000000f100d7824 */ /* 0x008fce00078e02ff */
[----:B------:R-:W3:Y:S01]  /*14250*/  LDC R12, c[0x0][0x278] ;  /* 0x00009e00ff0c7b82 */ /* 0x000ee20000000800 */
[-C--:B--2---:R-:W-:Y:S02]  /*14260*/  IADD3 R14, P3, R155, R10.reuse, RZ ;  /* 0x0000000a9b0e7210 */ /* 0x084fe40007f7e0ff */
[-C--:B------:R-:W-:Y:S02]  /*14270*/  IADD3 R16, P5, R157, R10.reuse, RZ ;  /* 0x0000000a9d107210 */ /* 0x080fe40007fbe0ff */
[----:B------:R-:W-:-:S03]  /*14280*/  IADD3 R26, P6, R5, R10, RZ ;  /* 0x0000000a051a7210 */ /* 0x000fc60007fde0ff */
[----:B------:R-:W2:Y:S01]  /*14290*/  LDC R98, c[0x0][0x278] ;  /* 0x00009e00ff627b82 */ /* 0x000ea20000000800 */
[-C--:B------:R-:W-:Y:S01]  /*142a0*/  LEA.HI.X.SX32 R15, R9, R11.reuse, 0x1, P3 ;  /* 0x0000000b090f7211 */ /* 0x080fe200018f0eff */
[----:B------:R4:W-:Y:S01]  /*142b0*/  STG.E.U16 desc[UR60][R6.64], R18 ;  /* 0x0000001206007986 */ /* 0x0009e2000c10153c */
[----:B------:R-:W-:Y:S02]  /*142c0*/  PRMT R9, R18, 0x7632, R9 ;  /* 0x0000763212097816 */ /* 0x000fe40000000009 */
[-C--:B------:R-:W-:Y:S02]  /*142d0*/  LEA.HI.X.SX32 R17, R149, R11.reuse, 0x1, P5 ;  /* 0x0000000b95117211 */ /* 0x080fe400028f0eff */
[----:B------:R-:W-:Y:S01]  /*142e0*/  LEA.HI.X.SX32 R27, R13, R11, 0x1, P6 ;  /* 0x0000000b0d1b7211 */ /* 0x000fe200030f0eff */
[----:B------:R-:W3:Y:S01]  /*142f0*/  LDC R134, c[0x0][0x278] ;  /* 0x00009e00ff867b82 */ /* 0x000ee20000000800 */
[----:B-1----:R-:W-:Y:S01]  /*14300*/  IMAD R13, R132, 0x22, RZ ;  /* 0x00000022840d7824 */ /* 0x002fe200078e02ff */
[----:B------:R-:W-:-:S02]  /*14310*/  PRMT R149, R19, 0x7632, R149 ;  /* 0x0000763213957816 */ /* 0x000fc40000000095 */
[----:B----4-:R-:W-:Y:S02]  /*14320*/  SHF.L.U32 R7, R25, 0x4, RZ ;  /* 0x0000000419077819 */ /* 0x010fe400000006ff */
[-C--:B------:R-:W-:Y:S01]  /*14330*/  LEA R6, P5, R159, R10.reuse, 0x5 ;  /* 0x0000000a9f067211 */ /* 0x080fe200078a28ff */
[----:B------:R1:W-:Y:S01]  /*14340*/  STG.E.U16 desc[UR60][R14.64], R9 ;  /* 0x000000090e007986 */ /* 0x0003e2000c10153c */
[----:B-----5:R-:W-:Y:S01]  /*14350*/  IMAD R25, R96, 0x11, RZ ;  /* 0x0000001160197824 */ /* 0x020fe200078e02ff */
[----:B------:R-:W4:Y:S01]  /*14360*/  LDC R132, c[0x0][0x278] ;  /* 0x00009e00ff847b82 */ /* 0x000f220000000800 */
[----:B------:R-:W-:Y:S01]  /*14370*/  LEA.HI.X.SX32 R7, R7, R11, 0x1, P5 ;  /* 0x0000000b07077211 */ /* 0x000fe200028f0eff */
[----:B------:R5:W-:Y:S04]  /*14380*/  STG.E.U16 desc[UR60][R16.64], R19 ;  /* 0x0000001310007986 */ /* 0x000be8000c10153c */
[----:B------:R0:W-:Y:S02]  /*14390*/  STG.E.U16 desc[UR60][R26.64], R149 ;  /* 0x000000951a007986 */ /* 0x0001e4000c10153c */
[----:B------:R-:W4:Y:S01]  /*143a0*/  LDC R18, c[0x0][0x278] ;  /* 0x00009e00ff127b82 */ /* 0x000f220000000800 */
[----:B-1----:R-:W-:Y:S01]  /*143b0*/  IMAD R9, R148, 0x24, RZ ;  /* 0x0000002494097824 */ /* 0x002fe200078e02ff */
[----:B------:R-:W-:Y:S01]  /*143c0*/  IADD3 R14, P3, R13, R10, RZ ;  /* 0x0000000a0d0e7210 */ /* 0x000fe20007f7e0ff */
[----:B------:R1:W-:Y:S01]  /*143d0*/  STG.E.U16 desc[UR60][R6.64], R32 ;  /* 0x0000002006007986 */ /* 0x0003e2000c10153c */
[----:B-----5:R-:W-:-:S02]  /*143e0*/  IMAD R19, R150, 0x26, RZ ;  /* 0x0000002696137824 */ /* 0x020fc400078e02ff */
[----:B------:R-:W-:Y:S02]  /*143f0*/  IADD3 R16, P5, R9, R10, RZ ;  /* 0x0000000a09107210 */ /* 0x000fe40007fbe0ff */
[----:B------:R-:W5:Y:S01]  /*14400*/  LDC R148, c[0x0][0x278] ;  /* 0x00009e00ff947b82 */ /* 0x000f620000000800 */
[-C--:B------:R-:W-:Y:S01]  /*14410*/  LEA.HI.X.SX32 R15, R25, R11.reuse, 0x1, P3 ;  /* 0x0000000b190f7211 */ /* 0x080fe200018f0eff */
[----:B0-----:R-:W-:Y:S01]  /*14420*/  IMAD R27, R97, 0x13, RZ ;  /* 0x00000013611b7824 */ /* 0x001fe200078e02ff */
[----:B------:R-:W-:Y:S02]  /*14430*/  LEA.HI.X.SX32 R17, R99, R11, 0x1, P5 ;  /* 0x0000000b63117211 */ /* 0x000fe400028f0eff */
[----:B-1----:R-:W-:-:S03]  /*14440*/  PRMT R7, R32, 0x7632, R7 ;  /* 0x0000763220077816 */ /* 0x002fc60000000007 */
[----:B------:R-:W0:Y:S01]  /*14450*/  LDC R149, c[0x0][0x278] ;  /* 0x00009e00ff957b82 */ /* 0x000e220000000800 */
[----:B------:R-:W-:Y:S01]  /*14460*/  IADD3 R96, P6, R19, R10, RZ ;  /* 0x0000000a13607210 */ /* 0x000fe20007fde0ff */
[----:B------:R-:W-:Y:S01]  /*14470*/  IMAD R99, R135, 0x2c, RZ ;  /* 0x0000002c87637824 */ /* 0x000fe200078e02ff */
[----:B------:R3:W-:Y:S05]  /*14480*/  STG.E.U16 desc[UR60][R14.64], R7 ;  /* 0x000000070e007986 */ /* 0x0007ea000c10153c */
[----:B------:R-:W1:Y:S01]  /*14490*/  LDC R32, c[0x0][0x278] ;  /* 0x00009e00ff207b82 */ /* 0x000e620000000800 */
[----:B------:R-:W-:Y:S01]  /*144a0*/  LEA.HI.X.SX32 R97, R27, R11, 0x1, P6 ;  /* 0x0000000b1b617211 */ /* 0x000fe200030f0eff */
[----:B------:R3:W-:Y:S01]  /*144b0*/  STG.E.U16 desc[UR60][R16.64], R33 ;  /* 0x0000002110007986 */ /* 0x0007e2000c10153c */
[----:B--2---:R-:W-:-:S02]  /*144c0*/  IMAD R25, R98, 0x28, RZ ;  /* 0x0000002862197824 */ /* 0x004fc400078e02ff */
[----:B---3--:R-:W-:Y:S01]  /*144d0*/  IMAD R15, R12, 0x15, RZ ;  /* 0x000000150c0f7824 */ /* 0x008fe200078e02ff */
[----:B------:R-:W-:Y:S02]  /*144e0*/  PRMT R26, R33, 0x7632, R26 ;  /* 0x00007632211a7816 */ /* 0x000fe4000000001a */
[----:B------:R-:W2:Y:S01]  /*144f0*/  LDC R12, c[0x0][0x278] ;  /* 0x00009e00ff0c7b82 */ /* 0x000ea20000000800 */
[-C--:B------:R-:W-:Y:S01]  /*14500*/  IADD3 R16, P6, R99, R10.reuse, RZ ;  /* 0x0000000a63107210 */ /* 0x080fe20007fde0ff */
[----:B------:R-:W-:Y:S01]  /*14510*/  IMAD R27, R134, 0x2a, RZ ;  /* 0x0000002a861b7824 */ /* 0x000fe200078e02ff */
[----:B------:R-:W-:Y:S02]  /*14520*/  IADD3 R6, P3, R25, R10, RZ ;  /* 0x0000000a19067210 */ /* 0x000fe40007f7e0ff */
[----:B------:R-:W-:-:S03]  /*14530*/  LEA.HI.X.SX32 R17, R151, R11, 0x1, P6 ;  /* 0x0000000b97117211 */ /* 0x000fc600030f0eff */
[----:B------:R-:W3:Y:S01]  /*14540*/  LDC R98, c[0x0][0x278] ;  /* 0x00009e00ff627b82 */ /* 0x000ee20000000800 */
[----:B------:R4:W-:Y:S01]  /*14550*/  STG.E.U16 desc[UR60][R96.64], R26 ;  /* 0x0000001a60007986 */ /* 0x0009e2000c10153c */
[----:B------:R-:W-:-:S06]  /*14560*/  LEA.HI.X.SX32 R7, R133, R11, 0x1, P3 ;  /* 0x0000000b85077211 */ /* 0x000fcc00018f0eff */
[----:B------:R-:W3:Y:S01]  /*14570*/  LDC R151, c[0x0][0x278] ;  /* 0x00009e00ff977b82 */ /* 0x000ee20000000800 */
[----:B------:R-:W-:Y:S01]  /*14580*/  IADD3 R14, P5, R27, R10, RZ ;  /* 0x0000000a1b0e7210 */ /* 0x000fe20007fbe0ff */
[----:B------:R0:W-:Y:S01]  /*14590*/  STG.E.U16 desc[UR60][R6.64], R34 ;  /* 0x0000002206007986 */ /* 0x0001e2000c10153c */
[----:B----4-:R-:W-:-:S05]  /*145a0*/  IMAD R97, R132, 0x2e, RZ ;  /* 0x0000002e84617824 */ /* 0x010fca00078e02ff */
[----:B------:R-:W4:Y:S01]  /*145b0*/  LDC R26, c[0x0][0x278] ;  /* 0x00009e00ff1a7b82 */ /* 0x000f220000000800 */
[----:B------:R-:W-:Y:S02]  /*145c0*/  LEA.HI.X.SX32 R15, R15, R11, 0x1, P5 ;  /* 0x0000000b0f0f7211 */ /* 0x000fe400028f0eff */
[----:B------:R-:W-:Y:S01]  /*145d0*/  PRMT R33, R34, 0x7632, R33 ;  /* 0x0000763222217816 */ /* 0x000fe20000000021 */
[----:B-----5:R-:W-:Y:S02]  /*145e0*/  IMAD R135, R148, 0x30, RZ ;  /* 0x0000003094877824 */ /* 0x020fe400078e02ff */
[----:B0-----:R-:W-:Y:S01]  /*145f0*/  IMAD R7, R18, 0x17, RZ ;  /* 0x0000001712077824 */ /* 0x001fe200078e02ff */
[----:B------:R-:W-:Y:S01]  /*14600*/  IADD3 R6, P5, R97, R10, RZ ;  /* 0x0000000a61067210 */ /* 0x000fe20007fbe0ff */
[----:B------:R-:W0:Y:S01]  /*14610*/  LDC R159, c[0x0][0x278] ;  /* 0x00009e00ff9f7b82 */ /* 0x000e220000000800 */
[----:B-1----:R-:W-:Y:S01]  /*14620*/  IMAD R133, R32, 0x32, RZ ;  /* 0x0000003220857824 */ /* 0x002fe200078e02ff */
[----:B------:R1:W-:Y:S01]  /*14630*/  STG.E.U16 desc[UR60][R14.64], R33 ;  /* 0x000000210e007986 */ /* 0x0003e2000c10153c */
[----:B------:R-:W-:Y:S01]  /*14640*/  IMAD R149, R149, 0x34, RZ ;  /* 0x0000003495957824 */ /* 0x000fe200078e02ff */
[----:B------:R-:W-:-:S02]  /*14650*/  PRMT R134, R35, 0x7632, R134 ;  /* 0x0000763223867816 */ /* 0x000fc40000000086 */
[----:B------:R2:W-:Y:S02]  /*14660*/  STG.E.U16 desc[UR60][R16.64], R35 ;  /* 0x0000002310007986 */ /* 0x0005e4000c10153c */
[----:B------:R-:W5:Y:S01]  /*14670*/  LDC R132, c[0x0][0x278] ;  /* 0x00009e00ff847b82 */ /* 0x000f620000000800 */
[----:B------:R-:W-:Y:S02]  /*14680*/  LEA.HI.X.SX32 R7, R7, R11, 0x1, P5 ;  /* 0x0000000b07077211 */ /* 0x000fe400028f0eff */
[-C--:B------:R-:W-:Y:S02]  /*14690*/  IADD3 R32, P6, R149, R10.reuse, RZ ;  /* 0x0000000a95207210 */ /* 0x080fe40007fde0ff */
[----:B-1----:R-:W-:-:S03]  /*146a0*/  IADD3 R14, P3, R135, R10, RZ ;  /* 0x0000000a870e7210 */ /* 0x002fc60007f7e0ff */
[----:B------:R-:W1:Y:S01]  /*146b0*/  LDC R96, c[0x0][0x278] ;  /* 0x00009e00ff607b82 */ /* 0x000e620000000800 */
[----:B--2---:R-:W-:Y:S01]  /*146c0*/  IMAD R17, R12, 0x19, RZ ;  /* 0x000000190c117824 */ /* 0x004fe200078e02ff */
[----:B------:R-:W-:Y:S01]  /*146d0*/  IADD3 R16, P5, R133, R10, RZ ;  /* 0x0000000a85107210 */ /* 0x000fe20007fbe0ff */
[----:B------:R2:W-:Y:S01]  /*146e0*/  STG.E.U16 desc[UR60][R6.64], R134 ;  /* 0x0000008606007986 */ /* 0x0005e2000c10153c */
[-C--:B------:R-:W-:Y:S02]  /*146f0*/  LEA.HI.X.SX32 R15, R153, R11.reuse, 0x1, P3 ;  /* 0x0000000b990f7211 */ /* 0x080fe400018f0eff */
[-C--:B------:R-:W-:Y:S02]  /*14700*/  LEA.HI.X.SX32 R17, R17, R11.reuse, 0x1, P5 ;  /* 0x0000000b11117211 */ /* 0x080fe400028f0eff */
[----:B------:R-:W1:Y:S01]  /*14710*/  LDC R18, c[0x0][0x278] ;  /* 0x00009e00ff127b82 */ /* 0x000e620000000800 */
[----:B------:R-:W-:Y:S01]  /*14720*/  LEA.HI.X.SX32 R33, R155, R11, 0x1, P6 ;  /* 0x0000000b9b217211 */ /* 0x000fe200030f0eff */
[----:B---3--:R-:W-:Y:S01]  /*14730*/  IMAD R151, R151, 0x36, RZ ;  /* 0x0000003697977824 */ /* 0x008fe200078e02ff */
[----:B------:R-:W-:Y:S01]  /*14740*/  STG.E.U16 desc[UR60][R14.64], R100 ;  /* 0x000000640e007986 */ /* 0x000fe2000c10153c */
[----:B--2---:R-:W-:-:S04]  /*14750*/  PRMT R7, R100, 0x7632, R7 ;  /* 0x0000763264077816 */ /* 0x004fc80000000007 */
[----:B------:R-:W2:Y:S01]  /*14760*/  LDC R34, c[0x0][0x278] ;  /* 0x00009e00ff227b82 */ /* 0x000ea20000000800 */
[----:B------:R-:W-:Y:S01]  /*14770*/  PRMT R148, R101, 0x7632, R148 ;  /* 0x0000763265947816 */ /* 0x000fe20000000094 */
[----:B------:R4:W-:Y:S06]  /*14780*/  STG.E.U16 desc[UR60][R16.64], R7 ;  /* 0x0000000710007986 */ /* 0x0009ec000c10153c */
[----:B------:R-:W3:Y:S01]  /*14790*/  LDC R12, c[0x0][0x278] ;  /* 0x00009e00ff0c7b82 */ /* 0x000ee20000000800 */
[----:B------:R0:W-:Y:S01]  /*147a0*/  STG.E.U16 desc[UR60][R32.64], R101 ;  /* 0x0000006520007986 */ /* 0x0001e2000c10153c */
[----:B------:R-:W-:Y:S01]  /*147b0*/  IMAD R155, R98, 0x38, RZ ;  /* 0x00000038629b7824 */ /* 0x000fe200078e02ff */
[----:B------:R-:W-:-:S05]  /*147c0*/  IADD3 R6, P3, R151, R10, RZ ;  /* 0x0000000a97067210 */ /* 0x000fca0007f7e0ff */
[----:B------:R-:W3:Y:S01]  /*147d0*/  LDC R35, c[0x0][0x278] ;  /* 0x00009e00ff237b82 */ /* 0x000ee20000000800 */
[----:B----4-:R-:W-:Y:S01]  /*147e0*/  IMAD R7, R26, 0x1b, RZ ;  /* 0x0000001b1a077824 */ /* 0x010fe200078e02ff */
[----:B------:R-:W-:-:S06]  /*147f0*/  IADD3 R14, P5, R155, R10, RZ ;  /* 0x0000000a9b0e7210 */ /* 0x000fcc0007fbe0ff */
[----:B0-----:R-:W0:Y:S01]  /*14800*/  LDC R101, c[0x0][0x278] ;  /* 0x00009e00ff657b82 */ /* 0x001e220000000800 */
[-C--:B------:R-:W-:Y:S01]  /*14810*/  LEA.HI.X.SX32 R7, R7, R11.reuse, 0x1, P3 ;  /* 0x0000000b07077211 */ /* 0x080fe200018f0eff */
[----:B------:R-:W-:Y:S01]  /*14820*/  IMAD R159, R159, 0x3c, RZ ;  /* 0x0000003c9f9f7824 */ /* 0x000fe200078e02ff */
[----:B------:R-:W-:Y:S01]  /*14830*/  LEA.HI.X.SX32 R15, R157, R11, 0x1, P5 ;  /* 0x0000000b9d0f7211 */ /* 0x000fe200028f0eff */
[----:B-----5:R-:W-:Y:S02]  /*14840*/  IMAD R153, R132, 0x3a, RZ ;  /* 0x0000003a84997824 */ /* 0x020fe400078e02ff */
[----:B------:R4:W-:Y:S01]  /*14850*/  STG.E.U16 desc[UR60][R6.64], R148 ;  /* 0x0000009406007986 */ /* 0x0009e2000c10153c */
[----:B-1----:R-:W-:Y:S01]  /*14860*/  IMAD R17, R96, 0x1d, RZ ;  /* 0x0000001d60117824 */ /* 0x002fe200078e02ff */
[----:B------:R-:W1:Y:S01]  /*14870*/  LDC R26, c[0x0][0x278] ;  /* 0x00009e00ff1a7b82 */ /* 0x000e620000000800 */
[----:B------:R-:W-:Y:S01]  /*14880*/  IADD3 R16, P6, R153, R10, RZ ;  /* 0x0000000a99107210 */ /* 0x000fe20007fde0ff */
[----:B--2---:R-:W-:Y:S01]  /*14890*/  IMAD R157, R34, 0x3e, RZ ;  /* 0x0000003e229d7824 */ /* 0x004fe200078e02ff */
[----:B------:R-:W-:-:S05]  /*148a0*/  PRMT R32, R102, 0x7632, R32 ;  /* 0x0000763266207816 */ /* 0x000fca0000000020 */
[----:B------:R-:W2:Y:S01]  /*148b0*/  LDC R98, c[0x0][0x278] ;  /* 0x00009e00ff627b82 */ /* 0x000ea20000000800 */
[----:B----4-:R-:W-:-:S04]  /*148c0*/  IADD3 R6, P5, R159, R10, RZ ;  /* 0x0000000a9f067210 */ /* 0x010fc80007fbe0ff */
[----:B------:R-:W-:-:S03]  /*148d0*/  LEA.HI.X.SX32 R7, R5, R11, 0x1, P5 ;  /* 0x0000000b05077211 */ /* 0x000fc600028f0eff */
[----:B------:R-:W4:Y:S01]  /*148e0*/  LDC R100, c[0x0][0x278] ;  /* 0x00009e00ff647b82 */ /* 0x000f220000000800 */
[----:B------:R-:W-:Y:S01]  /*148f0*/  IMAD R5, R18, 0x21, RZ ;  /* 0x0000002112057824 */ /* 0x000fe200078e02ff */
[----:B------:R-:W-:Y:S01]  /*14900*/  LEA.HI.X.SX32 R17, R17, R11, 0x1, P6 ;  /* 0x0000000b11117211 */ /* 0x000fe200030f0eff */
[----:B------:R5:W-:Y:S01]  /*14910*/  STG.E.U16 desc[UR60][R14.64], R102 ;  /* 0x000000660e007986 */ /* 0x000be2000c10153c */
[----:B---3--:R-:W-:-:S04]  /*14920*/  IMAD R33, R12, 0x1f, RZ ;  /* 0x0000001f0c217824 */ /* 0x008fc800078e02ff */
[----:B------:R-:W3:Y:S01]  /*14930*/  LDC R18, c[0x0][0x278] ;  /* 0x00009e00ff127b82 */ /* 0x000ee20000000800 */
[----:B------:R0:W-:Y:S01]  /*14940*/  STG.E.U16 desc[UR60][R16.64], R32 ;  /* 0x0000002010007986 */ /* 0x0001e2000c10153c */
[----:B------:R-:W-:Y:S02]  /*14950*/  SHF.L.U32 R35, R35, 0x5, RZ ;  /* 0x0000000523237819 */ /* 0x000fe400000006ff */
[----:B-----5:R-:W-:-:S04]  /*14960*/  IADD3 R14, P3, R157, R10, RZ ;  /* 0x0000000a9d0e7210 */ /* 0x020fc80007f7e0ff */
[----:B------:R-:W5:Y:S01]  /*14970*/  LDC R132, c[0x0][0x278] ;  /* 0x00009e00ff847b82 */ /* 0x000f620000000800 */
[----:B------:R-:W-:Y:S01]  /*14980*/  PRMT R12, R103, 0x7632, R12 ;  /* 0x00007632670c7816 */ /* 0x000fe2000000000c */
[----:B------:R-:W-:Y:S01]  /*14990*/  STG.E.U16 desc[UR60][R6.64], R103 ;  /* 0x0000006706007986 */ /* 0x000fe2000c10153c */
[----:B------:R-:W-:Y:S02]  /*149a0*/  LEA.HI.X.SX32 R15, R33, R11, 0x1, P3 ;  /* 0x0000000b210f7211 */ /* 0x000fe400018f0eff */
[----:B0-----:R-:W-:-:S03]  /*149b0*/  LEA R16, P5, R101, R10, 0x6 ;  /* 0x0000000a65107211 */ /* 0x001fc600078a30ff */
[----:B------:R-:W0:Y:S01]  /*149c0*/  LDC R148, c[0x0][0x278] ;  /* 0x00009e00ff947b82 */ /* 0x000e220000000800 */
[----:B------:R-:W-:Y:S02]  /*149d0*/  IADD3 R32, P6, R163, R10, RZ ;  /* 0x0000000aa3207210 */ /* 0x000fe40007fde0ff */
[-C--:B------:R-:W-:Y:S01]  /*149e0*/  LEA.HI.X.SX32 R17, R35, R11.reuse, 0x1, P5 ;  /* 0x0000000b23117211 */ /* 0x080fe200028f0eff */
[----:B------:R1:W-:Y:S01]  /*149f0*/  STG.E.U16 desc[UR60][R14.64], R12 ;  /* 0x0000000c0e007986 */ /* 0x0003e2000c10153c */
[----:B------:R-:W-:-:S03]  /*14a00*/  LEA.HI.X.SX32 R33, R5, R11, 0x1, P6 ;  /* 0x0000000b05217211 */ /* 0x000fc600030f0eff */
[----:B------:R-:W0:Y:S01]  /*14a10*/  LDC R96, c[0x0][0x278] ;  /* 0x00009e00ff607b82 */ /* 0x000e220000000800 */
[----:B------:R-:W-:Y:S01]  /*14a20*/  PRMT R5, R104, 0x7632, R5 ;  /* 0x0000763268057816 */ /* 0x000fe20000000005 */
[----:B------:R4:W-:Y:S06]  /*14a30*/  STG.E.U16 desc[UR60][R16.64], R104 ;  /* 0x0000006810007986 */ /* 0x0009ec000c10153c */
[----:B------:R-:W0:Y:S01]  /*14a40*/  LDC R102, c[0x0][0x278] ;  /* 0x00009e00ff667b82 */ /* 0x000e220000000800 */
[----:B-1----:R-:W-:-:S07]  /*14a50*/  IADD3 R12, P5, R169, R10, RZ ;  /* 0x0000000aa90c7210 */ /* 0x002fce0007fbe0ff */
[----:B------:R-:W1:Y:S01]  /*14a60*/  LDC R6, c[0x0][0x278] ;  /* 0x00009e00ff067b82 */ /* 0x000e620000000800 */
[----:B------:R5:W-:Y:S01]  /*14a70*/  STG.E.U16 desc[UR60][R32.64], R5 ;  /* 0x0000000520007986 */ /* 0x000be2000c10153c */
[----:B------:R-:W-:Y:S01]  /*14a80*/  LEA.HI.X.SX32 R13, R13, R11, 0x1, P5 ;  /* 0x0000000b0d0d7211 */ /* 0x000fe200028f0eff */
[----:B------:R-:W-:Y:S02]  /*14a90*/  IMAD R15, R26, 0x23, RZ ;  /* 0x000000231a0f7824 */ /* 0x000fe400078e02ff */
[----:B--2---:R-:W-:-:S03]  /*14aa0*/  IMAD R7, R98, 0x48, RZ ;  /* 0x0000004862077824 */ /* 0x004fc600078e02ff */
[----:B----4-:R-:W2:Y:S01]  /*14ab0*/  LDC R16, c[0x0][0x278] ;  /* 0x00009e00ff107b82 */ /* 0x010ea20000000800 */
[----:B---3--:R-:W-:Y:S02]  /*14ac0*/  IMAD R17, R18, 0x25, RZ ;  /* 0x0000002512117824 */ /* 0x008fe400078e02ff */
[----:B-----5:R-:W-:-:S05]  /*14ad0*/  IMAD R5, R100, 0x4a, RZ ;  /* 0x0000004a64057824 */ /* 0x020fca00078e02ff */
[----:B------:R-:W3:Y:S01]  /*14ae0*/  LDC R134, c[0x0][0x278] ;  /* 0x00009e00ff867b82 */ /* 0x000ee20000000800 */
[-C--:B------:R-:W-:Y:S01]  /*14af0*/  IADD3 R32, P3, R167, R10.reuse, RZ ;  /* 0x0000000aa7207210 */ /* 0x080fe20007f7e0ff */
[----:B------:R4:W-:Y:S01]  /*14b00*/  STG.E.U16 desc[UR60][R12.64], R105 ;  /* 0x000000690c007986 */ /* 0x0009e2000c10153c */
[-C--:B------:R-:W-:Y:S02]  /*14b10*/  IADD3 R34, P5, R7, R10.reuse, RZ ;  /* 0x0000000a07227210 */ /* 0x080fe40007fbe0ff */
[----:B------:R-:W-:Y:S02]  /*14b20*/  IADD3 R100, P6, R5, R10, RZ ;  /* 0x0000000a05647210 */ /* 0x000fe40007fde0ff */
[-C--:B------:R-:W-:Y:S01]  /*14b30*/  LEA.HI.X.SX32 R33, R15, R11.reuse, 0x1, P3 ;  /* 0x0000000b0f217211 */ /* 0x080fe200018f0eff */
[----:B------:R-:W5:Y:S01]  /*14b40*/  LDC R26, c[0x0][0x278] ;  /* 0x00009e00ff1a7b82 */ /* 0x000f620000000800 */
[----:B------:R-:W-:Y:S02]  /*14b50*/  LEA.HI.X.SX32 R35, R9, R11, 0x1, P5 ;  /* 0x0000000b09237211 */ /* 0x000fe400028f0eff */
[----:B----4-:R-:W-:-:S05]  /*14b60*/  PRMT R13, R105, 0x7632, R13 ;  /* 0x00007632690d7816 */ /* 0x010fca000000000d */
[----:B------:R-:W4:Y:S01]  /*14b70*/  LDC R12, c[0x0][0x278] ;  /* 0x00009e00ff0c7b82 */ /* 0x000f220000000800 */
[----:B------:R-:W-:Y:S01]  /*14b80*/  LEA.HI.X.SX32 R101, R17, R11, 0x1, P6 ;  /* 0x0000000b11657211 */ /* 0x000fe200030f0eff */
[----:B------:R-:W-:Y:S01]  /*14b90*/  IMAD R17, R132, 0x4e, RZ ;  /* 0x0000004e84117824 */ /* 0x000fe200078e02ff */
[----:B------:R1:W-:Y:S01]  /*14ba0*/  STG.E.U16 desc[UR60][R32.64], R13 ;  /* 0x0000000d20007986 */ /* 0x0003e2000c10153c */
[----:B0-----:R-:W-:-:S04]  /*14bb0*/  IMAD R103, R96, 0x27, RZ ;  /* 0x0000002760677824 */ /* 0x001fc800078e02ff */
[----:B------:R-:W0:Y:S01]  /*14bc0*/  LDC R14, c[0x0][0x278] ;  /* 0x00009e00ff0e7b82 */ /* 0x000e220000000800 */
[----:B------:R2:W-:Y:S01]  /*14bd0*/  STG.E.U16 desc[UR60][R34.64], R106 ;  /* 0x0000006a22007986 */ /* 0x0005e2000c10153c */
[----:B------:R-:W-:Y:S02]  /*14be0*/  IMAD R15, R102, 0x4c, RZ ;  /* 0x0000004c660f7824 */ /* 0x000fe400078e02ff */
[----:B-1----:R-:W-:Y:S01]  /*14bf0*/  IMAD R13, R148, 0x52, RZ ;  /* 0x00000052940d7824 */ /* 0x002fe200078e02ff */
[-C--:B------:R-:W-:Y:S01]  /*14c00*/  IADD3 R32, P3, R17, R10.reuse, RZ ;  /* 0x0000000a11207210 */ /* 0x080fe20007f7e0ff */
[----:B---3--:R-:W-:Y:S01]  /*14c10*/  IMAD R9, R134, 0x50, RZ ;  /* 0x0000005086097824 */ /* 0x008fe200078e02ff */
[----:B------:R-:W-:Y:S01]  /*14c20*/  PRMT R98, R106, 0x7632, R98 ;  /* 0x000076326a627816 */ /* 0x000fe20000000062 */
[----:B------:R-:W1:Y:S01]  /*14c30*/  LDC R96, c[0x0][0x278] ;  /* 0x00009e00ff607b82 */ /* 0x000e620000000800 */
[----:B------:R-:W-:Y:S01]  /*14c40*/  IADD3 R102, P6, R13, R10, RZ ;  /* 0x0000000a0d667210 */ /* 0x000fe20007fde0ff */
[----:B--2---:R-:W-:Y:S01]  /*14c50*/  IMAD R35, R6, 0x29, RZ ;  /* 0x0000002906237824 */ /* 0x004fe200078e02ff */
[----:B------:R-:W-:-:S02]  /*14c60*/  LEA.HI.X.SX32 R33, R103, R11, 0x1, P3 ;  /* 0x0000000b67217211 */ /* 0x000fc400018f0eff */
[-C--:B------:R-:W-:Y:S02]  /*14c70*/  IADD3 R18, P5, R15, R10.reuse, RZ ;  /* 0x0000000a0f127210 */ /* 0x080fe40007fbe0ff */
[-C--:B------:R-:W-:Y:S01]  /*14c80*/  LEA.HI.X.SX32 R103, R35, R11.reuse, 0x1, P6 ;  /* 0x0000000b23677211 */ /* 0x080fe200030f0eff */
[----:B------:R-:W2:Y:S01]  /*14c90*/  LDC R34, c[0x0][0x278] ;  /* 0x00009e00ff227b82 */ /* 0x000ea20000000800 */
[----:B------:R-:W-:Y:S01]  /*14ca0*/  IMAD R35, R16, 0x54, RZ ;  /* 0x0000005410237824 */ /* 0x000fe200078e02ff */
[----:B------:R-:W-:Y:S01]  /*14cb0*/  LEA.HI.X.SX32 R19, R19, R11, 0x1, P5 ;  /* 0x0000000b13137211 */ /* 0x000fe200028f0eff */
[----:B------:R3:W-:Y:S05]  /*14cc0*/  STG.E.U16 desc[UR60][R100.64], R98 ;  /* 0x0000006264007986 */ /* 0x0007ea000c10153c */
[----:B------:R-:W1:Y:S01]  /*14cd0*/  LDC R16, c[0x0][0x278] ;  /* 0x00009e00ff107b82 */ /* 0x000e620000000800 */
[----:B------:R-:W-:Y:S01]  /*14ce0*/  PRMT R6, R107, 0x7632, R6 ;  /* 0x000076326b067816 */ /* 0x000fe20000000006 */
[----:B------:R4:W-:Y:S01]  /*14cf0*/  STG.E.U16 desc[UR60][R18.64], R107 ;  /* 0x0000006b12007986 */ /* 0x0009e2000c10153c */
[----:B---3--:R-:W-:-:S05]  /*14d00*/  IADD3 R100, P5, R9, R10, RZ ;  /* 0x0000000a09647210 */ /* 0x008fca0007fbe0ff */
[----:B------:R-:W3:Y:S01]  /*14d10*/  LDC R105, c[0x0][0x278] ;  /* 0x00009e00ff697b82 */ /* 0x000ee20000000800 */
[----:B------:R-:W-:Y:S02]  /*14d20*/  PRMT R98, R108, 0x7632, R98 ;  /* 0x000076326c627816 */ /* 0x000fe40000000062 */
[----:B------:R-:W-:Y:S01]  /*14d30*/  LEA.HI.X.SX32 R101, R25, R11, 0x1, P5 ;  /* 0x0000000b19657211 */ /* 0x000fe200028f0eff */
[----:B-----5:R-:W-:Y:S02]  /*14d40*/  IMAD R25, R26, 0x58, RZ ;  /* 0x000000581a197824 */ /* 0x020fe400078e02ff */
[----:B----4-:R-:W-:Y:S02]  /*14d50*/  IMAD R19, R12, 0x56, RZ ;  /* 0x000000560c137824 */ /* 0x010fe400078e02ff */
[----:B------:R-:W4:Y:S01]  /*14d60*/  LDC R18, c[0x0][0x278] ;  /* 0x00009e00ff127b82 */ /* 0x000f220000000800 */
[----:B------:R0:W-:Y:S01]  /*14d70*/  STG.E.U16 desc[UR60][R32.64], R6 ;  /* 0x0000000620007986 */ /* 0x0001e2000c10153c */
[----:B------:R-:W-:-:S03]  /*14d80*/  IADD3 R26, P3, R35, R10, RZ ;  /* 0x0000000a231a7210 */ /* 0x000fc60007f7e0ff */
[----:B------:R-:W-:Y:S03]  /*14d90*/  STG.E.U16 desc[UR60][R100.64], R108 ;  /* 0x0000006c64007986 */ /* 0x000fe6000c10153c */
[----:B------:R-:W5:Y:S01]  /*14da0*/  LDC R107, c[0x0][0x278] ;  /* 0x00009e00ff6b7b82 */ /* 0x000f620000000800 */
[----:B------:R2:W-:Y:S01]  /*14db0*/  STG.E.U16 desc[UR60][R102.64], R98 ;  /* 0x0000006266007986 */ /* 0x0005e2000c10153c */
[----:B0-----:R-:W-:Y:S01]  /*14dc0*/  IMAD R33, R14, 0x2b, RZ ;  /* 0x0000002b0e217824 */ /* 0x001fe200078e02ff */
[----:B------:R-:W-:Y:S02]  /*14dd0*/  IADD3 R32, P5, R19, R10, RZ ;  /* 0x0000000a13207210 */ /* 0x000fe40007fbe0ff */
[----:B------:R-:W-:-:S03]  /*14de0*/  LEA.HI.X.SX32 R27, R27, R11, 0x1, P3 ;  /* 0x0000000b1b1b7211 */ /* 0x000fc600018f0eff */
[----:B------:R-:W0:Y:S01]  /*14df0*/  LDC R6, c[0x0][0x278] ;  /* 0x00009e00ff067b82 */ /* 0x000e220000000800 */
[-C--:B------:R-:W-:Y:S02]  /*14e00*/  LEA.HI.X.SX32 R33, R33, R11.reuse, 0x1, P5 ;  /* 0x0000000b21217211 */ /* 0x080fe400028f0eff */
[----:B--2---:R-:W-:Y:S02]  /*14e10*/  IADD3 R102, P6, R25, R10, RZ ;  /* 0x0000000a19667210 */ /* 0x004fe40007fde0ff */
[----:B------:R-:W-:Y:S02]  /*14e20*/  PRMT R14, R109, 0x7632, R14 ;  /* 0x000076326d0e7816 */ /* 0x000fe4000000000e */
[----:B------:R-:W-:Y:S01]  /*14e30*/  LEA.HI.X.SX32 R103, R99, R11, 0x1, P6 ;  /* 0x0000000b63677211 */ /* 0x000fe200030f0eff */
[----:B------:R-:W-:Y:S01]  /*14e40*/  IMAD R99, R34, 0x5a, RZ ;  /* 0x0000005a22637824 */ /* 0x000fe200078e02ff */
[----:B------:R-:W-:Y:S01]  /*14e50*/  STG.E.U16 desc[UR60][R26.64], R109 ;  /* 0x0000006d1a007986 */ /* 0x000fe2000c10153c */
[----:B------:R-:W2:Y:S03]  /*14e60*/  LDC R98, c[0x0][0x278] ;  /* 0x00009e00ff627b82 */ /* 0x000ea60000000800 */
[----:B------:R3:W-:Y:S01]  /*14e70*/  STG.E.U16 desc[UR60][R32.64], R14 ;  /* 0x0000000e20007986 */ /* 0x0007e2000c10153c */
[----:B-1----:R-:W-:-:S04]  /*14e80*/  IMAD R101, R96, 0x5c, RZ ;  /* 0x0000005c60657824 */ /* 0x002fc800078e02ff */
[----:B------:R-:W1:Y:S01]  /*14e90*/  LDC R34, c[0x0][0x278] ;  /* 0x00009e00ff227b82 */ /* 0x000e620000000800 */
[----:B---3--:R-:W-:Y:S02]  /*14ea0*/  IMAD R105, R105, 0x2d, RZ ;  /* 0x0000002d69697824 */ /* 0x008fe400078e02ff */
[----:B------:R-:W-:-:S05]  /*14eb0*/  IMAD R33, R16, 0x5e, RZ ;  /* 0x0000005e10217824 */ /* 0x000fca00078e02ff */
[----:B------:R-:W3:Y:S01]  /*14ec0*/  LDC R100, c[0x0][0x278] ;  /* 0x00009e00ff647b82 */ /* 0x000ee20000000800 */
[----:B------:R5:W-:Y:S01]  /*14ed0*/  STG.E.U16 desc[UR60][R102.64], R110 ;  /* 0x0000006e66007986 */ /* 0x000be2000c10153c */
[----:B------:R-:W-:-:S06]  /*14ee0*/  IADD3 R104, P5, R99, R10, RZ ;  /* 0x0000000a63687210 */ /* 0x000fcc0007fbe0ff */
[----:B------:R-:W3:Y:S01]  /*14ef0*/  LDC R16, c[0x0][0x278] ;  /* 0x00009e00ff107b82 */ /* 0x000ee20000000800 */
[----:B------:R-:W-:Y:S01]  /*14f00*/  PRMT R106, R110, 0x7632, R106 ;  /* 0x000076326e6a7816 */ /* 0x000fe2000000006a */
[----:B----4-:R-:W-:Y:S01]  /*14f10*/  IMAD R27, R18, 0x60, RZ ;  /* 0x00000060121b7824 */ /* 0x010fe200078e02ff */
[----:B-----5:R-:W-:-:S05]  /*14f20*/  IADD3 R102, P3, R101, R10, RZ ;  /* 0x0000000a65667210 */ /* 0x020fca0007f7e0ff */
[----:B------:R-:W4:Y:S01]  /*14f30*/  LDC R12, c[0x0][0x278] ;  /* 0x00009e00ff0c7b82 */ /* 0x000f220000000800 */
[-C--:B------:R-:W-:Y:S02]  /*14f40*/  LEA.HI.X.SX32 R105, R105, R11.reuse, 0x1, P5 ;  /* 0x0000000b69697211 */ /* 0x080fe400028f0eff */
[----:B------:R-:W-:Y:S01]  /*14f50*/  LEA.HI.X.SX32 R103, R97, R11, 0x1, P3 ;  /* 0x0000000b61677211 */ /* 0x000fe200018f0eff */
[----:B------:R-:W-:Y:S01]  /*14f60*/  IMAD R107, R107, 0x2f, RZ ;  /* 0x0000002f6b6b7824 */ /* 0x000fe200078e02ff */
[----:B------:R-:W-:-:S03]  /*14f70*/  IADD3 R160, P5, R33, R10, RZ ;  /* 0x0000000a21a07210 */ /* 0x000fc60007fbe0ff */
[----:B------:R-:W5:Y:S01]  /*14f80*/  LDC R14, c[0x0][0x278] ;  /* 0x00009e00ff0e7b82 */ /* 0x000f620000000800 */
[----:B------:R-:W-:Y:S01]  /*14f90*/  IADD3 R134, P6, R27, R10, RZ ;  /* 0x0000000a1b867210 */ /* 0x000fe20007fde0ff */
[----:B------:R-:W-:Y:S06]  /*14fa0*/  STG.E.U16 desc[UR60][R104.64], R106 ;  /* 0x0000006a68007986 */ /* 0x000fec000c10153c */
[----:B------:R-:W5:Y:S01]  /*14fb0*/  LDC R18, c[0x0][0x278] ;  /* 0x00009e00ff127b82 */ /* 0x000f620000000800 */
[----:B------:R0:W-:Y:S01]  /*14fc0*/  STG.E.U16 desc[UR60][R102.64], R111 ;  /* 0x0000006f66007986 */ /* 0x0001e2000c10153c */
[----:B------:R-:W-:-:S06]  /*14fd0*/  LEA.HI.X.SX32 R161, R107, R11, 0x1, P5 ;  /* 0x0000000b6ba17211 */ /* 0x000fcc00028f0eff */
[----:B------:R-:W5:Y:S01]  /*14fe0*/  LDC R26, c[0x0][0x278] ;  /* 0x00009e00ff1a7b82 */ /* 0x000f620000000800 */
[----:B------:R-:W-:Y:S02]  /*14ff0*/  PRMT R96, R111, 0x7632, R96 ;  /* 0x000076326f607816 */ /* 0x000fe40000000060 */
[----:B------:R-:W-:Y:S01]  /*15000*/  LEA.HI.X.SX32 R135, R135, R11, 0x1, P6 ;  /* 0x0000000b87877211 */ /* 0x000fe200030f0eff */
[----:B0-----:R-:W-:-:S04]  /*15010*/  IMAD R103, R6, 0x31, RZ ;  /* 0x0000003106677824 */ /* 0x001fc800078e02ff */
[----:B------:R-:W0:Y:S01]  /*15020*/  LDC R32, c[0x0][0x278] ;  /* 0x00009e00ff207b82 */ /* 0x000e220000000800 */
[----:B--2---:R-:W-:Y:S01]  /*15030*/  IMAD R109, R98, 0x62, RZ ;  /* 0x00000062626d7824 */ /* 0x004fe200078e02ff */
[----:B------:R-:W-:Y:S01]  /*15040*/  STG.E.U16 desc[UR60][R160.64], R96 ;  /* 0x00000060a0007986 */ /* 0x000fe2000c10153c */
[----:B-1----:R-:W-:-:S05]  /*15050*/  IMAD R97, R34, 0x66, RZ ;  /* 0x0000006622617824 */ /* 0x002fca00078e02ff */
[----:B------:R-:W1:Y:S01]  /*15060*/  LDC R6, c[0x0][0x278] ;  /* 0x00009e00ff067b82 */ /* 0x000e620000000800 */
[----:B---3--:R-:W-:Y:S01]  /*15070*/  IMAD R107, R100, 0x64, RZ ;  /* 0x00000064646b7824 */ /* 0x008fe200078e02ff */
[----:B------:R2:W-:Y:S01]  /*15080*/  STG.E.U16 desc[UR60][R134.64], R112 ;  /* 0x0000007086007986 */ /* 0x0005e2000c10153c */
[----:B------:R-:W-:-:S05]  /*15090*/  IADD3 R102, P3, R109, R10, RZ ;  /* 0x0000000a6d667210 */ /* 0x000fca0007f7e0ff */
[----:B------:R-:W3:Y:S01]  /*150a0*/  LDC R34, c[0x0][0x278] ;  /* 0x00009e00ff227b82 */ /* 0x000ee20000000800 */
[----:B------:R-:W-:Y:S01]  /*150b0*/  IADD3 R104, P5, R107, R10, RZ ;  /* 0x0000000a6b687210 */ /* 0x000fe20007fbe0ff */
[----:B--2---:R-:W-:-:S06]  /*150c0*/  IMAD R135, R16, 0x68, RZ ;  /* 0x0000006810877824 */ /* 0x004fcc00078e02ff */
[----:B------:R-:W2:Y:S01]  /*150d0*/  LDC R96, c[0x0][0x278] ;  /* 0x00009e00ff607b82 */ /* 0x000ea20000000800 */
[----:B----4-:R-:W-:Y:S01]  /*150e0*/  IMAD R111, R12, 0x33, RZ ;  /* 0x000000330c6f7824 */ /* 0x010fe200078e02ff */
[----:B------:R-:W-:-:S06]  /*150f0*/  LEA.HI.X.SX32 R103, R103, R11, 0x1, P3 ;  /* 0x0000000b67677211 */ /* 0x000fcc00018f0eff */
[----:B------:R-:W4:Y:S01]  /*15100*/  LDC R16, c[0x0][0x278] ;  /* 0x00009e00ff107b82 */ /* 0x000f220000000800 */
[----:B------:R-:W-:Y:S02]  /*15110*/  PRMT R112, R112, 0x7632, R112 ;  /* 0x0000763270707816 */ /* 0x000fe40000000070 */
[----:B------:R-:W-:-:S05]  /*15120*/  IADD3 R110, P6, R97, R10, RZ ;  /* 0x0000000a616e7210 */ /* 0x000fca0007fde0ff */
[----:B------:R-:W4:Y:S01]  /*15130*/  LDC R98, c[0x0][0x278] ;  /* 0x00009e00ff627b82 */ /* 0x000f220000000800 */
[-C--:B------:R-:W-:Y:S01]  /*15140*/  LEA.HI.X.SX32 R105, R133, R11.reuse, 0x1, P5 ;  /* 0x0000000b85697211 */ /* 0x080fe200028f0eff */
[----:B------:R0:W-:Y:S01]  /*15150*/  STG.E.U16 desc[UR60][R102.64], R112 ;  /* 0x0000007066007986 */ /* 0x0001e2000c10153c */
[----:B------:R-:W-:Y:S01]  /*15160*/  LEA.HI.X.SX32 R111, R111, R11, 0x1, P6 ;  /* 0x0000000b6f6f7211 */ /* 0x000fe200030f0eff */
[----:B-----5:R-:W-:-:S04]  /*15170*/  IMAD R133, R18, 0x6a, RZ ;  /* 0x0000006a12857824 */ /* 0x020fc800078e02ff */
[----:B------:R-:W5:Y:S01]  /*15180*/  LDC R12, c[0x0][0x278] ;  /* 0x00009e00ff0c7b82 */ /* 0x000f620000000800 */
[----:B------:R-:W-:Y:S01]  /*15190*/  PRMT R100, R113, 0x7632, R100 ;  /* 0x0000763271647816 */ /* 0x000fe20000000064 */
[----:B------:R-:W-:Y:S01]  /*151a0*/  IMAD R161, R14, 0x35, RZ ;  /* 0x000000350ea17824 */ /* 0x000fe200078e02ff */
[----:B------:R1:W-:Y:S01]  /*151b0*/  STG.E.U16 desc[UR60][R104.64], R113 ;  /* 0x0000007168007986 */ /* 0x0003e2000c10153c */
[----:B0-----:R-:W-:Y:S01]  /*151c0*/  IADD3 R112, P5, R135, R10, RZ ;  /* 0x0000000a87707210 */ /* 0x001fe20007fbe0ff */
[----:B------:R-:W-:-:S03]  /*151d0*/  IMAD R103, R26, 0x6c, RZ ;  /* 0x0000006c1a677824 */ /* 0x000fc600078e02ff */
[----:B------:R-:W0:Y:S01]  /*151e0*/  LDC R14, c[0x0][0x278] ;  /* 0x00009e00ff0e7b82 */ /* 0x000e220000000800 */
[----:B------:R3:W-:Y:S01]  /*151f0*/  STG.E.U16 desc[UR60][R110.64], R100 ;  /* 0x000000646e007986 */ /* 0x0007e2000c10153c */
[----:B------:R-:W-:Y:S01]  /*15200*/  IADD3 R160, P3, R133, R10, RZ ;  /* 0x0000000a85a07210 */ /* 0x000fe20007f7e0ff */
[----:B-1----:R-:W-:Y:S01]  /*15210*/  IMAD R105, R32, 0x6e, RZ ;  /* 0x0000006e20697824 */ /* 0x002fe200078e02ff */
[----:B------:R-:W-:-:S04]  /*15220*/  LEA.HI.X.SX32 R113, R149, R11, 0x1, P5 ;  /* 0x0000000b95717211 */ /* 0x000fc800028f0eff */
[----:B------:R-:W1:Y:S01]  /*15230*/  LDC R18, c[0x0][0x278] ;  /* 0x00009e00ff127b82 */ /* 0x000e620000000800 */
[-C--:B------:R-:W-:Y:S02]  /*15240*/  IADD3 R164, P5, R103, R10.reuse, RZ ;  /* 0x0000000a67a47210 */ /* 0x080fe40007fbe0ff */
[----:B------:R-:W-:Y:S01]  /*15250*/  IADD3 R170, P6, R105, R10, RZ ;  /* 0x0000000a69aa7210 */ /* 0x000fe20007fde0ff */
[----:B---3--:R-:W-:Y:S01]  /*15260*/  IMAD R111, R6, 0x37, RZ ;  /* 0x00000037066f7824 */ /* 0x008fe200078e02ff */
[-C--:B------:R-:W-:Y:S02]  /*15270*/  LEA.HI.X.SX32 R161, R161, R11.reuse, 0x1, P3 ;  /* 0x0000000ba1a17211 */ /* 0x080fe400018f0eff */
[----:B------:R-:W-:Y:S01]  /*15280*/  PRMT R26, R114, 0x7632, R26 ;  /* 0x00007632721a7816 */ /* 0x000fe2000000001a */
[----:B------:R-:W3:Y:S01]  /*15290*/  LDC R6, c[0x0][0x278] ;  /* 0x00009e00ff067b82 */ /* 0x000ee20000000800 */
[-C--:B------:R-:W-:Y:S01]  /*152a0*/  LEA.HI.X.SX32 R165, R151, R11.reuse, 0x1, P5 ;  /* 0x0000000b97a57211 */ /* 0x080fe200028f0eff */
[----:B------:R-:W-:Y:S01]  /*152b0*/  IMAD R151, R34, 0x70, RZ ;  /* 0x0000007022977824 */ /* 0x000fe200078e02ff */
[----:B------:R-:W-:-:S02]  /*152c0*/  LEA.HI.X.SX32 R171, R111, R11, 0x1, P6 ;  /* 0x0000000b6fab7211 */ /* 0x000fc400030f0eff */
[----:B------:R-:W-:Y:S01]  /*152d0*/  PRMT R32, R115, 0x7632, R32 ;  /* 0x0000763273207816 */ /* 0x000fe20000000020 */
[----:B------:R5:W-:Y:S01]  /*152e0*/  STG.E.U16 desc[UR60][R112.64], R114 ;  /* 0x0000007270007986 */ /* 0x000be2000c10153c */
[----:B--2---:R-:W-:Y:S02]  /*152f0*/  IMAD R149, R96, 0x72, RZ ;  /* 0x0000007260957824 */ /* 0x004fe400078e02ff */
[----:B----4-:R-:W-:Y:S01]  /*15300*/  IMAD R111, R98, 0x74, RZ ;  /* 0x00000074626f7824 */ /* 0x010fe200078e02ff */
[----:B------:R2:W-:Y:S01]  /*15310*/  STG.E.U16 desc[UR60][R160.64], R26 ;  /* 0x0000001aa0007986 */ /* 0x0005e2000c10153c */
[----:B-----5:R-:W-:-:S03]  /*15320*/  IMAD R113, R16, 0x76, RZ ;  /* 0x0000007610717824 */ /* 0x020fc600078e02ff */
[----:B------:R4:W-:Y:S01]  /*15330*/  STG.E.U16 desc[UR60][R164.64], R115 ;  /* 0x00000073a4007986 */ /* 0x0009e2000c10153c */
[----:B------:R-:W5:Y:S01]  /*15340*/  LDC R16, c[0x0][0x228] ;  /* 0x00008a00ff107b82 */ /* 0x000f620000000800 */
[-C--:B------:R-:W-:Y:S02]  /*15350*/  IADD3 R114, P6, R151, R10.reuse, RZ ;  /* 0x0000000a97727210 */ /* 0x080fe40007fde0ff */
[----:B------:R0:W-:Y:S01]  /*15360*/  STG.E.U16 desc[UR60][R170.64], R32 ;  /* 0x00000020aa007986 */ /* 0x0001e2000c10153c */
[----:B------:R-:W-:-:S04]  /*15370*/  IADD3 R154, P5, R149, R10, RZ ;  /* 0x0000000a959a7210 */ /* 0x000fc80007fbe0ff */
[----:B--2---:R-:W2:Y:S01]  /*15380*/  LDC R26, c[0x0][0x278] ;  /* 0x00009e00ff1a7b82 */ /* 0x004ea20000000800 */
[----:B------:R-:W-:Y:S01]  /*15390*/  IADD3 R160, P3, R111, R10, RZ ;  /* 0x0000000a6fa07210 */ /* 0x000fe20007f7e0ff */
[----:B----4-:R-:W-:Y:S01]  /*153a0*/  IMAD R165, R12, 0x3b, RZ ;  /* 0x0000003b0ca57824 */ /* 0x010fe200078e02ff */
[----:B------:R-:W-:-:S05]  /*153b0*/  LEA.HI.X.SX32 R115, R155, R11, 0x1, P6 ;  /* 0x0000000b9b737211 */ /* 0x000fca00030f0eff */
[----:B0-----:R-:W0:Y:S01]  /*153c0*/  LDC R32, c[0x0][0x278] ;  /* 0x00009e00ff207b82 */ /* 0x001e220000000800 */
[----:B------:R-:W-:Y:S02]  /*153d0*/  IADD3 R164, P6, R113, R10, RZ ;  /* 0x0000000a71a47210 */ /* 0x000fe40007fde0ff */
[-C--:B------:R-:W-:Y:S02]  /*153e0*/  LEA.HI.X.SX32 R155, R173, R11.reuse, 0x1, P5 ;  /* 0x0000000bad9b7211 */ /* 0x080fe400028f0eff */
[----:B------:R-:W-:Y:S02]  /*153f0*/  PRMT R12, R116, 0x7632, R12 ;  /* 0x00007632740c7816 */ /* 0x000fe4000000000c */
[-C--:B------:R-:W-:Y:S01]  /*15400*/  LEA.HI.X.SX32 R161, R153, R11.reuse, 0x1, P3 ;  /* 0x0000000b99a17211 */ /* 0x080fe200018f0eff */
[----:B------:R-:W-:Y:S01]  /*15410*/  IMAD R153, R14, 0x78, RZ ;  /* 0x000000780e997824 */ /* 0x000fe200078e02ff */
[----:B------:R-:W-:Y:S01]  /*15420*/  LEA.HI.X.SX32 R165, R165, R11, 0x1, P6 ;  /* 0x0000000ba5a57211 */ /* 0x000fe200030f0eff */
[----:B------:R-:W4:Y:S01]  /*15430*/  LDC R171, c[0x0][0x278] ;  /* 0x00009e00ffab7b82 */ /* 0x000f220000000800 */
[----:B------:R-:W-:Y:S01]  /*15440*/  PRMT R34, R117, 0x7632, R34 ;  /* 0x0000763275227816 */ /* 0x000fe20000000022 */
[----:B------:R1:W-:Y:S04]  /*15450*/  STG.E.U16 desc[UR60][R114.64], R116 ;  /* 0x0000007472007986 */ /* 0x0003e8000c10153c */
[----:B------:R-:W-:Y:S02]  /*15460*/  STG.E.U16 desc[UR60][R154.64], R12 ;  /* 0x0000000c9a007986 */ /* 0x000fe4000c10153c */
[----:B------:R-:W4:Y:S02]  /*15470*/  LDC R14, c[0x0][0x278] ;  /* 0x00009e00ff0e7b82 */ /* 0x000f240000000800 */
[----:B------:R3:W-:Y:S04]  /*15480*/  STG.E.U16 desc[UR60][R160.64], R117 ;  /* 0x00000075a0007986 */ /* 0x0007e8000c10153c */
[----:B------:R5:W-:Y:S02]  /*15490*/  STG.E.U16 desc[UR60][R164.64], R34 ;  /* 0x00000022a4007986 */ /* 0x000be4000c10153c */
[----:B------:R-:W4:Y:S01]  /*154a0*/  LDC R173, c[0x0][0x278] ;  /* 0x00009e00ffad7b82 */ /* 0x000f220000000800 */
[----:B-1----:R-:W-:-:S02]  /*154b0*/  IMAD R115, R18, 0x7a, RZ ;  /* 0x0000007a12737824 */ /* 0x002fc400078e02ff */
[----:B---3--:R-:W-:-:S05]  /*154c0*/  IMAD R117, R6, 0x3d, RZ ;  /* 0x0000003d06757824 */ /* 0x008fca00078e02ff */
[----:B------:R-:W1:Y:S01]  /*154d0*/  LDC R12, c[0x0][0x278] ;  /* 0x00009e00ff0c7b82 */ /* 0x000e620000000800 */
[----:B------:R-:W-:Y:S02]  /*154e0*/  SHF.L.U32 R6, R174, 0x1, RZ ;  /* 0x00000001ae067819 */ /* 0x000fe400000006ff */
[----:B------:R-:W-:-:S05]  /*154f0*/  IADD3 R160, P5, R115, R10, RZ ;  /* 0x0000000a73a07210 */ /* 0x000fca0007fbe0ff */
[----:B-----5:R-:W3:Y:S01]  /*15500*/  LDC R34, c[0x0][0x278] ;  /* 0x00009e00ff227b82 */ /* 0x020ee20000000800 */
[----:B------:R-:W-:Y:S01]  /*15510*/  IADD3 R158, P3, R153, R10, RZ ;  /* 0x0000000a999e7210 */ /* 0x000fe20007f7e0ff */
[----:B--2---:R-:W-:Y:S01]  /*15520*/  IMAD R155, R26, 0x7c, RZ ;  /* 0x0000007c1a9b7824 */ /* 0x004fe200078e02ff */
[----:B------:R-:W-:Y:S02]  /*15530*/  IADD3 R6, R175, R16, R6 ;  /* 0x00000010af067210 */ /* 0x000fe40007ffe006 */
[-C--:B------:R-:W-:Y:S01]  /*15540*/  LEA.HI.X.SX32 R161, R117, R11.reuse, 0x1, P5 ;  /* 0x0000000b75a17211 */ /* 0x080fe200028f0eff */
[----:B0-----:R-:W-:Y:S02]  /*15550*/  IMAD R117, R32, 0x7e, RZ ;  /* 0x0000007e20757824 */ /* 0x001fe400078e02ff */
[----:B------:R-:W0:Y:S01]  /*15560*/  LDC R16, c[0x0][0x278] ;  /* 0x00009e00ff107b82 */ /* 0x000e220000000800 */
[----:B------:R-:W-:Y:S02]  /*15570*/  LEA.HI.X.SX32 R159, R159, R11, 0x1, P3 ;  /* 0x0000000b9f9f7211 */ /* 0x000fe400018f0eff */
[----:B------:R-:W-:-:S05]  /*15580*/  PRMT R96, R118, 0x7632, R96 ;  /* 0x0000763276607816 */ /* 0x000fca0000000060 */
[----:B------:R-:W2:Y:S01]  /*15590*/  LDC R26, c[0x0][0x278] ;  /* 0x00009e00ff1a7b82 */ /* 0x000ea20000000800 */
[----:B------:R-:W-:Y:S07]  /*155a0*/  STG.E.U16 desc[UR60][R158.64], R118 ;  /* 0x000000769e007986 */ /* 0x000fee000c10153c */
[----:B------:R-:W5:Y:S01]  /*155b0*/  LDC R32, c[0x0][0x278] ;  /* 0x00009e00ff207b82 */ /* 0x000f620000000800 */
[----:B------:R1:W-:Y:S01]  /*155c0*/  STG.E.U16 desc[UR60][R160.64], R96 ;  /* 0x00000060a0007986 */ /* 0x0003e2000c10153c */
[----:B----4-:R-:W-:-:S06]  /*155d0*/  LEA RZ, P6, R171, R10, 0x7 ;  /* 0x0000000aabff7211 */ /* 0x010fcc00078c38ff */
[----:B------:R-:W4:Y:S01]  /*155e0*/  LDC R18, c[0x0][0x278] ;  /* 0x00009e00ff127b82 */ /* 0x000f220000000800 */
[----:B------:R-:W-:Y:S02]  /*155f0*/  LEA R172, R173, R6, 0x7 ;  /* 0x00000006adac7211 */ /* 0x000fe400078e38ff */
[----:B-1----:R-:W-:-:S05]  /*15600*/  SHF.L.U32 R161, R14, 0x6, RZ ;  /* 0x000000060ea17819 */ /* 0x002fca00000006ff */
[----:B------:R-:W1:Y:S01]  /*15610*/  LDC R14, c[0x0][0x278] ;  /* 0x00009e00ff0e7b82 */ /* 0x000e620000000800 */
[----:B------:R-:W-:Y:S02]  /*15620*/  IADD3 R164, P3, R155, R10, RZ ;  /* 0x0000000a9ba47210 */ /* 0x000fe40007f7e0ff */
[-C--:B------:R-:W-:Y:S01]  /*15630*/  LEA.HI.X.SX32 R173, R161, R11.reuse, 0x1, P6 ;  /* 0x0000000ba1ad7211 */ /* 0x080fe200030f0eff */
[----:B---3--:R-:W-:Y:S01]  /*15640*/  IMAD R161, R34, 0x82, RZ ;  /* 0x0000008222a17824 */ /* 0x008fe200078e02ff */
[----:B------:R-:W-:-:S03]  /*15650*/  LEA.HI.X.SX32 R165, R157, R11, 0x1, P3 ;  /* 0x0000000b9da57211 */ /* 0x000fc600018f0eff */
[----:B------:R-:W3:Y:S01]  /*15660*/  LDC R96, c[0x0][0x278] ;  /* 0x00009e00ff607b82 */ /* 0x000ee20000000800 */
[----:B------:R-:W-:Y:S01]  /*15670*/  IMAD R159, R12, 0x3f, RZ ;  /* 0x0000003f0c9f7824 */ /* 0x000fe200078e02ff */
[----:B------:R-:W-:-:S06]  /*15680*/  IADD3 R170, P5, R117, R10, RZ ;  /* 0x0000000a75aa7210 */ /* 0x000fcc0007fbe0ff */
[----:B------:R-:W3:Y:S01]  /*15690*/  LDC R34, c[0x0][0x278] ;  /* 0x00009e00ff227b82 */ /* 0x000ee20000000800 */
[----:B------:R-:W-:Y:S01]  /*156a0*/  LEA.HI.X.SX32 R171, R159, R11, 0x1, P5 ;  /* 0x0000000b9fab7211 */ /* 0x000fe200028f0eff */
[----:B------:R0:W-:Y:S01]  /*156b0*/  STG.E.U16 desc[UR60][R164.64], R119 ;  /* 0x00000077a4007986 */ /* 0x0001e2000c10153c */
[----:B------:R-:W-:-:S05]  /*156c0*/  PRMT R100, R119, 0x7632, R100 ;  /* 0x0000763277647816 */ /* 0x000fca0000000064 */
[----:B------:R-:W3:Y:S01]  /*156d0*/  LDC R98, c[0x0][0x278] ;  /* 0x00009e00ff627b82 */ /* 0x000ee20000000800 */
[----:B--2---:R-:W-:-:S07]  /*156e0*/  IMAD R157, R26, 0x84, RZ ;  /* 0x000000841a9d7824 */ /* 0x004fce00078e02ff */
[----:B------:R-:W2:Y:S01]  /*156f0*/  LDC R12, c[0x0][0x278] ;  /* 0x00009e00ff0c7b82 */ /* 0x000ea20000000800 */
[----:B0-----:R-:W-:Y:S02]  /*15700*/  IMAD R119, R16, 0x41, RZ ;  /* 0x0000004110777824 */ /* 0x001fe400078e02ff */
[----:B-----5:R-:W-:Y:S01]  /*15710*/  IMAD R159, R32, 0x86, RZ ;  /* 0x00000086209f7824 */ /* 0x020fe200078e02ff */
[----:B------:R0:W-:Y:S01]  /*15720*/  STG.E.U16 desc[UR60][R170.64], R100 ;  /* 0x00000064aa007986 */ /* 0x0001e2000c10153c */
[----:B----4-:R-:W-:-:S03]  /*15730*/  IMAD R165, R18, 0x43, RZ ;  /* 0x0000004312a57824 */ /* 0x010fc600078e02ff */
[----:B------:R-:W4:Y:S01]  /*15740*/  LDC R16, c[0x0][0x278] ;  /* 0x00009e00ff107b82 */ /* 0x000f220000000800 */
[----:B------:R5:W-:Y:S01]  /*15750*/  STG.E.U16 desc[UR60][R172.64], R128 ;  /* 0x00000080ac007986 */ /* 0x000be2000c10153c */
[----:B------:R-:W-:-:S06]  /*15760*/  IADD3 R162, P5, R157, R10, RZ ;  /* 0x0000000a9da27210 */ /* 0x000fcc0007fbe0ff */
[----:B------:R-:W4:Y:S01]  /*15770*/  LDC R26, c[0x0][0x278] ;  /* 0x00009e00ff1a7b82 */ /* 0x000f220000000800 */
[-C--:B0-----:R-:W-:Y:S02]  /*15780*/  IADD3 R170, P3, R161, R10.reuse, RZ ;  /* 0x0000000aa1aa7210 */ /* 0x081fe40007f7e0ff */
[----:B-----5:R-:W-:-:S05]  /*15790*/  IADD3 R172, P6, R159, R10, RZ ;  /* 0x0000000a9fac7210 */ /* 0x020fca0007fde0ff */
[----:B------:R-:W0:Y:S01]  /*157a0*/  LDC R18, c[0x0][0x278] ;  /* 0x00009e00ff127b82 */ /* 0x000e220000000800 */
[-C--:B------:R-:W-:Y:S02]  /*157b0*/  LEA.HI.X.SX32 R171, R119, R11.reuse, 0x1, P3 ;  /* 0x0000000b77ab7211 */ /* 0x080fe400018f0eff */
[----:B------:R-:W-:Y:S02]  /*157c0*/  PRMT R128, R128, 0x7632, R128 ;  /* 0x0000763280807816 */ /* 0x000fe40000000080 */
[-C--:B------:R-:W-:Y:S02]  /*157d0*/  LEA.HI.X.SX32 R163, R163, R11.reuse, 0x1, P5 ;  /* 0x0000000ba3a37211 */ /* 0x080fe400028f0eff */
[----:B------:R-:W-:Y:S01]  /*157e0*/  LEA.HI.X.SX32 R173, R165, R11, 0x1, P6 ;  /* 0x0000000ba5ad7211 */ /* 0x000fe200030f0eff */
[----:B-1----:R-:W-:Y:S01]  /*157f0*/  IMAD R165, R14, 0x88, RZ ;  /* 0x000000880ea57824 */ /* 0x002fe200078e02ff */
[----:B------:R-:W-:Y:S01]  /*15800*/  PRMT R100, R129, 0x7632, R100 ;  /* 0x0000763281647816 */ /* 0x000fe20000000064 */
[----:B------:R-:W1:Y:S01]  /*15810*/  LDC R14, c[0x0][0x278] ;  /* 0x00009e00ff0e7b82 */ /* 0x000e620000000800 */
[----:B------:R2:W-:Y:S01]  /*15820*/  STG.E.U16 desc[UR60][R170.64], R128 ;  /* 0x00000080aa007986 */ /* 0x0005e2000c10153c */
[----:B---3--:R-:W-:-:S03]  /*15830*/  IMAD R119, R96, 0x8a, RZ ;  /* 0x0000008a60777824 */ /* 0x008fc600078e02ff */
[----:B------:R3:W-:Y:S03]  /*15840*/  STG.E.U16 desc[UR60][R162.64], R129 ;  /* 0x00000081a2007986 */ /* 0x0007e6000c10153c */
[----:B------:R-:W5:Y:S01]  /*15850*/  LDC R32, c[0x0][0x278] ;  /* 0x00009e00ff207b82 */ /* 0x000f620000000800 */
[----:B------:R-:W-:Y:S01]  /*15860*/  IADD3 R168, P5, R165, R10, RZ ;  /* 0x0000000aa5a87210 */ /* 0x000fe20007fbe0ff */
[----:B------:R4:W-:Y:S01]  /*15870*/  STG.E.U16 desc[UR60][R172.64], R100 ;  /* 0x00000064ac007986 */ /* 0x0009e2000c10153c */
[----:B--2---:R-:W-:-:S05]  /*15880*/  IMAD R171, R12, 0x45, RZ ;  /* 0x000000450cab7824 */ /* 0x004fca00078e02ff */
[----:B------:R-:W2:Y:S01]  /*15890*/  LDC R96, c[0x0][0x278] ;  /* 0x00009e00ff607b82 */ /* 0x000ea20000000800 */
[----:B---3--:R-:W-:Y:S02]  /*158a0*/  IMAD R163, R34, 0x8e, RZ ;  /* 0x0000008e22a37824 */ /* 0x008fe400078e02ff */
[----:B------:R-:W-:-:S05]  /*158b0*/  IMAD R129, R98, 0x8c, RZ ;  /* 0x0000008c62817824 */ /* 0x000fca00078e02ff */
[----:B------:R-:W3:Y:S01]  /*158c0*/  LDC R34, c[0x0][0x278] ;  /* 0x00009e00ff227b82 */ /* 0x000ee20000000800 */
[-C--:B----4-:R-:W-:Y:S02]  /*158d0*/  IADD3 R172, P3, R119, R10.reuse, RZ ;  /* 0x0000000a77ac7210 */ /* 0x090fe40007f7e0ff */
[----:B------:R-:W-:Y:S02]  /*158e0*/  LEA.HI.X.SX32 R169, R169, R11, 0x1, P5 ;  /* 0x0000000ba9a97211 */ /* 0x000fe400028f0eff */
[----:B------:R-:W-:-:S03]  /*158f0*/  IADD3 R174, P5, R129, R10, RZ ;  /* 0x0000000a81ae7210 */ /* 0x000fc60007fbe0ff */
[----:B------:R-:W4:Y:S01]  /*15900*/  LDC R12, c[0x0][0x278] ;  /* 0x00009e00ff0c7b82 */ /* 0x000f220000000800 */
[-C--:B------:R-:W-:Y:S01]  /*15910*/  LEA.HI.X.SX32 R173, R171, R11.reuse, 0x1, P3 ;  /* 0x0000000babad7211 */ /* 0x080fe200018f0eff */
[----:B------:R-:W-:Y:S01]  /*15920*/  IMAD R171, R16, 0x90, RZ ;  /* 0x0000009010ab7824 */ /* 0x000fe200078e02ff */
[----:B------:R-:W-:Y:S01]  /*15930*/  IADD3 R176, P6, R163, R10, RZ ;  /* 0x0000000aa3b07210 */ /* 0x000fe20007fde0ff */
[----:B------:R0:W-:Y:S01]  /*15940*/  STG.E.U16 desc[UR60][R168.64], R130 ;  /* 0x00000082a8007986 */ /* 0x0001e2000c10153c */
[----:B------:R-:W-:Y:S02]  /*15950*/  PRMT R100, R130, 0x7632, R100 ;  /* 0x0000763282647816 */ /* 0x000fe40000000064 */
[-C--:B------:R-:W-:Y:S01]  /*15960*/  LEA.HI.X.SX32 R175, R167, R11.reuse, 0x1, P5 ;  /* 0x0000000ba7af7211 */ /* 0x080fe200028f0eff */
[----:B------:R-:W4:Y:S01]  /*15970*/  LDC R98, c[0x0][0x278] ;  /* 0x00009e00ff627b82 */ /* 0x000f220000000800 */
[----:B------:R-:W-:Y:S01]  /*15980*/  IMAD R167, R26, 0x94, RZ ;  /* 0x000000941aa77824 */ /* 0x000fe200078e02ff */
[----:B------:R-:W-:-:S02]  /*15990*/  LEA.HI.X.SX32 R177, R177, R11, 0x1, P6 ;  /* 0x0000000bb1b17211 */ /* 0x000fc400030f0eff */
[----:B------:R-:W-:Y:S02]  /*159a0*/  PRMT R102, R131, 0x7632, R102 ;  /* 0x0000763283667816 */ /* 0x000fe40000000066 */
[----:B------:R-:W-:Y:S01]  /*159b0*/  IADD3 R178, P5, R171, R10, RZ ;  /* 0x0000000aabb27210 */ /* 0x000fe20007fbe0ff */
[----:B0-----:R-:W-:Y:S01]  /*159c0*/  IMAD R169, R18, 0x92, RZ ;  /* 0x0000009212a97824 */ /* 0x001fe200078e02ff */
[----:B------:R-:W0:Y:S01]  /*159d0*/  LDC R26, c[0x0][0x278] ;  /* 0x00009e00ff1a7b82 */ /* 0x000e220000000800 */
[----:B------:R5:W-:Y:S01]  /*159e0*/  STG.E.U16 desc[UR60][R172.64], R100 ;  /* 0x00000064ac007986 */ /* 0x000be2000c10153c */
[----:B------:R-:W-:-:S03]  /*159f0*/  LEA.HI.X.SX32 R179, R7, R11, 0x1, P5 ;  /* 0x0000000b07b37211 */ /* 0x000fc600028f0eff */
[----:B------:R2:W-:Y:S01]  /*15a00*/  STG.E.U16 desc[UR60][R174.64], R131 ;  /* 0x00000083ae007986 */ /* 0x0005e2000c10153c */
[----:B-1----:R-:W-:Y:S02]  /*15a10*/  IMAD R7, R14, 0x4b, RZ ;  /* 0x0000004b0e077824 */ /* 0x002fe400078e02ff */
[----:B------:R-:W1:Y:S01]  /*15a20*/  LDC R16, c[0x0][0x278] ;  /* 0x00009e00ff107b82 */ /* 0x000e620000000800 */
[----:B------:R3:W-:Y:S01]  /*15a30*/  STG.E.U16 desc[UR60][R176.64], R102 ;  /* 0x00000066b0007986 */ /* 0x0007e2000c10153c */
[----:B------:R-:W-:Y:S02]  /*15a40*/  PRMT R14, R120, 0x7632, R14 ;  /* 0x00007632780e7816 */ /* 0x000fe4000000000e */
[----:B------:R-:W-:Y:S02]  /*15a50*/  PRMT R18, R121, 0x7632, R18 ;  /* 0x0000763279127816 */ /* 0x000fe40000000012 */
[----:B------:R-:W-:Y:S02]  /*15a60*/  PRMT R104, R122, 0x7632, R104 ;  /* 0x000076327a687816 */ /* 0x000fe40000000068 */
[----:B-----5:R-:W5:Y:S01]  /*15a70*/  LDC R100, c[0x0][0x278] ;  /* 0x00009e00ff647b82 */ /* 0x020f620000000800 */
[-C--:B--2---:R-:W-:Y:S01]  /*15a80*/  IADD3 R174, P3, R169, R10.reuse, RZ ;  /* 0x0000000aa9ae7210 */ /* 0x084fe20007f7e0ff */
[----:B------:R-:W-:Y:S01]  /*15a90*/  IMAD R131, R32, 0x96, RZ ;  /* 0x0000009620837824 */ /* 0x000fe200078e02ff */
[----:B---3--:R-:W-:-:S02]  /*15aa0*/  IADD3 R176, P5, R167, R10, RZ ;  /* 0x0000000aa7b07210 */ /* 0x008fc40007fbe0ff */
[----:B------:R-:W-:-:S03]  /*15ab0*/  LEA.HI.X.SX32 R175, R181, R11, 0x1, P3 ;  /* 0x0000000bb5af7211 */ /* 0x000fc600018f0eff */
[----:B------:R-:W2:Y:S01]  /*15ac0*/  LDC R32, c[0x0][0x278] ;  /* 0x00009e00ff207b82 */ /* 0x000ea20000000800 */
[----:B------:R-:W-:Y:S01]  /*15ad0*/  LEA.HI.X.SX32 R177, R5, R11, 0x1, P5 ;  /* 0x0000000b05b17211 */ /* 0x000fe200028f0eff */
[----:B------:R-:W-:Y:S01]  /*15ae0*/  IMAD R5, R34, 0x98, RZ ;  /* 0x0000009822057824 */ /* 0x000fe200078e02ff */
[----:B------:R-:W-:Y:S01]  /*15af0*/  STG.E.U16 desc[UR60][R178.64], R120 ;  /* 0x00000078b2007986 */ /* 0x000fe2000c10153c */
[----:B------:R-:W-:-:S03]  /*15b00*/  IADD3 R180, P6, R131, R10, RZ ;  /* 0x0000000a83b47210 */ /* 0x000fc60007fde0ff */
[----:B------:R-:W-:Y:S01]  /*15b10*/  STG.E.U16 desc[UR60][R174.64], R14 ;  /* 0x0000000eae007986 */ /* 0x000fe2000c10153c */
[----:B------:R-:W3:Y:S03]  /*15b20*/  LDC R34, c[0x0][0x278] ;  /* 0x00009e00ff227b82 */ /* 0x000ee60000000800 */
[----:B------:R0:W-:Y:S01]  /*15b30*/  STG.E.U16 desc[UR60][R176.64], R121 ;  /* 0x00000079b0007986 */ /* 0x0001e2000c10153c */
[----:B------:R-:W-:Y:S01]  /*15b40*/  LEA.HI.X.SX32 R181, R7, R11, 0x1, P6 ;  /* 0x0000000b07b57211 */ /* 0x000fe200030f0eff */
[----:B------:R-:W-:-:S03]  /*15b50*/  IMAD R7, R96, 0x9a, RZ ;  /* 0x0000009a60077824 */ /* 0x000fc600078e02ff */
[----:B------:R-:W5:Y:S01]  /*15b60*/  LDC R96, c[0x0][0x278] ;  /* 0x00009e00ff607b82 */ /* 0x000f620000000800 */
[----:B----4-:R-:W-:Y:S02]  /*15b70*/  IMAD R173, R98, 0x9c, RZ ;  /* 0x0000009c62ad7824 */ /* 0x010fe400078e02ff */
[----:B0-----:R-:W-:-:S05]  /*15b80*/  IMAD R121, R12, 0x4d, RZ ;  /* 0x0000004d0c797824 */ /* 0x001fca00078e02ff */
[----:B------:R-:W0:Y:S01]  /*15b90*/  LDC R98, c[0x0][0x278] ;  /* 0x00009e00ff627b82 */ /* 0x000e220000000800 */
[----:B------:R-:W-:-:S07]  /*15ba0*/  IMAD R175, R26, 0x9e, RZ ;  /* 0x0000009e1aaf7824 */ /* 0x000fce00078e02ff */
[----:B------:R-:W4:Y:S01]  /*15bb0*/  LDC R12, c[0x0][0x278] ;  /* 0x00009e00ff0c7b82 */ /* 0x000f220000000800 */
[-C--:B------:R-:W-:Y:S01]  /*15bc0*/  IADD3 R14, P3, R5, R10.reuse, RZ ;  /* 0x0000000a050e7210 */ /* 0x080fe20007f7e0ff */
[----:B------:R1:W-:Y:S01]  /*15bd0*/  STG.E.U16 desc[UR60][R180.64], R18 ;  /* 0x00000012b4007986 */ /* 0x0003e2000c10153c */
[----:B------:R-:W-:-:S05]  /*15be0*/  IADD3 R120, P5, R7, R10, RZ ;  /* 0x0000000a07787210 */ /* 0x000fca0007fbe0ff */
[----:B------:R-:W0:Y:S01]  /*15bf0*/  LDC R26, c[0x0][0x278] ;  /* 0x00009e00ff1a7b82 */ /* 0x000e220000000800 */
[----:B------:R-:W-:Y:S02]  /*15c00*/  IADD3 R176, P6, R173, R10, RZ ;  /* 0x0000000aadb07210 */ /* 0x000fe40007fde0ff */
[-C--:B------:R-:W-:Y:S02]  /*15c10*/  LEA.HI.X.SX32 R15, R15, R11.reuse, 0x1, P3 ;  /* 0x0000000b0f0f7211 */ /* 0x080fe400018f0eff */
[----:B------:R-:W-:-:S03]  /*15c20*/  LEA.HI.X.SX32 R121, R121, R11, 0x1, P5 ;  /* 0x0000000b79797211 */ /* 0x000fc600028f0eff */
[----:B-1----:R-:W1:Y:S01]  /*15c30*/  LDC R18, c[0x0][0x278] ;  /* 0x00009e00ff127b82 */ /* 0x002e620000000800 */
[----:B------:R-:W-:Y:S01]  /*15c40*/  LEA.HI.X.SX32 R177, R17, R11, 0x1, P6 ;  /* 0x0000000b11b17211 */ /* 0x000fe200030f0eff */
[----:B--2---:R-:W-:Y:S01]  /*15c50*/  IMAD R17, R32, 0xa0, RZ ;  /* 0x000000a020117824 */ /* 0x004fe200078e02ff */
[----:B------:R-:W-:Y:S01]  /*15c60*/  STG.E.U16 desc[UR60][R14.64], R122 ;  /* 0x0000007a0e007986 */ /* 0x000fe2000c10153c */
[----:B------:R-:W-:Y:S01]  /*15c70*/  IMAD R179, R16, 0x4f, RZ ;  /* 0x0000004f10b37824 */ /* 0x000fe200078e02ff */
[----:B------:R-:W-:-:S03]  /*15c80*/  IADD3 R178, P5, R175, R10, RZ ;  /* 0x0000000aafb27210 */ /* 0x000fc60007fbe0ff */
[----:B------:R-:W2:Y:S01]  /*15c90*/  LDC R102, c[0x0][0x278] ;  /* 0x00009e00ff667b82 */ /* 0x000ea20000000800 */
[----:B------:R3:W-:Y:S01]  /*15ca0*/  STG.E.U16 desc[UR60][R120.64], R104 ;  /* 0x0000006878007986 */ /* 0x0007e2000c10153c */
[----:B------:R-:W-:-:S06]  /*15cb0*/  PRMT R106, R123, 0x7632, R106 ;  /* 0x000076327b6a7816 */ /* 0x000fcc000000006a */
[----:B------:R-:W2:Y:S01]  /*15cc0*/  LDC R32, c[0x0][0x278] ;  /* 0x00009e00ff207b82 */ /* 0x000ea20000000800 */
[----:B------:R4:W-:Y:S01]  /*15cd0*/  STG.E.U16 desc[UR60][R176.64], R123 ;  /* 0x0000007bb0007986 */ /* 0x0009e2000c10153c */
[----:B---3--:R-:W-:Y:S01]  /*15ce0*/  IMAD R121, R34, 0xa2, RZ ;  /* 0x000000a222797824 */ /* 0x008fe200078e02ff */
[----:B------:R-:W-:Y:S01]  /*15cf0*/  LEA.HI.X.SX32 R179, R179, R11, 0x1, P5 ;  /* 0x0000000bb3b37211 */ /* 0x000fe200028f0eff */
[----:B-----5:R-:W-:Y:S01]  /*15d00*/  IMAD R15, R96, 0xa4, RZ ;  /* 0x000000a4600f7824 */ /* 0x020fe200078e02ff */
[----:B------:R-:W-:-:S03]  /*15d10*/  PRMT R14, R124, 0x7632, R14 ;  /* 0x000076327c0e7816 */ /* 0x000fc6000000000e */
[----:B------:R-:W3:Y:S01]  /*15d20*/  LDC R96, c[0x0][0x278] ;  /* 0x00009e00ff607b82 */ /* 0x000ee20000000800 */
[-C--:B------:R-:W-:Y:S02]  /*15d30*/  IADD3 R180, P5, R121, R10.reuse, RZ ;  /* 0x0000000a79b47210 */ /* 0x080fe40007fbe0ff */
[----:B----4-:R-:W-:Y:S01]  /*15d40*/  IADD3 R176, P3, R17, R10, RZ ;  /* 0x0000000a11b07210 */ /* 0x010fe20007f7e0ff */
[----:B------:R-:W-:-:S03]  /*15d50*/  IMAD R123, R12, 0x51, RZ ;  /* 0x000000510c7b7824 */ /* 0x000fc600078e02ff */
[-C--:B------:R-:W-:Y:S01]  /*15d60*/  LEA.HI.X.SX32 R177, R9, R11.reuse, 0x1, P3 ;  /* 0x0000000b09b17211 */ /* 0x080fe200018f0eff */
[----:B------:R-:W4:Y:S01]  /*15d70*/  LDC R104, c[0x0][0x278] ;  /* 0x00009e00ff687b82 */ /* 0x000f220000000800 */
[----:B------:R-:W-:Y:S01]  /*15d80*/  LEA.HI.X.SX32 R181, R123, R11, 0x1, P5 ;  /* 0x0000000b7bb57211 */ /* 0x000fe200028f0eff */
[----:B0-----:R-:W-:Y:S01]  /*15d90*/  IMAD R123, R98, 0xa6, RZ ;  /* 0x000000a6627b7824 */ /* 0x001fe200078e02ff */
[----:B------:R0:W-:Y:S01]  /*15da0*/  STG.E.U16 desc[UR60][R178.64], R106 ;  /* 0x0000006ab2007986 */ /* 0x0001e2000c10153c */
[----:B------:R-:W-:-:S04]  /*15db0*/  IADD3 R182, P6, R15, R10, RZ ;  /* 0x0000000a0fb67210 */ /* 0x000fc80007fde0ff */
[----:B------:R-:W5:Y:S01]  /*15dc0*/  LDC R98, c[0x0][0x278] ;  /* 0x00009e00ff627b82 */ /* 0x000f620000000800 */
[----:B------:R1:W-:Y:S01]  /*15dd0*/  STG.E.U16 desc[UR60][R176.64], R124 ;  /* 0x0000007cb0007986 */ /* 0x0003e2000c10153c */
[----:B------:R-:W-:-:S03]  /*15de0*/  LEA.HI.X.SX32 R183, R13, R11, 0x1, P6 ;  /* 0x0000000b0db77211 */ /* 0x000fc600030f0eff */
[----:B------:R2:W-:Y:S01]  /*15df0*/  STG.E.U16 desc[UR60][R180.64], R14 ;  /* 0x0000000eb4007986 */ /* 0x0005e2000c10153c */
[----:B0-----:R-:W-:Y:S02]  /*15e00*/  IMAD R179, R26, 0x55, RZ ;  /* 0x000000551ab37824 */ /* 0x001fe400078e02ff */
[----:B------:R-:W0:Y:S01]  /*15e10*/  LDC R12, c[0x0][0x278] ;  /* 0x00009e00ff0c7b82 */ /* 0x000e220000000800 */
[----:B------:R-:W-:Y:S02]  /*15e20*/  IMAD R9, R100, 0xa8, RZ ;  /* 0x000000a864097824 */ /* 0x000fe400078e02ff */
[----:B-1----:R-:W-:-:S05]  /*15e30*/  IMAD R177, R18, 0x53, RZ ;  /* 0x0000005312b17824 */ /* 0x002fca00078e02ff */
[----:B------:R-:W1:Y:S01]  /*15e40*/  LDC R26, c[0x0][0x278] ;  /* 0x00009e00ff1a7b82 */ /* 0x000e620000000800 */
[----:B------:R-:W-:Y:S01]  /*15e50*/  IADD3 R176, P3, R123, R10, RZ ;  /* 0x0000000a7bb07210 */ /* 0x000fe20007f7e0ff */
[----:B------:R3:W-:Y:S06]  /*15e60*/  STG.E.U16 desc[UR60][R182.64], R125 ;  /* 0x0000007db6007986 */ /* 0x0007ec000c10153c */
[----:B--2---:R-:W2:Y:S01]  /*15e70*/  LDC R14, c[0x0][0x278] ;  /* 0x00009e00ff0e7b82 */ /* 0x004ea20000000800 */
[----:B------:R-:W-:Y:S01]  /*15e80*/  IMAD R13, R102, 0xaa, RZ ;  /* 0x000000aa660d7824 */ /* 0x000fe200078e02ff */
[----:B------:R-:W-:-:S02]  /*15e90*/  LEA.HI.X.SX32 R177, R177, R11, 0x1, P3 ;  /* 0x0000000bb1b17211 */ /* 0x000fc400018f0eff */
[----:B------:R-:W-:Y:S02]  /*15ea0*/  PRMT R18, R125, 0x7632, R18 ;  /* 0x000076327d127816 */ /* 0x000fe40000000012 */
[-C--:B------:R-:W-:Y:S01]  /*15eb0*/  IADD3 R34, P5, R9, R10.reuse, RZ ;  /* 0x0000000a09227210 */ /* 0x080fe20007fbe0ff */
[----:B---3--:R-:W-:Y:S01]  /*15ec0*/  IMAD R125, R32, 0xac, RZ ;  /* 0x000000ac207d7824 */ /* 0x008fe200078e02ff */
[----:B------:R-:W3:Y:S01]  /*15ed0*/  LDC R100, c[0x0][0x278] ;  /* 0x00009e00ff647b82 */ /* 0x000ee20000000800 */
[----:B------:R-:W-:Y:S01]  /*15ee0*/  IADD3 R180, P6, R13, R10, RZ ;  /* 0x0000000a0db47210 */ /* 0x000fe20007fde0ff */
[----:B------:R4:W-:Y:S01]  /*15ef0*/  STG.E.U16 desc[UR60][R176.64], R18 ;  /* 0x00000012b0007986 */ /* 0x0009e2000c10153c */
[----:B------:R-:W-:-:S05]  /*15f00*/  LEA.HI.X.SX32 R35, R35, R11, 0x1, P5 ;  /* 0x0000000b23237211 */ /* 0x000fca00028f0eff */
[----:B------:R-:W3:Y:S01]  /*15f10*/  LDC R16, c[0x0][0x278] ;  /* 0x00009e00ff107b82 */ /* 0x000ee20000000800 */
[----:B------:R-:W-:Y:S01]  /*15f20*/  LEA.HI.X.SX32 R181, R179, R11, 0x1, P6 ;  /* 0x0000000bb3b57211 */ /* 0x000fe200030f0eff */
[----:B------:R5:W-:Y:S01]  /*15f30*/  STG.E.U16 desc[UR60][R34.64], R126 ;  /* 0x0000007e22007986 */ /* 0x000be2000c10153c */
[----:B------:R-:W-:Y:S02]  /*15f40*/  PRMT R106, R126, 0x7632, R106 ;  /* 0x000076327e6a7816 */ /* 0x000fe4000000006a */
[----:B----4-:R-:W-:-:S03]  /*15f50*/  IADD3 R18, P5, R125, R10, RZ ;  /* 0x0000000a7d127210 */ /* 0x010fc60007fbe0ff */
[----:B------:R-:W4:Y:S01]  /*15f60*/  LDC R32, c[0x0][0x278] ;  /* 0x00009e00ff207b82 */ /* 0x000f220000000800 */
[----:B------:R-:W-:-:S07]  /*15f70*/  LEA.HI.X.SX32 R19, R19, R11, 0x1, P5 ;  /* 0x0000000b13137211 */ /* 0x000fce00028f0eff */
[----:B------:R-:W4:Y:S01]  /*15f80*/  LDC R102, c[0x0][0x278] ;  /* 0x00009e00ff667b82 */ /* 0x000f220000000800 */
[----:B------:R-:W-:Y:S01]  /*15f90*/  IMAD R179, R96, 0xae, RZ ;  /* 0x000000ae60b37824 */ /* 0x000fe200078e02ff */
[----:B------:R2:W-:Y:S01]  /*15fa0*/  STG.E.U16 desc[UR60][R180.64], R106 ;  /* 0x0000006ab4007986 */ /* 0x0005e2000c10153c */
[----:B-----5:R-:W-:Y:S02]  /*15fb0*/  IMAD R35, R104, 0xb0, RZ ;  /* 0x000000b068237824 */ /* 0x020fe400078e02ff */
[----:B------:R-:W-:-:S03]  /*15fc0*/  IMAD R177, R98, 0xb2, RZ ;  /* 0x000000b262b17824 */ /* 0x000fc600078e02ff */
[----:B------:R-:W5:Y:S01]  /*15fd0*/  LDC R34, c[0x0][0x278] ;  /* 0x00009e00ff227b82 */ /* 0x000f620000000800 */
[----:B------:R1:W-:Y:S01]  /*15fe0*/  STG.E.U16 desc[UR60][R18.64], R127 ;  /* 0x0000007f12007986 */ /* 0x0003e2000c10153c */
[----:B0-----:R-:W-:Y:S01]  /*15ff0*/  IMAD R183, R12, 0x57, RZ ;  /* 0x000000570cb77824 */ /* 0x001fe200078e02ff */
[-C--:B------:R-:W-:Y:S02]  /*16000*/  IADD3 R182, P3, R179, R10.reuse, RZ ;  /* 0x0000000ab3b67210 */ /* 0x080fe40007f7e0ff */
[----:B------:R-:W-:-:S03]  /*16010*/  IADD3 R184, P5, R35, R10, RZ ;  /* 0x0000000a23b87210 */ /* 0x000fc60007fbe0ff */
[----:B------:R-:W0:Y:S01]  /*16020*/  LDC R96, c[0x0][0x278] ;  /* 0x00009e00ff607b82 */ /* 0x000e220000000800 */
[----:B--2---:R-:W-:Y:S01]  /*16030*/  IMAD R181, R14, 0x59, RZ ;  /* 0x000000590eb57824 */ /* 0x004fe200078e02ff */
[----:B------:R-:W-:Y:S01]  /*16040*/  IADD3 R186, P6, R177, R10, RZ ;  /* 0x0000000ab1ba7210 */ /* 0x000fe20007fde0ff */
[----:B-1----:R-:W-:-:S05]  /*16050*/  IMAD R19, R26, 0xb4, RZ ;  /* 0x000000b41a137824 */ /* 0x002fca00078e02ff */
[----:B------:R-:W1:Y:S01]  /*16060*/  LDC R18, c[0x0][0x278] ;  /* 0x00009e00ff127b82 */ /* 0x000e620000000800 */
[----:B------:R-:W-:Y:S02]  /*16070*/  LEA.HI.X.SX32 R183, R183, R11, 0x1, P3 ;  /* 0x0000000bb7b77211 */ /* 0x000fe400018f0eff */
[----:B------:R-:W-:-:S05]  /*16080*/  PRMT R14, R127, 0x7632, R14 ;  /* 0x000076327f0e7816 */ /* 0x000fca000000000e */
[----:B------:R-:W2:Y:S01]  /*16090*/  LDC R26, c[0x0][0x278] ;  /* 0x00009e00ff1a7b82 */ /* 0x000ea20000000800 */
[-C--:B------:R-:W-:Y:S02]  /*160a0*/  LEA.HI.X.SX32 R185, R25, R11.reuse, 0x1, P5 ;  /* 0x0000000b19b97211 */ /* 0x080fe400028f0eff */
[----:B------:R-:W-:Y:S02]  /*160b0*/  LEA.HI.X.SX32 R187, R181, R11, 0x1, P6 ;  /* 0x0000000bb5bb7211 */ /* 0x000fe400030f0eff */
[----:B------:R-:W-:-:S03]  /*160c0*/  PRMT R25, R136, 0x7632, R25 ;  /* 0x0000763288197816 */ /* 0x000fc60000000019 */
[----:B------:R-:W2:Y:S01]  /*160d0*/  LDC R12, c[0x0][0x278] ;  /* 0x00009e00ff0c7b82 */ /* 0x000ea20000000800 */
[----:B---3--:R-:W-:Y:S01]  /*160e0*/  IMAD R181, R100, 0xb6, RZ ;  /* 0x000000b664b57824 */ /* 0x008fe200078e02ff */
[----:B------:R-:W-:Y:S01]  /*160f0*/  IADD3 R98, P5, R19, R10, RZ ;  /* 0x0000000a13627210 */ /* 0x000fe20007fbe0ff */
[----:B------:R3:W-:Y:S01]  /*16100*/  STG.E.U16 desc[UR60][R182.64], R14 ;  /* 0x0000000eb6007986 */ /* 0x0007e2000c10153c */
[----:B----4-:R-:W-:-:S03]  /*16110*/  IMAD R127, R102, 0xba, RZ ;  /* 0x000000ba667f7824 */ /* 0x010fc600078e02ff */
[----:B------:R4:W-:Y:S01]  /*16120*/  STG.E.U16 desc[UR60][R184.64], R136 ;  /* 0x00000088b8007986 */ /* 0x0009e2000c10153c */
[----:B------:R-:W-:-:S03]  /*16130*/  LEA.HI.X.SX32 R99, R99, R11, 0x1, P5 ;  /* 0x0000000b63637211 */ /* 0x000fc600028f0eff */
[----:B------:R5:W-:Y:S01]  /*16140*/  STG.E.U16 desc[UR60][R186.64], R25 ;  /* 0x00000019ba007986 */ /* 0x000be2000c10153c */
[----:B---3--:R-:W-:Y:S01]  /*16150*/  IMAD R183, R16, 0x5b, RZ ;  /* 0x0000005b10b77824 */ /* 0x008fe200078e02ff */
[----:B------:R-:W-:Y:S01]  /*16160*/  PRMT R100, R138, 0x7632, R100 ;  /* 0x000076328a647816 */ /* 0x000fe20000000064 */
[----:B------:R-:W3:Y:S01]  /*16170*/  LDC R14, c[0x0][0x278] ;  /* 0x00009e00ff0e7b82 */ /* 0x000ee20000000800 */
[----:B----4-:R-:W-:Y:S01]  /*16180*/  IADD3 R184, P3, R181, R10, RZ ;  /* 0x0000000ab5b87210 */ /* 0x010fe20007f7e0ff */
[----:B-----5:R-:W-:-:S03]  /*16190*/  IMAD R25, R32, 0xb8, RZ ;  /* 0x000000b820197824 */ /* 0x020fc600078e02ff */
[-C--:B------:R-:W-:Y:S01]  /*161a0*/  LEA.HI.X.SX32 R185, R183, R11.reuse, 0x1, P3 ;  /* 0x0000000bb7b97211 */ /* 0x080fe200018f0eff */
[----:B------:R4:W-:Y:S01]  /*161b0*/  STG.E.U16 desc[UR60][R98.64], R137 ;  /* 0x0000008962007986 */ /* 0x0009e2000c10153c */
[-C--:B------:R-:W-:Y:S01]  /*161c0*/  IADD3 R188, P6, R127, R10.reuse, RZ ;  /* 0x0000000a7fbc7210 */ /* 0x080fe20007fde0ff */
[----:B------:R-:W-:Y:S01]  /*161d0*/  IMAD R183, R34, 0xbc, RZ ;  /* 0x000000bc22b77824 */ /* 0x000fe200078e02ff */
[----:B------:R-:W-:Y:S01]  /*161e0*/  IADD3 R186, P5, R25, R10, RZ ;  /* 0x0000000a19ba7210 */ /* 0x000fe20007fbe0ff */
[----:B------:R-:W5:Y:S01]  /*161f0*/  LDC R16, c[0x0][0x278] ;  /* 0x00009e00ff107b82 */ /* 0x000f620000000800 */
[-C--:B------:R-:W-:Y:S02]  /*16200*/  LEA.HI.X.SX32 R189, R189, R11.reuse, 0x1, P6 ;  /* 0x0000000bbdbd7211 */ /* 0x080fe400030f0eff */
[----:B------:R-:W-:Y:S01]  /*16210*/  LEA.HI.X.SX32 R187, R101, R11, 0x1, P5 ;  /* 0x0000000b65bb7211 */ /* 0x000fe200028f0eff */
[----:B0-----:R-:W-:Y:S01]  /*16220*/  IMAD R101, R96, 0xbe, RZ ;  /* 0x000000be60657824 */ /* 0x001fe200078e02ff */
[----:B----4-:R-:W-:-:S03]  /*16230*/  PRMT R99, R137, 0x7632, R99 ;  /* 0x0000763289637816 */ /* 0x010fc60000000063 */
[----:B------:R-:W0:Y:S01]  /*16240*/  LDC R34, c[0x0][0x278] ;  /* 0x00009e00ff227b82 */ /* 0x000e220000000800 */
[----:B------:R-:W-:Y:S01]  /*16250*/  IADD3 R32, P5, R183, R10, RZ ;  /* 0x0000000ab7207210 */ /* 0x000fe20007fbe0ff */
[----:B-1----:R-:W-:Y:S01]  /*16260*/  IMAD R137, R18, 0xc0, RZ ;  /* 0x000000c012897824 */ /* 0x002fe200078e02ff */
[----:B------:R2:W-:Y:S02]  /*16270*/  STG.E.U16 desc[UR60][R184.64], R99 ;  /* 0x00000063b8007986 */ /* 0x0005e4000c10153c */
[----:B------:R-:W-:-:S03]  /*16280*/  LEA.HI.X.SX32 R33, R33, R11, 0x1, P5 ;  /* 0x0000000b21217211 */ /* 0x000fc600028f0eff */
[----:B------:R-:W1:Y:S01]  /*16290*/  LDC R98, c[0x0][0x278] ;  /* 0x00009e00ff627b82 */ /* 0x000e620000000800 */
[----:B------:R4:W-:Y:S04]  /*162a0*/  STG.E.U16 desc[UR60][R186.64], R138 ;  /* 0x0000008aba007986 */ /* 0x0009e8000c10153c */
[----:B------:R3:W-:Y:S01]  /*162b0*/  STG.E.U16 desc[UR60][R188.64], R100 ;  /* 0x00000064bc007986 */ /* 0x0007e2000c10153c */
[----:B--2---:R-:W-:Y:S02]  /*162c0*/  IMAD R99, R26, 0xc2, RZ ;  /* 0x000000c21a637824 */ /* 0x004fe400078e02ff */
[----:B------:R-:W2:Y:S01]  /*162d0*/  LDC R18, c[0x0][0x278] ;  /* 0x00009e00ff127b82 */ /* 0x000ea20000000800 */
[----:B------:R-:W-:Y:S01]  /*162e0*/  IMAD R185, R12, 0x61, RZ ;  /* 0x000000610cb97824 */ /* 0x000fe200078e02ff */
[----:B----4-:R-:W-:-:S02]  /*162f0*/  IADD3 R186, P3, R101, R10, RZ ;  /* 0x0000000a65ba7210 */ /* 0x010fc40007f7e0ff */
[-C--:B------:R-:W-:Y:S02]  /*16300*/  IADD3 R192, P6, R99, R10.reuse, RZ ;  /* 0x0000000a63c07210 */ /* 0x080fe40007fde0ff */
[----:B---3--:R-:W-:Y:S02]  /*16310*/  IADD3 R188, P5, R137, R10, RZ ;  /* 0x0000000a89bc7210 */ /* 0x008fe40007fbe0ff */
[----:B------:R-:W-:Y:S01]  /*16320*/  PRMT R96, R139, 0x7632, R96 ;  /* 0x000076328b607816 */ /* 0x000fe20000000060 */
[----:B------:R3:W-:Y:S01]  /*16330*/  STG.E.U16 desc[UR60][R32.64], R139 ;  /* 0x0000008b20007986 */ /* 0x0007e2000c10153c */
[-C--:B------:R-:W-:Y:S01]  /*16340*/  LEA.HI.X.SX32 R187, R193, R11.reuse, 0x1, P3 ;  /* 0x0000000bc1bb7211 */ /* 0x080fe200018f0eff */
[----:B------:R-:W4:Y:S01]  /*16350*/  LDC R12, c[0x0][0x278] ;  /* 0x00009e00ff0c7b82 */ /* 0x000f220000000800 */
[-C--:B------:R-:W-:Y:S02]  /*16360*/  LEA.HI.X.SX32 R189, R27, R11.reuse, 0x1, P5 ;  /* 0x0000000b1bbd7211 */ /* 0x080fe400028f0eff */
[----:B------:R-:W-:-:S02]  /*16370*/  LEA.HI.X.SX32 R193, R185, R11, 0x1, P6 ;  /* 0x0000000bb9c17211 */ /* 0x000fc400030f0eff */
[----:B------:R-:W-:Y:S01]  /*16380*/  PRMT R100, R140, 0x7632, R100 ;  /* 0x000076328c647816 */ /* 0x000fe20000000064 */
[----:B------:R0:W-:Y:S02]  /*16390*/  STG.E.U16 desc[UR60][R186.64], R96 ;  /* 0x00000060ba007986 */ /* 0x0001e4000c10153c */
[----:B------:R-:W4:Y:S02]  /*163a0*/  LDC R26, c[0x0][0x278] ;  /* 0x00009e00ff1a7b82 */ /* 0x000f240000000800 */
[----:B------:R-:W-:Y:S06]  /*163b0*/  STG.E.U16 desc[UR60][R188.64], R140 ;  /* 0x0000008cbc007986 */ /* 0x000fec000c10153c */
[----:B---3--:R-:W3:Y:S01]  /*163c0*/  LDC R32, c[0x0][0x278] ;  /* 0x00009e00ff207b82 */ /* 0x008ee20000000800 */
[----:B------:R1:W-:Y:S01]  /*163d0*/  STG.E.U16 desc[UR60][R192.64], R100 ;  /* 0x00000064c0007986 */ /* 0x0003e2000c10153c */
[----:B-----5:R-:W-:-:S02]  /*163e0*/  IMAD R185, R16, 0xc4, RZ ;  /* 0x000000c410b97824 */ /* 0x020fc400078e02ff */
[----:B0-----:R-:W-:-:S04]  /*163f0*/  IMAD R27, R34, 0xc6, RZ ;  /* 0x000000c6221b7824 */ /* 0x001fc800078e02ff */
[----:B------:R-:W0:Y:S08]  /*16400*/  LDC R96, c[0x0][0x278] ;  /* 0x00009e00ff607b82 */ /* 0x000e300000000800 */
[----:B-1----:R-:W1:Y:S01]  /*16410*/  LDC R193, c[0x0][0x278] ;  /* 0x00009e00ffc17b82 */ /* 0x002e620000000800 */
[----:B------:R-:W-:Y:S01]  /*16420*/  IMAD R33, R98, 0xc8, RZ ;  /* 0x000000c862217824 */ /* 0x000fe200078e02ff */
[-C--:B------:R-:W-:Y:S01]  /*16430*/  IADD3 R108, P3, R185, R10.reuse, RZ ;  /* 0x0000000ab96c7210 */ /* 0x080fe20007f7e0ff */
[----:B------:R-:W-:Y:S01]  /*16440*/  IMAD R139, R14, 0x63, RZ ;  /* 0x000000630e8b7824 */ /* 0x000fe200078e02ff */
[----:B------:R-:W-:-:S04]  /*16450*/  IADD3 R138, P5, R27, R10, RZ ;  /* 0x0000000a1b8a7210 */ /* 0x000fc80007fbe0ff */
[----:B------:R-:W5:Y:S01]  /*16460*/  LDC R34, c[0x0][0x278] ;  /* 0x00009e00ff227b82 */ /* 0x000f620000000800 */
[-C--:B------:R-:W-:Y:S01]  /*16470*/  LEA.HI.X.SX32 R109, R109, R11.reuse, 0x1, P3 ;  /* 0x0000000b6d6d7211 */ /* 0x080fe200018f0eff */
[----:B--2---:R-:W-:Y:S01]  /*16480*/  IMAD R187, R18, 0xca, RZ ;  /* 0x000000ca12bb7824 */ /* 0x004fe200078e02ff */
[-C--:B------:R-:W-:Y:S02]  /*16490*/  IADD3 R188, P6, R33, R10.reuse, RZ ;  /* 0x0000000a21bc7210 */ /* 0x080fe40007fde0ff */
[-C--:B------:R-:W-:Y:S02]  /*164a0*/  LEA.HI.X.SX32 R139, R139, R11.reuse, 0x1, P5 ;  /* 0x0000000b8b8b7211 */ /* 0x080fe400028f0eff */
[----:B------:R-:W-:Y:S01]  /*164b0*/  PRMT R100, R141, 0x7632, R100 ;  /* 0x000076328d647816 */ /* 0x000fe20000000064 */
[----:B------:R-:W2:Y:S01]  /*164c0*/  LDC R98, c[0x0][0x278] ;  /* 0x00009e00ff627b82 */ /* 0x000ea20000000800 */
[----:B------:R-:W-:Y:S01]  /*164d0*/  LEA.HI.X.SX32 R189, R107, R11, 0x1, P6 ;  /* 0x0000000b6bbd7211 */ /* 0x000fe200030f0eff */
[----:B------:R3:W-:Y:S01]  /*164e0*/  STG.E.U16 desc[UR60][R108.64], R141 ;  /* 0x0000008d6c007986 */ /* 0x0007e2000c10153c */
[----:B----4-:R-:W-:Y:S01]  /*164f0*/  IMAD R107, R26, 0xcc, RZ ;  /* 0x000000cc1a6b7824 */ /* 0x010fe200078e02ff */
[----:B------:R-:W-:-:S04]  /*16500*/  IADD3 R140, P5, R187, R10, RZ ;  /* 0x0000000abb8c7210 */ /* 0x000fc80007fbe0ff */
[----:B------:R-:W4:Y:S01]  /*16510*/  LDC R16, c[0x0][0x278] ;  /* 0x00009e00ff107b82 */ /* 0x000f220000000800 */
[----:B------:R0:W-:Y:S01]  /*16520*/  STG.E.U16 desc[UR60][R138.64], R100 ;  /* 0x000000648a007986 */ /* 0x0001e2000c10153c */
[----:B---3--:R-:W-:-:S06]  /*16530*/  IMAD R141, R12, 0x65, RZ ;  /* 0x000000650c8d7824 */ /* 0x008fcc00078e02ff */
[----:B------:R-:W3:Y:S01]  /*16540*/  LDC R14, c[0x0][0x278] ;  /* 0x00009e00ff0e7b82 */ /* 0x000ee20000000800 */
[----:B------:R1:W-:Y:S01]  /*16550*/  STG.E.U16 desc[UR60][R188.64], R142 ;  /* 0x0000008ebc007986 */ /* 0x0003e2000c10153c */
[----:B0-----:R-:W-:-:S06]  /*16560*/  IMAD R139, R32, 0xce, RZ ;  /* 0x000000ce208b7824 */ /* 0x001fcc00078e02ff */
[----:B------:R-:W0:Y:S01]  /*16570*/  LDC R18, c[0x0][0x278] ;  /* 0x00009e00ff127b82 */ /* 0x000e220000000800 */
[----:B------:R-:W-:Y:S01]  /*16580*/  PRMT R102, R142, 0x7632, R102 ;  /* 0x000076328e667816 */ /* 0x000fe20000000066 */
[----:B-1----:R-:W-:Y:S01]  /*16590*/  IMAD R193, R193, 0x67, RZ ;  /* 0x00000067c1c17824 */ /* 0x002fe200078e02ff */
[-C--:B------:R-:W-:Y:S02]  /*165a0*/  LEA.HI.X.SX32 R141, R141, R11.reuse, 0x1, P5 ;  /* 0x0000000b8d8d7211 */ /* 0x080fe400028f0eff */
[-C--:B------:R-:W-:Y:S02]  /*165b0*/  IADD3 R188, P3, R107, R10.reuse, RZ ;  /* 0x0000000a6bbc7210 */ /* 0x080fe40007f7e0ff */
[----:B------:R-:W-:Y:S01]  /*165c0*/  IADD3 R192, P5, R139, R10, RZ ;  /* 0x0000000a8bc07210 */ /* 0x000fe20007fbe0ff */
[----:B------:R-:W1:Y:S01]  /*165d0*/  LDC R26, c[0x0][0x278] ;  /* 0x00009e00ff1a7b82 */ /* 0x000e620000000800 */
[-C--:B------:R-:W-:Y:S01]  /*165e0*/  LEA.HI.X.SX32 R189, R97, R11.reuse, 0x1, P3 ;  /* 0x0000000b61bd7211 */ /* 0x080fe200018f0eff */
[----:B------:R2:W-:Y:S01]  /*165f0*/  STG.E.U16 desc[UR60][R140.64], R102 ;  /* 0x000000668c007986 */ /* 0x0005e2000c10153c */
[----:B------:R-:W-:-:S02]  /*16600*/  LEA.HI.X.SX32 R193, R193, R11, 0x1, P5 ;  /* 0x0000000bc1c17211 */ /* 0x000fc400028f0eff */
[----:B------:R-:W-:Y:S01]  /*16610*/  PRMT R12, R143, 0x7632, R12 ;  /* 0x000076328f0c7816 */ /* 0x000fe2000000000c */
[----:B-----5:R-:W-:Y:S02]  /*16620*/  IMAD R109, R34, 0xd0, RZ ;  /* 0x000000d0226d7824 */ /* 0x020fe400078e02ff */
[----:B------:R-:W5:Y:S01]  /*16630*/  LDC R32, c[0x0][0x278] ;  /* 0x00009e00ff207b82 */ /* 0x000f620000000800 */
[----:B------:R4:W-:Y:S01]  /*16640*/  STG.E.U16 desc[UR60][R188.64], R143 ;  /* 0x0000008fbc007986 */ /* 0x0009e2000c10153c */
[----:B--2---:R-:W-:-:S06]  /*16650*/  IMAD R141, R96, 0xd2, RZ ;  /* 0x000000d2608d7824 */ /* 0x004fcc00078e02ff */
[----:B------:R-:W2:Y:S01]  /*16660*/  LDC R96, c[0x0][0x278] ;  /* 0x00009e00ff607b82 */ /* 0x000ea20000000800 */
[----:B------:R3:W-:Y:S01]  /*16670*/  STG.E.U16 desc[UR60][R192.64], R12 ;  /* 0x0000000cc0007986 */ /* 0x0007e2000c10153c */
[----:B------:R-:W-:Y:S01]  /*16680*/  IADD3 R194, P6, R109, R10, RZ ;  /* 0x0000000a6dc27210 */ /* 0x000fe20007fde0ff */
[----:B------:R-:W-:-:S05]  /*16690*/  IMAD R97, R98, 0xd4, RZ ;  /* 0x000000d462617824 */ /* 0x000fca00078e02ff */
[----:B------:R-:W2:Y:S01]  /*166a0*/  LDC R34, c[0x0][0x278] ;  /* 0x00009e00ff227b82 */ /* 0x000ea20000000800 */
[----:B----4-:R-:W-:-:S07]  /*166b0*/  IMAD R189, R16, 0x6b, RZ ;  /* 0x0000006b10bd7824 */ /* 0x010fce00078e02ff */
[----:B---3--:R-:W3:Y:S01]  /*166c0*/  LDC R12, c[0x0][0x278] ;  /* 0x00009e00ff0c7b82 */ /* 0x008ee20000000800 */
[----:B------:R-:W-:Y:S01]  /*166d0*/  LEA.HI.X.SX32 R195, R135, R11, 0x1, P6 ;  /* 0x0000000b87c37211 */ /* 0x000fe200030f0eff */
[----:B------:R-:W-:Y:S01]  /*166e0*/  IMAD R143, R14, 0x69, RZ ;  /* 0x000000690e8f7824 */ /* 0x000fe200078e02ff */
[----:B------:R-:W-:Y:S01]  /*166f0*/  IADD3 R192, P3, R141, R10, RZ ;  /* 0x0000000a8dc07210 */ /* 0x000fe20007f7e0ff */
[----:B0-----:R-:W-:-:S04]  /*16700*/  IMAD R135, R18, 0xd6, RZ ;  /* 0x000000d612877824 */ /* 0x001fc800078e02ff */
[----:B------:R-:W0:Y:S01]  /*16710*/  LDC R16, c[0x0][0x278] ;  /* 0x00009e00ff107b82 */ /* 0x000e220000000800 */
[----:B------:R-:W-:Y:S01]  /*16720*/  IADD3 R132, P5, R97, R10, RZ ;  /* 0x0000000a61847210 */ /* 0x000fe20007fbe0ff */
[----:B------:R4:W-:Y:S01]  /*16730*/  STG.E.U16 desc[UR60][R194.64], R144 ;  /* 0x00000090c2007986 */ /* 0x0009e2000c10153c */
[-C--:B------:R-:W-:Y:S01]  /*16740*/  LEA.HI.X.SX32 R193, R143, R11.reuse, 0x1, P3 ;  /* 0x0000000b8fc17211 */ /* 0x080fe200018f0eff */
[----:B-1----:R-:W-:Y:S01]  /*16750*/  IMAD R143, R26, 0xd8, RZ ;  /* 0x000000d81a8f7824 */ /* 0x002fe200078e02ff */
[----:B------:R-:W-:-:S03]  /*16760*/  LEA.HI.X.SX32 R133, R133, R11, 0x1, P5 ;  /* 0x0000000b85857211 */ /* 0x000fc600028f0eff */
[----:B------:R-:W1:Y:S01]  /*16770*/  LDC R18, c[0x0][0x278] ;  /* 0x00009e00ff127b82 */ /* 0x000e620000000800 */
[----:B----4-:R-:W-:-:S07]  /*16780*/  PRMT R144, R144, 0x7632, R144 ;  /* 0x0000763290907816 */ /* 0x010fce0000000090 */
[----:B------:R-:W4:Y:S01]  /*16790*/  LDC R98, c[0x0][0x278] ;  /* 0x00009e00ff627b82 */ /* 0x000f220000000800 */
[-C--:B------:R-:W-:Y:S01]  /*167a0*/  IADD3 R194, P6, R135, R10.reuse, RZ ;  /* 0x0000000a87c27210 */ /* 0x080fe20007fde0ff */
[----:B------:R2:W-:Y:S01]  /*167b0*/  STG.E.U16 desc[UR60][R192.64], R144 ;  /* 0x00000090c0007986 */ /* 0x0005e2000c10153c */
[----:B------:R-:W-:Y:S02]  /*167c0*/  PRMT R100, R145, 0x7632, R100 ;  /* 0x0000763291647816 */ /* 0x000fe40000000064 */
[----:B------:R-:W-:Y:S01]  /*167d0*/  LEA.HI.X.SX32 R195, R189, R11, 0x1, P6 ;  /* 0x0000000bbdc37211 */ /* 0x000fe200030f0eff */
[----:B------:R3:W-:Y:S01]  /*167e0*/  STG.E.U16 desc[UR60][R132.64], R145 ;  /* 0x0000009184007986 */ /* 0x0007e2000c10153c */
[----:B-----5:R-:W-:Y:S01]  /*167f0*/  IMAD R189, R32, 0xda, RZ ;  /* 0x000000da20bd7824 */ /* 0x020fe200078e02ff */
[----:B------:R-:W5:Y:S01]  /*16800*/  LDC R14, c[0x0][0x278] ;  /* 0x00009e00ff0e7b82 */ /* 0x000f620000000800 */
[----:B--2---:R-:W-:-:S07]  /*16810*/  IADD3 R192, P5, R143, R10, RZ ;  /* 0x0000000a8fc07210 */ /* 0x004fce0007fbe0ff */
[----:B------:R-:W2:Y:S01]  /*16820*/  LDC R32, c[0x0][0x278] ;  /* 0x00009e00ff207b82 */ /* 0x000ea20000000800 */
[----:B---3--:R-:W-:Y:S01]  /*16830*/  IMAD R145, R96, 0xde, RZ ;  /* 0x000000de60917824 */ /* 0x008fe200078e02ff */
[----:B------:R-:W-:Y:S01]  /*16840*/  LEA.HI.X.SX32 R193, R103, R11, 0x1, P5 ;  /* 0x0000000b67c17211 */ /* 0x000fe200028f0eff */
[----:B------:R-:W-:Y:S02]  /*16850*/  IMAD R103, R12, 0x6f, RZ ;  /* 0x0000006f0c677824 */ /* 0x000fe400078e02ff */
[----:B------:R-:W-:-:S03]  /*16860*/  IMAD R133, R34, 0xdc, RZ ;  /* 0x000000dc22857824 */ /* 0x000fc600078e02ff */
[----:B------:R-:W3:Y:S01]  /*16870*/  LDC R26, c[0x0][0x278] ;  /* 0x00009e00ff1a7b82 */ /* 0x000ee20000000800 */
[-C--:B------:R-:W-:Y:S02]  /*16880*/  IADD3 R198, P6, R145, R10.reuse, RZ ;  /* 0x0000000a91c67210 */ /* 0x080fe40007fde0ff */
[----:B------:R-:W-:Y:S02]  /*16890*/  IADD3 R196, P3, R189, R10, RZ ;  /* 0x0000000abdc47210 */ /* 0x000fe40007f7e0ff */
[----:B------:R-:W-:-:S03]  /*168a0*/  LEA.HI.X.SX32 R199, R103, R11, 0x1, P6 ;  /* 0x0000000b67c77211 */ /* 0x000fc600030f0eff */
[----:B------:R-:W2:Y:S01]  /*168b0*/  LDC R34, c[0x0][0x278] ;  /* 0x00009e00ff227b82 */ /* 0x000ea20000000800 */
[----:B------:R-:W-:Y:S01]  /*168c0*/  IADD3 R104, P5, R133, R10, RZ ;  /* 0x0000000a85687210 */ /* 0x000fe20007fbe0ff */
[----:B0-----:R-:W-:-:S06]  /*168d0*/  IMAD R103, R16, 0xe0, RZ ;  /* 0x000000e010677824 */ /* 0x001fcc00078e02ff */
[----:B------:R-:W0:Y:S01]  /*168e0*/  LDC R12, c[0x0][0x278] ;  /* 0x00009e00ff0c7b82 */ /* 0x000e220000000800 */
[-C--:B------:R-:W-:Y:S01]  /*168f0*/  LEA.HI.X.SX32 R197, R197, R11.reuse, 0x1, P3 ;  /* 0x0000000bc5c57211 */ /* 0x080fe200018f0eff */
[----:B------:R1:W-:Y:S01]  /*16900*/  STG.E.U16 desc[UR60][R194.64], R100 ;  /* 0x00000064c2007986 */ /* 0x0003e2000c10153c */
[----:B------:R-:W-:Y:S02]  /*16910*/  PRMT R96, R146, 0x7632, R96 ;  /* 0x0000763292607816 */ /* 0x000fe40000000060 */
[----:B------:R-:W-:Y:S01]  /*16920*/  LEA.HI.X.SX32 R105, R105, R11, 0x1, P5 ;  /* 0x0000000b69697211 */ /* 0x000fe200028f0eff */
[----:B------:R4:W-:Y:S01]  /*16930*/  STG.E.U16 desc[UR60][R192.64], R146 ;  /* 0x00000092c0007986 */ /* 0x0009e2000c10153c */
[----:B------:R-:W-:Y:S01]  /*16940*/  IADD3 R150, P5, R103, R10, RZ ;  /* 0x0000000a67967210 */ /* 0x000fe20007fbe0ff */
[----:B------:R-:W0:Y:S02]  /*16950*/  LDC R16, c[0x0][0x278] ;  /* 0x00009e00ff107b82 */ /* 0x000e240000000800 */
[----:B------:R5:W-:Y:S01]  /*16960*/  STG.E.U16 desc[UR60][R196.64], R96 ;  /* 0x00000060c4007986 */ /* 0x000be2000c10153c */
[----:B-1----:R-:W-:Y:S01]  /*16970*/  PRMT R100, R147, 0x7632, R100 ;  /* 0x0000763293647816 */ /* 0x002fe20000000064 */
[----:B------:R-:W-:-:S02]  /*16980*/  IMAD R195, R18, 0xe2, RZ ;  /* 0x000000e212c37824 */ /* 0x000fc400078e02ff */
[----:B----4-:R-:W-:Y:S01]  /*16990*/  IMAD R193, R98, 0xe4, RZ ;  /* 0x000000e462c17824 */ /* 0x010fe200078e02ff */
[----:B------:R-:W-:Y:S01]  /*169a0*/  STG.E.U16 desc[UR60][R104.64], R147 ;  /* 0x0000009368007986 */ /* 0x000fe2000c10153c */
[-C--:B------:R-:W-:Y:S01]  /*169b0*/  LEA.HI.X.SX32 R151, R151, R11.reuse, 0x1, P5 ;  /* 0x0000000b97977211 */ /* 0x080fe200028f0eff */
[----:B------:R-:W1:Y:S01]  /*169c0*/  LDC R18, c[0x0][0x278] ;  /* 0x00009e00ff127b82 */ /* 0x000e620000000800 */
[-C--:B-----5:R-:W-:Y:S01]  /*169d0*/  IADD3 R196, P3, R195, R10.reuse, RZ ;  /* 0x0000000ac3c47210 */ /* 0x0a0fe20007f7e0ff */
[----:B------:R4:W-:Y:S01]  /*169e0*/  STG.E.U16 desc[UR60][R198.64], R100 ;  /* 0x00000064c6007986 */ /* 0x0009e2000c10153c */
[----:B------:R-:W-:Y:S02]  /*169f0*/  PRMT R98, R84, 0x7632, R98 ;  /* 0x0000763254627816 */ /* 0x000fe40000000062 */
[----:B------:R-:W-:Y:S01]  /*16a00*/  LEA.HI.X.SX32 R197, R201, R11, 0x1, P3 ;  /* 0x0000000bc9c57211 */ /* 0x000fe200018f0eff */
[----:B------:R2:W-:Y:S02]  /*16a10*/  STG.E.U16 desc[UR60][R150.64], R84 ;  /* 0x0000005496007986 */ /* 0x0005e4000c10153c */
[----:B------:R-:W5:Y:S01]  /*16a20*/  LDC R96, c[0x0][0x278] ;  /* 0x00009e00ff607b82 */ /* 0x000f620000000800 */
[----:B----4-:R-:W-:Y:S01]  /*16a30*/  IADD3 R198, P5, R193, R10, RZ ;  /* 0x0000000ac1c67210 */ /* 0x010fe20007fbe0ff */
[----:B------:R-:W-:-:S02]  /*16a40*/  IMAD R147, R14, 0x73, RZ ;  /* 0x000000730e937824 */ /* 0x000fc400078e02ff */
[----:B---3--:R-:W-:Y:S01]  /*16a50*/  IMAD R105, R26, 0xe6, RZ ;  /* 0x000000e61a697824 */ /* 0x008fe200078e02ff */
[----:B------:R-:W-:Y:S01]  /*16a60*/  LEA.HI.X.SX32 R199, R149, R11, 0x1, P5 ;  /* 0x0000000b95c77211 */ /* 0x000fe200028f0eff */
[----:B--2---:R-:W-:Y:S02]  /*16a70*/  IMAD R151, R32, 0xe8, RZ ;  /* 0x000000e820977824 */ /* 0x004fe400078e02ff */
[----:B------:R-:W2:Y:S01]  /*16a80*/  LDC R14, c[0x0][0x278] ;  /* 0x00009e00ff0e7b82 */ /* 0x000ea20000000800 */
[----:B------:R-:W-:Y:S01]  /*16a90*/  STG.E.U16 desc[UR60][R196.64], R98 ;  /* 0x00000062c4007986 */ /* 0x000fe2000c10153c */
[----:B------:R-:W-:Y:S01]  /*16aa0*/  PRMT R100, R85, 0x7632, R100 ;  /* 0x0000763255647816 */ /* 0x000fe20000000064 */
[----:B------:R-:W-:-:S05]  /*16ab0*/  IMAD R149, R34, 0xec, RZ ;  /* 0x000000ec22957824 */ /* 0x000fca00078e02ff */
[----:B------:R-:W3:Y:S01]  /*16ac0*/  LDC R32, c[0x0][0x278] ;  /* 0x00009e00ff207b82 */ /* 0x000ee20000000800 */
[----:B------:R0:W-:Y:S01]  /*16ad0*/  STG.E.U16 desc[UR60][R198.64], R85 ;  /* 0x00000055c6007986 */ /* 0x0001e2000c10153c */
[----:B------:R-:W-:-:S06]  /*16ae0*/  IADD3 R200, P6, R105, R10, RZ ;  /* 0x0000000a69c87210 */ /* 0x000fcc0007fde0ff */
[----:B------:R-:W4:Y:S01]  /*16af0*/  LDC R26, c[0x0][0x278] ;  /* 0x00009e00ff1a7b82 */ /* 0x000f220000000800 */
[----:B0-----:R-:W-:-:S07]  /*16b00*/  IMAD R85, R12, 0x75, RZ ;  /* 0x000000750c557824 */ /* 0x001fce00078e02ff */
[----:B------:R-:W0:Y:S01]  /*16b10*/  LDC R34, c[0x0][0x278] ;  /* 0x00009e00ff227b82 */ /* 0x000e220000000800 */
[----:B------:R-:W-:-:S07]  /*16b20*/  LEA.HI.X.SX32 R201, R147, R11, 0x1, P6 ;  /* 0x0000000b93c97211 */ /* 0x000fce00030f0eff */
[----:B------:R-:W5:Y:S01]  /*16b30*/  LDC R12, c[0x0][0x278] ;  /* 0x00009e00ff0c7b82 */ /* 0x000f620000000800 */
[----:B------:R-:W-:Y:S01]  /*16b40*/  IMAD R147, R16, 0xea, RZ ;  /* 0x000000ea10937824 */ /* 0x000fe200078e02ff */
[-C--:B------:R-:W-:Y:S01]  /*16b50*/  IADD3 R196, P3, R151, R10.reuse, RZ ;  /* 0x0000000a97c47210 */ /* 0x080fe20007f7e0ff */
[----:B------:R2:W-:Y:S05]  /*16b60*/  STG.E.U16 desc[UR60][R200.64], R100 ;  /* 0x00000064c8007986 */ /* 0x0005ea000c10153c */
[----:B------:R-:W5:Y:S01]  /*16b70*/  LDC R98, c[0x0][0x278] ;  /* 0x00009e00ff627b82 */ /* 0x000f620000000800 */
[----:B------:R-:W-:Y:S01]  /*16b80*/  LEA.HI.X.SX32 R197, R111, R11, 0x1, P3 ;  /* 0x0000000b6fc57211 */ /* 0x000fe200018f0eff */
[----:B-1----:R-:W-:Y:S01]  /*16b90*/  IMAD R111, R18, 0xee, RZ ;  /* 0x000000ee126f7824 */ /* 0x002fe200078e02ff */
[----:B------:R-:W-:-:S05]  /*16ba0*/  IADD3 R84, P5, R147, R10, RZ ;  /* 0x0000000a93547210 */ /* 0x000fca0007fbe0ff */
[----:B------:R-:W1:Y:S01]  /*16bb0*/  LDC R16, c[0x0][0x278] ;  /* 0x00009e00ff107b82 */ /* 0x000e620000000800 */
[----:B------:R-:W-:Y:S01]  /*16bc0*/  IADD3 R198, P6, R149, R10, RZ ;  /* 0x0000000a95c67210 */ /* 0x000fe20007fde0ff */
[----:B------:R3:W-:Y:S06]  /*16bd0*/  STG.E.U16 desc[UR60][R196.64], R86 ;  /* 0x00000056c4007986 */ /* 0x0007ec000c10153c */
[----:B--2---:R-:W2:Y:S01]  /*16be0*/  LDC R100, c[0x0][0x278] ;  /* 0x00009e00ff647b82 */ /* 0x004ea20000000800 */
[----:B------:R-:W-:Y:S02]  /*16bf0*/  LEA.HI.X.SX32 R85, R85, R11, 0x1, P5 ;  /* 0x0000000b55557211 */ /* 0x000fe400028f0eff */
[----:B------:R-:W-:-:S05]  /*16c00*/  PRMT R102, R86, 0x7632, R102 ;  /* 0x0000763256667816 */ /* 0x000fca0000000066 */
[----:B------:R-:W2:Y:S01]  /*16c10*/  LDC R18, c[0x0][0x278] ;  /* 0x00009e00ff127b82 */ /* 0x000ea20000000800 */
[----:B------:R-:W-:Y:S01]  /*16c20*/  LEA.HI.X.SX32 R199, R113, R11, 0x1, P6 ;  /* 0x0000000b71c77211 */ /* 0x000fe200030f0eff */
[----:B---3--:R-:W-:Y:S01]  /*16c30*/  IMAD R197, R32, 0xf2, RZ ;  /* 0x000000f220c57824 */ /* 0x008fe200078e02ff */
[----:B------:R-:W-:Y:S01]  /*16c40*/  IADD3 R200, P5, R111, R10, RZ ;  /* 0x0000000a6fc87210 */ /* 0x000fe20007fbe0ff */
[----:B------:R-:W-:Y:S02]  /*16c50*/  IMAD R201, R14, 0x77, RZ ;  /* 0x000000770ec97824 */ /* 0x000fe400078e02ff */
[----:B----4-:R-:W-:Y:S02]  /*16c60*/  IMAD R113, R26, 0xf0, RZ ;  /* 0x000000f01a717824 */ /* 0x010fe400078e02ff */
[----:B------:R-:W3:Y:S01]  /*16c70*/  LDC R32, c[0x0][0x278] ;  /* 0x00009e00ff207b82 */ /* 0x000ee20000000800 */
[----:B------:R0:W-:Y:S01]  /*16c80*/  STG.E.U16 desc[UR60][R84.64], R102 ;  /* 0x0000006654007986 */ /* 0x0001e2000c10153c */
[----:B------:R-:W-:-:S02]  /*16c90*/  PRMT R104, R87, 0x7632, R104 ;  /* 0x0000763257687816 */ /* 0x000fc40000000068 */
[----:B------:R-:W-:Y:S01]  /*16ca0*/  LEA.HI.X.SX32 R201, R201, R11, 0x1, P5 ;  /* 0x0000000bc9c97211 */ /* 0x000fe200028f0eff */
[----:B------:R5:W-:Y:S03]  /*16cb0*/  STG.E.U16 desc[UR60][R198.64], R87 ;  /* 0x00000057c6007986 */ /* 0x000be6000c10153c */
[----:B------:R-:W4:Y:S01]  /*16cc0*/  LDC R26, c[0x0][0x278] ;  /* 0x00009e00ff1a7b82 */ /* 0x000f220000000800 */
[-C--:B------:R-:W-:Y:S01]  /*16cd0*/  IADD3 R152, P3, R113, R10.reuse, RZ ;  /* 0x0000000a71987210 */ /* 0x080fe20007f7e0ff */
[----:B0-----:R-:W-:Y:S02]  /*16ce0*/  IMAD R85, R34, 0xf4, RZ ;  /* 0x000000f422557824 */ /* 0x001fe400078e02ff */
[----:B-----5:R-:W-:Y:S01]  /*16cf0*/  IMAD R87, R12, 0x79, RZ ;  /* 0x000000790c577824 */ /* 0x020fe200078e02ff */
[----:B------:R-:W-:-:S03]  /*16d00*/  IADD3 R198, P5, R197, R10, RZ ;  /* 0x0000000ac5c67210 */ /* 0x000fc60007fbe0ff */
[----:B------:R-:W0:Y:S01]  /*16d10*/  LDC R12, c[0x0][0x278] ;  /* 0x00009e00ff0c7b82 */ /* 0x000e220000000800 */
[----:B------:R-:W-:Y:S02]  /*16d20*/  IADD3 R204, P6, R85, R10, RZ ;  /* 0x0000000a55cc7210 */ /* 0x000fe40007fde0ff */
[-C--:B------:R-:W-:Y:S02]  /*16d30*/  LEA.HI.X.SX32 R153, R153, R11.reuse, 0x1, P3 ;  /* 0x0000000b99997211 */ /* 0x080fe400018f0eff */
[-C--:B------:R-:W-:Y:S01]  /*16d40*/  LEA.HI.X.SX32 R199, R87, R11.reuse, 0x1, P5 ;  /* 0x0000000b57c77211 */ /* 0x080fe200028f0eff */
[----:B------:R-:W-:Y:S01]  /*16d50*/  IMAD R87, R96, 0xf6, RZ ;  /* 0x000000f660577824 */ /* 0x000fe200078e02ff */
[----:B------:R-:W-:Y:S01]  /*16d60*/  PRMT R14, R80, 0x7632, R14 ;  /* 0x00007632500e7816 */ /* 0x000fe2000000000e */
[----:B------:R1:W-:Y:S01]  /*16d70*/  STG.E.U16 desc[UR60][R200.64], R104 ;  /* 0x00000068c8007986 */ /* 0x0003e2000c10153c */
[----:B------:R-:W-:Y:S01]  /*16d80*/  LEA.HI.X.SX32 R205, R115, R11, 0x1, P6 ;  /* 0x0000000b73cd7211 */ /* 0x000fe200030f0eff */
[----:B------:R-:W-:Y:S01]  /*16d90*/  IMAD R115, R98, 0xf8, RZ ;  /* 0x000000f862737824 */ /* 0x000fe200078e02ff */
[----:B------:R-:W5:Y:S01]  /*16da0*/  LDC R34, c[0x0][0x278] ;  /* 0x00009e00ff227b82 */ /* 0x000f620000000800 */
[----:B------:R2:W-:Y:S01]  /*16db0*/  STG.E.U16 desc[UR60][R152.64], R80 ;  /* 0x0000005098007986 */ /* 0x0005e2000c10153c */
[----:B------:R-:W-:-:S03]  /*16dc0*/  PRMT R84, R81, 0x7632, R84 ;  /* 0x0000763251547816 */ /* 0x000fc60000000054 */
[----:B------:R3:W-:Y:S01]  /*16dd0*/  STG.E.U16 desc[UR60][R198.64], R14 ;  /* 0x0000000ec6007986 */ /* 0x0007e2000c10153c */
[----:B-1----:R-:W-:Y:S01]  /*16de0*/  IMAD R201, R16, 0x7b, RZ ;  /* 0x0000007b10c97824 */ /* 0x002fe200078e02ff */
[-C--:B------:R-:W-:Y:S02]  /*16df0*/  IADD3 R200, P3, R87, R10.reuse, RZ ;  /* 0x0000000a57c87210 */ /* 0x080fe40007f7e0ff */
[----:B------:R1:W-:Y:S01]  /*16e00*/  STG.E.U16 desc[UR60][R204.64], R81 ;  /* 0x00000051cc007986 */ /* 0x0003e2000c10153c */
[----:B------:R-:W5:Y:S01]  /*16e10*/  LDC R16, c[0x0][0x278] ;  /* 0x00009e00ff107b82 */ /* 0x000f620000000800 */
[----:B--2---:R-:W-:Y:S01]  /*16e20*/  IMAD R153, R100, 0xfa, RZ ;  /* 0x000000fa64997824 */ /* 0x004fe200078e02ff */
[----:B------:R-:W-:Y:S02]  /*16e30*/  LEA.HI.X.SX32 R201, R201, R11, 0x1, P3 ;  /* 0x0000000bc9c97211 */ /* 0x000fe400018f0eff */
[----:B---3--:R-:W-:-:S04]  /*16e40*/  IADD3 R198, P5, R115, R10, RZ ;  /* 0x0000000a73c67210 */ /* 0x008fc80007fbe0ff */
[----:B------:R-:W2:Y:S01]  /*16e50*/  LDC R14, c[0x0][0x278] ;  /* 0x00009e00ff0e7b82 */ /* 0x000ea20000000800 */
[----:B-1----:R-:W-:Y:S01]  /*16e60*/  IMAD R81, R18, 0x7d, RZ ;  /* 0x0000007d12517824 */ /* 0x002fe200078e02ff */
[----:B------:R-:W-:-:S06]  /*16e70*/  IADD3 R204, P3, R153, R10, RZ ;  /* 0x0000000a99cc7210 */ /* 0x000fcc0007f7e0ff */
[----:B------:R-:W1:Y:S01]  /*16e80*/  LDC R18, c[0x0][0x278] ;  /* 0x00009e00ff127b82 */ /* 0x000e620000000800 */
[-C--:B------:R-:W-:Y:S01]  /*16e90*/  LEA.HI.X.SX32 R199, R155, R11.reuse, 0x1, P5 ;  /* 0x0000000b9bc77211 */ /* 0x080fe200028f0eff */
[----:B------:R-:W-:Y:S01]  /*16ea0*/  IMAD R155, R32, 0xfe, RZ ;  /* 0x000000fe209b7824 */ /* 0x000fe200078e02ff */
[----:B------:R-:W-:Y:S01]  /*16eb0*/  LEA.HI.X.SX32 R205, R81, R11, 0x1, P3 ;  /* 0x0000000b51cd7211 */ /* 0x000fe200018f0eff */
[----:B----4-:R-:W-:-:S04]  /*16ec0*/  IMAD R81, R26, 0xfc, RZ ;  /* 0x000000fc1a517824 */ /* 0x010fc800078e02ff */
[----:B------:R-:W3:Y:S01]  /*16ed0*/  LDC R32, c[0x0][0x278] ;  /* 0x00009e00ff207b82 */ /* 0x000ee20000000800 */
[----:B------:R0:W-:Y:S07]  /*16ee0*/  STG.E.U16 desc[UR60][R200.64], R84 ;  /* 0x00000054c8007986 */ /* 0x0001ee000c10153c */
[----:B------:R-:W4:Y:S01]  /*16ef0*/  LDC R26, c[0x0][0x278] ;  /* 0x00009e00ff1a7b82 */ /* 0x000f220000000800 */
[----:B------:R5:W-:Y:S01]  /*16f00*/  STG.E.U16 desc[UR60][R198.64], R82 ;  /* 0x00000052c6007986 */ /* 0x000be2000c10153c */
[----:B------:R-:W-:Y:S01]  /*16f10*/  IADD3 R116, P3, R81, R10, RZ ;  /* 0x0000000a51747210 */ /* 0x000fe20007f7e0ff */
[----:B0-----:R-:W-:Y:S01]  /*16f20*/  IMAD R201, R12, 0x7f, RZ ;  /* 0x0000007f0cc97824 */ /* 0x001fe200078e02ff */
[----:B------:R-:W-:-:S02]  /*16f30*/  PRMT R102, R82, 0x7632, R102 ;  /* 0x0000763252667816 */ /* 0x000fc40000000066 */
[----:B------:R-:W-:Y:S02]  /*16f40*/  LEA.HI.X.SX32 R117, R117, R11, 0x1, P3 ;  /* 0x0000000b75757211 */ /* 0x000fe400018f0eff */
[----:B------:R-:W0:Y:S01]  /*16f50*/  LDC R12, c[0x0][0x278] ;  /* 0x00009e00ff0c7b82 */ /* 0x000e220000000800 */
[----:B-----5:R-:W-:-:S04]  /*16f60*/  IADD3 R198, P5, R155, R10, RZ ;  /* 0x0000000a9bc67210 */ /* 0x020fc80007fbe0ff */
[----:B------:R-:W-:Y:S01]  /*16f70*/  LEA.HI.X.SX32 R199, R201, R11, 0x1, P5 ;  /* 0x0000000bc9c77211 */ /* 0x000fe200028f0eff */
[----:B------:R-:W-:Y:S01]  /*16f80*/  IMAD R201, R34, 0x102, RZ ;  /* 0x0000010222c97824 */ /* 0x000fe200078e02ff */
[----:B------:R-:W-:Y:S01]  /*16f90*/  STG.E.U16 desc[UR60][R204.64], R102 ;  /* 0x00000066cc007986 */ /* 0x000fe2000c10153c */
[----:B------:R-:W-:-:S03]  /*16fa0*/  PRMT R80, R83, 0x7632, R80 ;  /* 0x0000763253507816 */ /* 0x000fc60000000050 */
[----:B------:R1:W-:Y:S01]  /*16fb0*/  STG.E.U16 desc[UR60][R116.64], R83 ;  /* 0x0000005374007986 */ /* 0x0003e2000c10153c */
[-C--:B------:R-:W-:Y:S02]  /*16fc0*/  IADD3 RZ, P5, R201, R10.reuse, RZ ;  /* 0x0000000ac9ff7210 */ /* 0x080fe40007fbe0ff */
[----:B------:R-:W-:Y:S02]  /*16fd0*/  LEA RZ, P3, R207, R10, 0x8 ;  /* 0x0000000acfff7211 */ /* 0x000fe400078640ff */
[----:B--2---:R-:W-:Y:S01]  /*16fe0*/  SHF.L.U32 R201, R14, 0x7, RZ ;  /* 0x000000070ec97819 */ /* 0x004fe200000006ff */
[----:B------:R3:W-:Y:S01]  /*16ff0*/  STG.E.U16 desc[UR60][R198.64], R80 ;  /* 0x00000050c6007986 */ /* 0x0007e2000c10153c */
[----:B------:R-:W2:Y:S01]  /*17000*/  LDC R207, c[0x0][0x278] ;  /* 0x00009e00ffcf7b82 */ /* 0x000ea20000000800 */
[----:B-1----:R-:W-:-:S07]  /*17010*/  IMAD R117, R18, 0x104, RZ ;  /* 0x0000010412757824 */ /* 0x002fce00078e02ff */
[----:B------:R-:W1:Y:S01]  /*17020*/  LDC R18, c[0x0][0x278] ;  /* 0x00009e00ff127b82 */ /* 0x000e620000000800 */
[----:B------:R-:W-:Y:S01]  /*17030*/  IMAD R205, R16, 0x81, RZ ;  /* 0x0000008110cd7824 */ /* 0x000fe200078e02ff */
[----:B------:R-:W-:Y:S01]  /*17040*/  LEA.HI.X.SX32 R201, R201, R11, 0x1, P3 ;  /* 0x0000000bc9c97211 */ /* 0x000fe200018f0eff */
[----:B---3--:R-:W-:Y:S01]  /*17050*/  IMAD R199, R32, 0x108, RZ ;  /* 0x0000010820c77824 */ /* 0x008fe200078e02ff */
[----:B------:R-:W-:Y:S01]  /*17060*/  IADD3 RZ, P3, R117, R10, RZ ;  /* 0x0000000a75ff7210 */ /* 0x000fe20007f7e0ff */
[----:B----4-:R-:W-:-:S03]  /*17070*/  IMAD R117, R26, 0x106, RZ ;  /* 0x000001061a757824 */ /* 0x010fc600078e02ff */
[----:B------:R-:W3:Y:S01]  /*17080*/  LDC R32, c[0x0][0x278] ;  /* 0x00009e00ff207b82 */ /* 0x000ee20000000800 */
[----:B------:R-:W-:Y:S01]  /*17090*/  LEA R200, R209, R6, 0x8 ;  /* 0x00000006d1c87211 */ /* 0x000fe200078e40ff */
[----:B------:R-:W-:Y:S01]  /*170a0*/  IMAD R82, R211, 0x102, R6 ;  /* 0x00000102d3527824 */ /* 0x000fe200078e0206 */
[----:B------:R-:W-:Y:S02]  /*170b0*/  LEA.HI.X.SX32 R83, R205, R11, 0x1, P5 ;  /* 0x0000000bcd537211 */ /* 0x000fe400028f0eff */
[----:B------:R-:W-:-:S03]  /*170c0*/  PRMT R16, R88, 0x7632, R16 ;  /* 0x0000763258107816 */ /* 0x000fc60000000010 */
[----:B------:R-:W4:Y:S01]  /*170d0*/  LDC R26, c[0x0][0x278] ;  /* 0x00009e00ff1a7b82 */ /* 0x000f220000000800 */
[----:B------:R5:W-:Y:S04]  /*170e0*/  STG.E.U16 desc[UR60][R200.64], R88 ;  /* 0x00000058c8007986 */ /* 0x000be8000c10153c */
[----:B------:R0:W-:Y:S03]  /*170f0*/  STG.E.U16 desc[UR60][R82.64], R16 ;  /* 0x0000001052007986 */ /* 0x0001e6000c10153c */
[----:B------:R-:W4:Y:S01]  /*17100*/  LDC R14, c[0x0][0x278] ;  /* 0x00009e00ff0e7b82 */ /* 0x000f220000000800 */
[-C--:B------:R-:W-:Y:S02]  /*17110*/  IADD3 RZ, P5, R117, R10.reuse, RZ ;  /* 0x0000000a75ff7210 */ /* 0x080fe40007fbe0ff */
[----:B------:R-:W-:Y:S01]  /*17120*/  IADD3 RZ, P6, R199, R10, RZ ;  /* 0x0000000ac7ff7210 */ /* 0x000fe20007fde0ff */
[----:B-1----:R-:W-:-:S04]  /*17130*/  IMAD R205, R18, 0x10a, RZ ;  /* 0x0000010a12cd7824 */ /* 0x002fc800078e02ff */
[----:B-----5:R-:W1:Y:S08]  /*17140*/  LDC R201, c[0x0][0x278] ;  /* 0x00009e00ffc97b82 */ /* 0x020e700000000800 */
[----:B0-----:R-:W0:Y:S01]  /*17150*/  LDC R16, c[0x0][0x278] ;  /* 0x00009e00ff107b82 */ /* 0x001e220000000800 */
[----:B------:R-:W-:Y:S01]  /*17160*/  IMAD R117, R12, 0x83, RZ ;  /* 0x000000830c757824 */ /* 0x000fe200078e02ff */
[----:B------:R-:W-:Y:S01]  /*17170*/  LEA.HI.X.SX32 R83, R161, R11, 0x1, P3 ;  /* 0x0000000ba1537211 */ /* 0x000fe200018f0eff */
[----:B--2---:R-:W-:-:S05]  /*17180*/  IMAD R82, R207, 0x104, R6 ;  /* 0x00000104cf527824 */ /* 0x004fca00078e0206 */
[----:B------:R-:W2:Y:S01]  /*17190*/  LDC R199, c[0x0][0x278] ;  /* 0x00009e00ffc77b82 */ /* 0x000ea20000000800 */
[--C-:B------:R-:W-:Y:S01]  /*171a0*/  IMAD R116, R213, 0x106, R6.reuse ;  /* 0x00000106d5747824 */ /* 0x100fe200078e0206 */
[----:B------:R-:W-:Y:S01]  /*171b0*/  LEA.HI.X.SX32 R117, R117, R11, 0x1, P5 ;  /* 0x0000000b75757211 */ /* 0x000fe200028f0eff */
[----:B------:R-:W-:Y:S01]  /*171c0*/  IMAD R156, R217, 0x108, R6 ;  /* 0x00000108d99c7824 */ /* 0x000fe200078e0206 */
[----:B------:R-:W-:-:S04]  /*171d0*/  PRMT R12, R89, 0x7632, R12 ;  /* 0x00007632590c7816 */ /* 0x000fc8000000000c */
[----:B------:R-:W5:Y:S01]  /*171e0*/  LDC R161, c[0x0][0x278] ;  /* 0x00009e00ffa17b82 */ /* 0x000f620000000800 */
[----:B------:R-:W-:Y:S01]  /*171f0*/  LEA.HI.X.SX32 R157, R157, R11, 0x1, P6 ;  /* 0x0000000b9d9d7211 */ /* 0x000fe200030f0eff */
[----:B---3--:R-:W-:-:S06]  /*17200*/  IMAD R209, R32, 0x10e, RZ ;  /* 0x0000010e20d17824 */ /* 0x008fcc00078e02ff */
[----:B------:R-:W3:Y:S01]  /*17210*/  LDC R18, c[0x0][0x278] ;  /* 0x00009e00ff127b82 */ /* 0x000ee20000000800 */
[----:B----4-:R-:W-:Y:S01]  /*17220*/  IMAD R207, R26, 0x10c, RZ ;  /* 0x0000010c1acf7824 */ /* 0x010fe200078e02ff */
[----:B------:R4:W-:Y:S06]  /*17230*/  STG.E.U16 desc[UR60][R82.64], R89 ;  /* 0x0000005952007986 */ /* 0x0009ec000c10153c */
[----:B------:R-:W3:Y:S01]  /*17240*/  LDC R32, c[0x0][0x278] ;  /* 0x00009e00ff207b82 */ /* 0x000ee20000000800 */
[----:B------:R0:W-:Y:S04]  /*17250*/  STG.E.U16 desc[UR60][R116.64], R12 ;  /* 0x0000000c74007986 */ /* 0x0001e8000c10153c */
[----:B------:R1:W-:Y:S03]  /*17260*/  STG.E.U16 desc[UR60][R156.64], R90 ;  /* 0x0000005a9c007986 */ /* 0x0003e6000c10153c */
[----:B------:R-:W3:Y:S01]  /*17270*/  LDC R26, c[0x0][0x278] ;  /* 0x00009e00ff1a7b82 */ /* 0x000ee20000000800 */
[----:B----4-:R-:W-:-:S02]  /*17280*/  IMAD R83, R14, 0x85, RZ ;  /* 0x000000850e537824 */ /* 0x010fc400078e02ff */
[----:B0-----:R-:W-:-:S05]  /*17290*/  IMAD R117, R16, 0x87, RZ ;  /* 0x0000008710757824 */ /* 0x001fca00078e02ff */
[----:B------:R-:W0:Y:S08]  /*172a0*/  LDC R12, c[0x0][0x278] ;  /* 0x00009e00ff0c7b82 */ /* 0x000e300000000800 */
[----:B-1----:R-:W1:Y:S01]  /*172b0*/  LDC R157, c[0x0][0x278] ;  /* 0x00009e00ff9d7b82 */ /* 0x002e620000000800 */
[-C--:B------:R-:W-:Y:S02]  /*172c0*/  IADD3 RZ, P3, R205, R10.reuse, RZ ;  /* 0x0000000acdff7210 */ /* 0x080fe40007f7e0ff */
[----:B------:R-:W-:-:S05]  /*172d0*/  IADD3 RZ, P5, R207, R10, RZ ;  /* 0x0000000acfff7210 */ /* 0x000fca0007fbe0ff */
[----:B------:R-:W4:Y:S01]  /*172e0*/  LDC R16, c[0x0][0x278] ;  /* 0x00009e00ff107b82 */ /* 0x000f220000000800 */
[----:B------:R-:W-:Y:S01]  /*172f0*/  PRMT R34, R90, 0x7632, R34 ;  /* 0x000076325a227816 */ /* 0x000fe20000000022 */
[----:B--2---:R-:W-:Y:S01]  /*17300*/  IMAD R82, R199, 0x10a, R6 ;  /* 0x0000010ac7527824 */ /* 0x004fe200078e0206 */
[----:B------:R-:W-:-:S05]  /*17310*/  LEA.HI.X.SX32 R83, R83, R11, 0x1, P3 ;  /* 0x0000000b53537211 */ /* 0x000fca00018f0eff */
[----:B------:R-:W2:Y:S01]  /*17320*/  LDC R14, c[0x0][0x278] ;  /* 0x00009e00ff0e7b82 */ /* 0x000ea20000000800 */
[--C-:B------:R-:W-:Y:S01]  /*17330*/  IMAD R88, R201, 0x10c, R6.reuse ;  /* 0x0000010cc9587824 */ /* 0x100fe200078e0206 */
[----:B------:R-:W-:Y:S01]  /*17340*/  LEA.HI.X.SX32 R89, R159, R11, 0x1, P5 ;  /* 0x0000000b9f597211 */ /* 0x000fe200028f0eff */
[----:B-----5:R-:W-:Y:S02]  /*17350*/  IMAD R116, R161, 0x10e, R6 ;  /* 0x0000010ea1747824 */ /* 0x020fe400078e0206 */
[----:B---3--:R-:W-:-:S03]  /*17360*/  IMAD R161, R18, 0x110, RZ ;  /* 0x0000011012a17824 */ /* 0x008fc600078e02ff */
[----:B------:R-:W3:Y:S01]  /*17370*/  LDC R205, c[0x0][0x278] ;  /* 0x00009e00ffcd7b82 */ /* 0x000ee20000000800 */
[----:B------:R-:W-:Y:S01]  /*17380*/  STG.E.U16 desc[UR60][R82.64], R34 ;  /* 0x0000002252007986 */ /* 0x000fe2000c10153c */
[----:B------:R-:W-:Y:S02]  /*17390*/  PRMT R80, R91, 0x7632, R80 ;  /* 0x000076325b507816 */ /* 0x000fe40000000050 */
[-C--:B------:R-:W-:Y:S01]  /*173a0*/  IADD3 RZ, P3, R161, R10.reuse, RZ ;  /* 0x0000000aa1ff7210 */ /* 0x080fe20007f7e0ff */
[----:B------:R5:W-:Y:S03]  /*173b0*/  STG.E.U16 desc[UR60][R88.64], R91 ;  /* 0x0000005b58007986 */ /* 0x000be6000c10153c */
[----:B------:R-:W3:Y:S01]  /*173c0*/  LDC R159, c[0x0][0x278] ;  /* 0x00009e00ff9f7b82 */ /* 0x000ee20000000800 */
[----:B------:R-:W-:Y:S01]  /*173d0*/  IADD3 RZ, P6, R209, R10, RZ ;  /* 0x0000000ad1ff7210 */ /* 0x000fe20007fde0ff */
[----:B------:R-:W-:-:S06]  /*173e0*/  IMAD R199, R26, 0x112, RZ ;  /* 0x000001121ac77824 */ /* 0x000fcc00078e02ff */
[----:B------:R-:W3:Y:S01]  /*173f0*/  LDC R18, c[0x0][0x278] ;  /* 0x00009e00ff127b82 */ /* 0x000ee20000000800 */
[----:B-----5:R-:W-:Y:S01]  /*17400*/  IMAD R91, R32, 0x114, RZ ;  /* 0x00000114205b7824 */ /* 0x020fe200078e02ff */
[-C--:B------:R-:W-:Y:S01]  /*17410*/  LEA.HI.X.SX32 R83, R165, R11.reuse, 0x1, P3 ;  /* 0x0000000ba5537211 */ /* 0x080fe200018f0eff */
[----:B-1----:R-:W-:Y:S01]  /*17420*/  IMAD R82, R157, 0x110, R6 ;  /* 0x000001109d527824 */ /* 0x002fe200078e0206 */
[-C--:B------:R-:W-:Y:S02]  /*17430*/  LEA.HI.X.SX32 R117, R117, R11.reuse, 0x1, P6 ;  /* 0x0000000b75757211 */ /* 0x080fe400030f0eff */
[----:B------:R-:W-:Y:S02]  /*17440*/  IADD3 RZ, P3, R91, R10, RZ ;  /* 0x0000000a5bff7210 */ /* 0x000fe40007f7e0ff */
[----:B------:R-:W1:Y:S01]  /*17450*/  LDC R26, c[0x0][0x278] ;  /* 0x00009e00ff1a7b82 */ /* 0x000e620000000800 */
[----:B0-----:R-:W-:Y:S01]  /*17460*/  IMAD R89, R12, 0x89, RZ ;  /* 0x000000890c597824 */ /* 0x001fe200078e02ff */
[----:B------:R-:W-:Y:S01]  /*17470*/  LEA.HI.X.SX32 R91, R119, R11, 0x1, P3 ;  /* 0x0000000b775b7211 */ /* 0x000fe200018f0eff */
[----:B------:R-:W-:Y:S01]  /*17480*/  STG.E.U16 desc[UR60][R116.64], R80 ;  /* 0x0000005074007986 */ /* 0x000fe2000c10153c */
[----:B----4-:R-:W-:-:S04]  /*17490*/  IMAD R119, R16, 0x116, RZ ;  /* 0x0000011610777824 */ /* 0x010fc800078e02ff */
[----:B------:R-:W0:Y:S01]  /*174a0*/  LDC R161, c[0x0][0x278] ;  /* 0x00009e00ffa17b82 */ /* 0x000e220000000800 */
[----:B------:R2:W-:Y:S07]  /*174b0*/  STG.E.U16 desc[UR60][R82.64], R72 ;  /* 0x0000004852007986 */ /* 0x0005ee000c10153c */
[----:B------:R-:W4:Y:S08]  /*174c0*/  LDC R157, c[0x0][0x278] ;  /* 0x00009e00ff9d7b82 */ /* 0x000f300000000800 */
[----:B------:R-:W5:Y:S01]  /*174d0*/  LDC R32, c[0x0][0x278] ;  /* 0x00009e00ff207b82 */ /* 0x000f620000000800 */
[----:B--2---:R-:W-:Y:S01]  /*174e0*/  IMAD R83, R14, 0x8b, RZ ;  /* 0x0000008b0e537824 */ /* 0x004fe200078e02ff */
[----:B------:R-:W-:-:S06]  /*174f0*/  IADD3 RZ, P5, R199, R10, RZ ;  /* 0x0000000ac7ff7210 */ /* 0x000fcc0007fbe0ff */
[----:B------:R-:W2:Y:S01]  /*17500*/  LDC R12, c[0x0][0x278] ;  /* 0x00009e00ff0c7b82 */ /* 0x000ea20000000800 */
[----:B------:R-:W-:Y:S01]  /*17510*/  IADD3 RZ, P3, R119, R10, RZ ;  /* 0x0000000a77ff7210 */ /* 0x000fe20007f7e0ff */
[----:B---3--:R-:W-:-:S06]  /*17520*/  IMAD R88, R205, 0x112, R6 ;  /* 0x00000112cd587824 */ /* 0x008fcc00078e0206 */
[----:B------:R-:W3:Y:S01]  /*17530*/  LDC R14, c[0x0][0x278] ;  /* 0x00009e00ff0e7b82 */ /* 0x000ee20000000800 */
[----:B------:R-:W-:Y:S01]  /*17540*/  LEA.HI.X.SX32 R89, R89, R11, 0x1, P5 ;  /* 0x0000000b59597211 */ /* 0x000fe200028f0eff */
[----:B------:R-:W-:Y:S01]  /*17550*/  IMAD R90, R159, 0x114, R6 ;  /* 0x000001149f5a7824 */ /* 0x000fe200078e0206 */
[----:B------:R-:W-:-:S05]  /*17560*/  PRMT R34, R72, 0x7632, R34 ;  /* 0x0000763248227816 */ /* 0x000fca0000000022 */
[----:B------:R-:W3:Y:S01]  /*17570*/  LDC R117, c[0x0][0x278] ;  /* 0x00009e00ff757b82 */ /* 0x000ee20000000800 */
[----:B------:R-:W-:-:S07]  /*17580*/  IMAD R159, R18, 0x118, RZ ;  /* 0x00000118129f7824 */ /* 0x000fce00078e02ff */
[----:B------:R-:W3:Y:S01]  /*17590*/  LDC R119, c[0x0][0x278] ;  /* 0x00009e00ff777b82 */ /* 0x000ee20000000800 */
[----:B------:R1:W-:Y:S07]  /*175a0*/  STG.E.U16 desc[UR60][R88.64], R34 ;  /* 0x0000002258007986 */ /* 0x0003ee000c10153c */
[----:B------:R-:W3:Y:S01]  /*175b0*/  LDC R16, c[0x0][0x278] ;  /* 0x00009e00ff107b82 */ /* 0x000ee20000000800 */
[----:B------:R4:W-:Y:S01]  /*175c0*/  STG.E.U16 desc[UR60][R90.64], R73 ;  /* 0x000000495a007986 */ /* 0x0009e2000c10153c */
[----:B------:R-:W-:-:S02]  /*175d0*/  IADD3 RZ, P5, R159, R10, RZ ;  /* 0x0000000a9fff7210 */ /* 0x000fc40007fbe0ff */
[----:B-1----:R-:W-:-:S04]  /*175e0*/  PRMT R34, R73, 0x7632, R34 ;  /* 0x0000763249227816 */ /* 0x002fc80000000022 */
[----:B------:R-:W1:Y:S01]  /*175f0*/  LDC R18, c[0x0][0x278] ;  /* 0x00009e00ff127b82 */ /* 0x000e620000000800 */
[----:B0-----:R-:W-:Y:S01]  /*17600*/  IMAD R82, R161, 0x116, R6 ;  /* 0x00000116a1527824 */ /* 0x001fe200078e0206 */
[----:B------:R-:W-:Y:S01]  /*17610*/  LEA.HI.X.SX32 R83, R83, R11, 0x1, P3 ;  /* 0x0000000b53537211 */ /* 0x000fe200018f0eff */
[----:B----4-:R-:W-:-:S05]  /*17620*/  IMAD R73, R26, 0x11a, RZ ;  /* 0x0000011a1a497824 */ /* 0x010fca00078e02ff */
[----:B------:R-:W0:Y:S01]  /*17630*/  LDC R91, c[0x0][0x278] ;  /* 0x00009e00ff5b7b82 */ /* 0x000e220000000800 */
[----:B------:R-:W-:Y:S01]  /*17640*/  IMAD R88, R157, 0x118, R6 ;  /* 0x000001189d587824 */ /* 0x000fe200078e0206 */
[----:B------:R-:W-:Y:S01]  /*17650*/  LEA.HI.X.SX32 R89, R129, R11, 0x1, P5 ;  /* 0x0000000b81597211 */ /* 0x000fe200028f0eff */
[----:B-----5:R-:W-:Y:S01]  /*17660*/  IMAD R157, R32, 0x11c, RZ ;  /* 0x0000011c209d7824 */ /* 0x020fe200078e02ff */
[----:B------:R-:W-:-:S04]  /*17670*/  IADD3 RZ, P3, R73, R10, RZ ;  /* 0x0000000a49ff7210 */ /* 0x000fc80007f7e0ff */
[----:B------:R-:W4:Y:S01]  /*17680*/  LDC R26, c[0x0][0x278] ;  /* 0x00009e00ff1a7b82 */ /* 0x000f220000000800 */
[----:B--2---:R-:W-:Y:S01]  /*17690*/  IMAD R73, R12, 0x8d, RZ ;  /* 0x0000008d0c497824 */ /* 0x004fe200078e02ff */
[----:B------:R2:W-:Y:S06]  /*176a0*/  STG.E.U16 desc[UR60][R82.64], R34 ;  /* 0x0000002252007986 */ /* 0x0005ec000c10153c */
[----:B------:R-:W5:Y:S01]  /*176b0*/  LDC R129, c[0x0][0x278] ;  /* 0x00009e00ff817b82 */ /* 0x000f620000000800 */
[----:B------:R2:W-:Y:S01]  /*176c0*/  STG.E.U16 desc[UR60][R88.64], R74 ;  /* 0x0000004a58007986 */ /* 0x0005e2000c10153c */
[----:B---3--:R-:W-:-:S06]  /*176d0*/  IMAD R72, R117, 0x11a, R6 ;  /* 0x0000011a75487824 */ /* 0x008fcc00078e0206 */
[----:B------:R-:W3:Y:S01]  /*176e0*/  LDC R32, c[0x0][0x278] ;  /* 0x00009e00ff207b82 */ /* 0x000ee20000000800 */
[----:B------:R-:W-:Y:S01]  /*176f0*/  LEA.HI.X.SX32 R73, R73, R11, 0x1, P3 ;  /* 0x0000000b49497211 */ /* 0x000fe200018f0eff */
[----:B--2---:R-:W-:Y:S02]  /*17700*/  IMAD R82, R119, 0x11c, R6 ;  /* 0x0000011c77527824 */ /* 0x004fe400078e0206 */
[----:B------:R-:W-:-:S04]  /*17710*/  IMAD R89, R14, 0x8f, RZ ;  /* 0x0000008f0e597824 */ /* 0x000fc800078e02ff */
[----:B------:R-:W2:Y:S01]  /*17720*/  LDC R12, c[0x0][0x278] ;  /* 0x00009e00ff0c7b82 */ /* 0x000ea20000000800 */
[----:B------:R-:W-:Y:S01]  /*17730*/  IADD3 RZ, P3, R157, R10, RZ ;  /* 0x0000000a9dff7210 */ /* 0x000fe20007f7e0ff */
[----:B------:R-:W-:-:S06]  /*17740*/  IMAD R119, R16, 0x11e, RZ ;  /* 0x0000011e10777824 */ /* 0x000fcc00078e02ff */
[----:B------:R-:W2:Y:S01]  /*17750*/  LDC R14, c[0x0][0x278] ;  /* 0x00009e00ff0e7b82 */ /* 0x000ea20000000800 */
[----:B------:R-:W-:-:S07]  /*17760*/  PRMT R80, R74, 0x7632, R80 ;  /* 0x000076324a507816 */ /* 0x000fce0000000050 */
[----:B------:R-:W2:Y:S01]  /*17770*/  LDC R117, c[0x0][0x278] ;  /* 0x00009e00ff757b82 */ /* 0x000ea20000000800 */
[----:B------:R-:W-:Y:S01]  /*17780*/  LEA.HI.X.SX32 R83, R163, R11, 0x1, P3 ;  /* 0x0000000ba3537211 */ /* 0x000fe200018f0eff */
[----:B-1----:R-:W-:Y:S01]  /*17790*/  IMAD R157, R18, 0x120, RZ ;  /* 0x00000120129d7824 */ /* 0x002fe200078e02ff */
[----:B------:R-:W-:-:S05]  /*177a0*/  IADD3 RZ, P3, R119, R10, RZ ;  /* 0x0000000a77ff7210 */ /* 0x000fca0007f7e0ff */
[----:B------:R-:W1:Y:S01]  /*177b0*/  LDC R16, c[0x0][0x278] ;  /* 0x00009e00ff107b82 */ /* 0x000e620000000800 */
[----:B------:R0:W-:Y:S01]  /*177c0*/  STG.E.U16 desc[UR60][R72.64], R80 ;  /* 0x0000005048007986 */ /* 0x0001e2000c10153c */
[----:B------:R-:W-:Y:S02]  /*177d0*/  PRMT R18, R75, 0x7632, R18 ;  /* 0x000076324b127816 */ /* 0x000fe40000000012 */
[----:B------:R-:W-:Y:S01]  /*177e0*/  IADD3 RZ, P5, R157, R10, RZ ;  /* 0x0000000a9dff7210 */ /* 0x000fe20007fbe0ff */
[----:B------:R4:W-:Y:S03]  /*177f0*/  STG.E.U16 desc[UR60][R82.64], R75 ;  /* 0x0000004b52007986 */ /* 0x0009e6000c10153c */
[----:B------:R-:W1:Y:S01]  /*17800*/  LDC R119, c[0x0][0x278] ;  /* 0x00009e00ff777b82 */ /* 0x000e620000000800 */
[----:B0-----:R-:W-:Y:S01]  /*17810*/  IMAD R72, R91, 0x11e, R6 ;  /* 0x0000011e5b487824 */ /* 0x001fe200078e0206 */
[----:B------:R-:W-:-:S06]  /*17820*/  LEA.HI.X.SX32 R73, R89, R11, 0x1, P3 ;  /* 0x0000000b59497211 */ /* 0x000fcc00018f0eff */
[----:B------:R-:W0:Y:S01]  /*17830*/  LDC R34, c[0x0][0x278] ;  /* 0x00009e00ff227b82 */ /* 0x000e220000000800 */
[----:B----4-:R-:W-:Y:S01]  /*17840*/  IMAD R75, R26, 0x122, RZ ;  /* 0x000001221a4b7824 */ /* 0x010fe200078e02ff */
[-C--:B------:R-:W-:Y:S01]  /*17850*/  LEA.HI.X.SX32 R89, R171, R11.reuse, 0x1, P5 ;  /* 0x0000000bab597211 */ /* 0x080fe200028f0eff */
[----:B------:R4:W-:Y:S01]  /*17860*/  STG.E.U16 desc[UR60][R72.64], R18 ;  /* 0x0000001248007986 */ /* 0x0009e2000c10153c */
[--C-:B-----5:R-:W-:Y:S02]  /*17870*/  IMAD R88, R129, 0x120, R6.reuse ;  /* 0x0000012081587824 */ /* 0x120fe400078e0206 */
[----:B---3--:R-:W-:Y:S02]  /*17880*/  IMAD R91, R32, 0x124, RZ ;  /* 0x00000124205b7824 */ /* 0x008fe400078e02ff */
[----:B------:R-:W3:Y:S01]  /*17890*/  LDC R83, c[0x0][0x278] ;  /* 0x00009e00ff537b82 */ /* 0x000ee20000000800 */
[-C--:B------:R-:W-:Y:S01]  /*178a0*/  IADD3 RZ, P3, R75, R10.reuse, RZ ;  /* 0x0000000a4bff7210 */ /* 0x080fe20007f7e0ff */
[----:B--2---:R-:W-:Y:S01]  /*178b0*/  IMAD R75, R12, 0x91, RZ ;  /* 0x000000910c4b7824 */ /* 0x004fe200078e02ff */
[----:B------:R2:W-:Y:S05]  /*178c0*/  STG.E.U16 desc[UR60][R88.64], R76 ;  /* 0x0000004c58007986 */ /* 0x0005ea000c10153c */
[----:B----4-:R-:W4:Y:S01]  /*178d0*/  LDC R18, c[0x0][0x278] ;  /* 0x00009e00ff127b82 */ /* 0x010f220000000800 */
[----:B------:R-:W-:Y:S01]  /*178e0*/  IADD3 RZ, P5, R91, R10, RZ ;  /* 0x0000000a5bff7210 */ /* 0x000fe20007fbe0ff */
[----:B------:R-:W-:Y:S01]  /*178f0*/  IMAD R74, R117, 0x122, R6 ;  /* 0x00000122754a7824 */ /* 0x000fe200078e0206 */
[----:B------:R-:W-:-:S02]  /*17900*/  LEA.HI.X.SX32 R75, R75, R11, 0x1, P3 ;  /* 0x0000000b4b4b7211 */ /* 0x000fc400018f0eff */
[----:B------:R-:W-:Y:S01]  /*17910*/  PRMT R32, R76, 0x7632, R32 ;  /* 0x000076324c207816 */ /* 0x000fe20000000020 */
[----:B--2---:R-:W-:Y:S02]  /*17920*/  IMAD R89, R14, 0x126, RZ ;  /* 0x000001260e597824 */ /* 0x004fe400078e02ff */
[----:B------:R-:W2:Y:S01]  /*17930*/  LDC R91, c[0x0][0x278] ;  /* 0x00009e00ff5b7b82 */ /* 0x000ea20000000800 */
[----:B-1----:R-:W-:Y:S01]  /*17940*/  IMAD R117, R16, 0x128, RZ ;  /* 0x0000012810757824 */ /* 0x002fe200078e02ff */
[----:B------:R1:W-:Y:S06]  /*17950*/  STG.E.U16 desc[UR60][R74.64], R32 ;  /* 0x000000204a007986 */ /* 0x0003ec000c10153c */
[----:B------:R-:W5:Y:S01]  /*17960*/  LDC R12, c[0x0][0x278] ;  /* 0x00009e00ff0c7b82 */ /* 0x000f620000000800 */
[----:B------:R-:W-:Y:S01]  /*17970*/  IADD3 RZ, P3, R89, R10, RZ ;  /* 0x0000000a59ff7210 */ /* 0x000fe20007f7e0ff */
[----:B------:R-:W-:-:S06]  /*17980*/  IMAD R72, R119, 0x124, R6 ;  /* 0x0000012477487824 */ /* 0x000fcc00078e0206 */
[----:B------:R-:W0:Y:S01]  /*17990*/  LDC R89, c[0x0][0x278] ;  /* 0x00009e00ff597b82 */ /* 0x000e220000000800 */
[----:B------:R-:W-:-:S07]  /*179a0*/  LEA.HI.X.SX32 R73, R169, R11, 0x1, P5 ;  /* 0x0000000ba9497211 */ /* 0x000fce00028f0eff */
[----:B------:R-:W0:Y:S08]  /*179b0*/  LDC R16, c[0x0][0x278] ;  /* 0x00009e00ff107b82 */ /* 0x000e300000000800 */
[----:B-1----:R-:W1:Y:S01]  /*179c0*/  LDC R32, c[0x0][0x278] ;  /* 0x00009e00ff207b82 */ /* 0x002e620000000800 */
[----:B------:R4:W-:Y:S01]  /*179d0*/  STG.E.U16 desc[UR60][R72.64], R77 ;  /* 0x0000004d48007986 */ /* 0x0009e2000c10153c */
[----:B---3--:R-:W-:-:S06]  /*179e0*/  IMAD R83, R83, 0x93, RZ ;  /* 0x0000009353537824 */ /* 0x008fcc00078e02ff */
[----:B------:R-:W3:Y:S01]  /*179f0*/  LDC R129, c[0x0][0x278] ;  /* 0x00009e00ff817b82 */ /* 0x000ee20000000800 */
[----:B------:R-:W-:-:S07]  /*17a00*/  PRMT R80, R77, 0x7632, R80 ;  /* 0x000076324d507816 */ /* 0x000fce0000000050 */
[----:B------:R-:W3:Y:S01]  /*17a10*/  LDC R14, c[0x0][0x278] ;  /* 0x00009e00ff0e7b82 */ /* 0x000ee20000000800 */
[----:B----4-:R-:W-:Y:S01]  /*17a20*/  IMAD R77, R18, 0x12a, RZ ;  /* 0x0000012a124d7824 */ /* 0x010fe200078e02ff */
[----:B------:R-:W-:-:S06]  /*17a30*/  IADD3 RZ, P5, R117, R10, RZ ;  /* 0x0000000a75ff7210 */ /* 0x000fcc0007fbe0ff */
[----:B------:R-:W4:Y:S01]  /*17a40*/  LDC R26, c[0x0][0x278] ;  /* 0x00009e00ff1a7b82 */ /* 0x000f220000000800 */
[----:B------:R-:W-:Y:S01]  /*17a50*/  LEA.HI.X.SX32 R75, R83, R11, 0x1, P3 ;  /* 0x0000000b534b7211 */ /* 0x000fe200018f0eff */
[----:B--2---:R-:W-:Y:S01]  /*17a60*/  IMAD R74, R91, 0x126, R6 ;  /* 0x000001265b4a7824 */ /* 0x004fe200078e0206 */
[----:B------:R-:W-:-:S05]  /*17a70*/  IADD3 RZ, P3, R77, R10, RZ ;  /* 0x0000000a4dff7210 */ /* 0x000fca0007f7e0ff */
[----:B------:R-:W2:Y:S01]  /*17a80*/  LDC R18, c[0x0][0x278] ;  /* 0x00009e00ff127b82 */ /* 0x000ea20000000800 */
[----:B-----5:R-:W-:Y:S01]  /*17a90*/  IMAD R77, R12, 0x95, RZ ;  /* 0x000000950c4d7824 */ /* 0x020fe200078e02ff */
[----:B------:R5:W-:Y:S06]  /*17aa0*/  STG.E.U16 desc[UR60][R74.64], R80 ;  /* 0x000000504a007986 */ /* 0x000bec000c10153c */
[----:B------:R-:W2:Y:S01]  /*17ab0*/  LDC R117, c[0x0][0x278] ;  /* 0x00009e00ff757b82 */ /* 0x000ea20000000800 */
[----:B0-----:R-:W-:-:S07]  /*17ac0*/  IMAD R76, R89, 0x12a, R6 ;  /* 0x0000012a594c7824 */ /* 0x001fce00078e0206 */
[----:B------:R-:W0:Y:S01]  /*17ad0*/  LDC R12, c[0x0][0x278] ;  /* 0x00009e00ff0c7b82 */ /* 0x000e220000000800 */
[----:B-----5:R-:W-:Y:S02]  /*17ae0*/  IMAD R75, R16, 0x12c, RZ ;  /* 0x0000012c104b7824 */ /* 0x020fe400078e02ff */
[----:B-1----:R-:W-:-:S05]  /*17af0*/  IMAD R89, R32, 0x130, RZ ;  /* 0x0000013020597824 */ /* 0x002fca00078e02ff */
[----:B------:R-:W1:Y:S01]  /*17b00*/  LDC R83, c[0x0][0x278] ;  /* 0x00009e00ff537b82 */ /* 0x000e620000000800 */
[-C--:B------:R-:W-:Y:S01]  /*17b10*/  LEA.HI.X.SX32 R77, R77, R11.reuse, 0x1, P3 ;  /* 0x0000000b4d4d7211 */ /* 0x080fe200018f0eff */
[----:B---3--:R-:W-:Y:S01]  /*17b20*/  IMAD R72, R129, 0x128, R6 ;  /* 0x0000012881487824 */ /* 0x008fe200078e0206 */
[----:B------:R-:W-:-:S05]  /*17b30*/  LEA.HI.X.SX32 R73, R167, R11, 0x1, P5 ;  /* 0x0000000ba7497211 */ /* 0x000fca00028f0eff */
[----:B------:R-:W3:Y:S01]  /*17b40*/  LDC R16, c[0x0][0x278] ;  /* 0x00009e00ff107b82 */ /* 0x000ee20000000800 */
[-C--:B------:R-:W-:Y:S01]  /*17b50*/  IADD3 RZ, P3, R75, R10.reuse, RZ ;  /* 0x0000000a4bff7210 */ /* 0x080fe20007f7e0ff */
[----:B------:R-:W-:Y:S01]  /*17b60*/  IMAD R75, R14, 0x97, RZ ;  /* 0x000000970e4b7824 */ /* 0x000fe200078e02ff */
[----:B------:R-:W-:Y:S02]  /*17b70*/  PRMT R82, R78, 0x7632, R82 ;  /* 0x000076324e527816 */ /* 0x000fe40000000052 */
[----:B------:R-:W-:-:S03]  /*17b80*/  IADD3 RZ, P6, R89, R10, RZ ;  /* 0x0000000a59ff7210 */ /* 0x000fc60007fde0ff */
[----:B------:R-:W5:Y:S01]  /*17b90*/  LDC R91, c[0x0][0x278] ;  /* 0x00009e00ff5b7b82 */ /* 0x000f620000000800 */
[----:B------:R4:W-:Y:S07]  /*17ba0*/  STG.E.U16 desc[UR60][R72.64], R78 ;  /* 0x0000004e48007986 */ /* 0x0009ee000c10153c */
[----:B------:R-:W3:Y:S01]  /*17bb0*/  LDC R89, c[0x0][0x278] ;  /* 0x00009e00ff597b82 */ /* 0x000ee20000000800 */
[----:B------:R2:W-:Y:S07]  /*17bc0*/  STG.E.U16 desc[UR60][R76.64], R82 ;  /* 0x000000524c007986 */ /* 0x0005ee000c10153c */
[----:B------:R-:W3:Y:S01]  /*17bd0*/  LDC R14, c[0x0][0x278] ;  /* 0x00009e00ff0e7b82 */ /* 0x000ee20000000800 */
[----:B----4-:R-:W-:Y:S01]  /*17be0*/  IMAD R73, R26, 0x12e, RZ ;  /* 0x0000012e1a497824 */ /* 0x010fe200078e02ff */
[----:B--2---:R-:W-:Y:S01]  /*17bf0*/  LEA.HI.X.SX32 R77, R5, R11, 0x1, P6 ;  /* 0x0000000b054d7211 */ /* 0x004fe200030f0eff */
[----:B------:R-:W-:-:S03]  /*17c00*/  IMAD R5, R18, 0x132, RZ ;  /* 0x0000013212057824 */ /* 0x000fc600078e02ff */
[-C--:B------:R-:W-:Y:S01]  /*17c10*/  IADD3 RZ, P5, R73, R10.reuse, RZ ;  /* 0x0000000a49ff7210 */ /* 0x080fe20007fbe0ff */
[--C-:B------:R-:W-:Y:S01]  /*17c20*/  IMAD R72, R117, 0x12c, R6.reuse ;  /* 0x0000012c75487824 */ /* 0x100fe200078e0206 */
[----:B------:R-:W-:Y:S01]  /*17c30*/  LEA.HI.X.SX32 R73, R131, R11, 0x1, P3 ;  /* 0x0000000b83497211 */ /* 0x000fe200018f0eff */
[----:B------:R-:W2:Y:S01]  /*17c40*/  LDC R117, c[0x0][0x278] ;  /* 0x00009e00ff757b82 */ /* 0x000ea20000000800 */
[----:B------:R-:W-:Y:S01]  /*17c50*/  IADD3 RZ, P3, R5, R10, RZ ;  /* 0x0000000a05ff7210 */ /* 0x000fe20007f7e0ff */
[----:B0-----:R-:W-:Y:S02]  /*17c60*/  IMAD R5, R12, 0x99, RZ ;  /* 0x000000990c057824 */ /* 0x001fe400078e02ff */
[----:B-1----:R-:W-:-:S04]  /*17c70*/  IMAD R74, R83, 0x12e, R6 ;  /* 0x0000012e534a7824 */ /* 0x002fc800078e0206 */
[----:B------:R-:W0:Y:S01]  /*17c80*/  LDC R18, c[0x0][0x278] ;  /* 0x00009e00ff127b82 */ /* 0x000e220000000800 */
[----:B------:R1:W-:Y:S01]  /*17c90*/  STG.E.U16 desc[UR60][R72.64], R79 ;  /* 0x0000004f48007986 */ /* 0x0003e2000c10153c */
[----:B------:R-:W-:-:S06]  /*17ca0*/  PRMT R32, R79, 0x7632, R32 ;  /* 0x000076324f207816 */ /* 0x000fcc0000000020 */
[----:B------:R-:W4:Y:S01]  /*17cb0*/  LDC R83, c[0x0][0x278] ;  /* 0x00009e00ff537b82 */ /* 0x000f220000000800 */
[----:B-----5:R-:W-:Y:S01]  /*17cc0*/  IMAD R76, R91, 0x130, R6 ;  /* 0x000001305b4c7824 */ /* 0x020fe200078e0206 */
[----:B-1----:R-:W-:-:S06]  /*17cd0*/  LEA.HI.X.SX32 R73, R5, R11, 0x1, P3 ;  /* 0x0000000b05497211 */ /* 0x002fcc00018f0eff */
[----:B------:R-:W1:Y:S01]  /*17ce0*/  LDC R26, c[0x0][0x278] ;  /* 0x00009e00ff1a7b82 */ /* 0x000e620000000800 */
[----:B---3--:R-:W-:Y:S02]  /*17cf0*/  IMAD R5, R16, 0x136, RZ ;  /* 0x0000013610057824 */ /* 0x008fe400078e02ff */
[----:B------:R-:W-:-:S05]  /*17d00*/  IMAD R91, R34, 0x134, RZ ;  /* 0x00000134225b7824 */ /* 0x000fca00078e02ff */
[----:B------:R-:W3:Y:S01]  /*17d10*/  LDC R12, c[0x0][0x278] ;  /* 0x00009e00ff0c7b82 */ /* 0x000ee20000000800 */
[----:B------:R-:W-:Y:S01]  /*17d20*/  IADD3 RZ, P3, R5, R10, RZ ;  /* 0x0000000a05ff7210 */ /* 0x000fe20007f7e0ff */
[----:B------:R-:W-:Y:S01]  /*17d30*/  IMAD R72, R89, 0x132, R6 ;  /* 0x0000013259487824 */ /* 0x000fe200078e0206 */
[----:B------:R-:W-:Y:S01]  /*17d40*/  LEA.HI.X.SX32 R75, R75, R11, 0x1, P5 ;  /* 0x0000000b4b4b7211 */ /* 0x000fe200028f0eff */
[----:B------:R-:W-:-:S04]  /*17d50*/  IMAD R5, R14, 0x9b, RZ ;  /* 0x0000009b0e057824 */ /* 0x000fc800078e02ff */
[----:B------:R-:W5:Y:S01]  /*17d60*/  LDC R79, c[0x0][0x278] ;  /* 0x00009e00ff4f7b82 */ /* 0x000f620000000800 */
[----:B------:R-:W-:-:S07]  /*17d70*/  IADD3 RZ, P5, R91, R10, RZ ;  /* 0x0000000a5bff7210 */ /* 0x000fce0007fbe0ff */
[----:B------:R-:W5:Y:S01]  /*17d80*/  LDC R16, c[0x0][0x278] ;  /* 0x00009e00ff107b82 */ /* 0x000f620000000800 */
[----:B------:R2:W-:Y:S07]  /*17d90*/  STG.E.U16 desc[UR60][R74.64], R32 ;  /* 0x000000204a007986 */ /* 0x0005ee000c10153c */
[----:B------:R-:W5:Y:S08]  /*17da0*/  LDC R89, c[0x0][0x278] ;  /* 0x00009e00ff597b82 */ /* 0x000f700000000800 */
[----:B------:R-:W5:Y:S01]  /*17db0*/  LDC R14, c[0x0][0x278] ;  /* 0x00009e00ff0e7b82 */ /* 0x000f620000000800 */
[----:B--2---:R-:W-:Y:S01]  /*17dc0*/  LEA.HI.X.SX32 R75, R7, R11, 0x1, P5 ;  /* 0x0000000b074b7211 */ /* 0x004fe200028f0eff */
[----:B------:R2:W-:Y:S01]  /*17dd0*/  STG.E.U16 desc[UR60][R76.64], R64 ;  /* 0x000000404c007986 */ /* 0x0005e2000c10153c */
[----:B------:R-:W-:Y:S01]  /*17de0*/  PRMT R34, R64, 0x7632, R34 ;  /* 0x0000763240227816 */ /* 0x000fe20000000022 */
[----:B------:R-:W-:-:S04]  /*17df0*/  IMAD R74, R117, 0x134, R6 ;  /* 0x00000134754a7824 */ /* 0x000fc800078e0206 */
[----:B------:R-:W5:Y:S01]  /*17e00*/  LDC R7, c[0x0][0x278] ;  /* 0x00009e00ff077b82 */ /* 0x000f620000000800 */
[----:B------:R-:W-:Y:S01]  /*17e10*/  STG.E.U16 desc[UR60][R72.64], R34 ;  /* 0x0000002248007986 */ /* 0x000fe2000c10153c */
[----:B--2---:R-:W-:Y:S01]  /*17e20*/  LEA.HI.X.SX32 R77, R5, R11, 0x1, P3 ;  /* 0x0000000b054d7211 */ /* 0x004fe200018f0eff */
[----:B0-----:R-:W-:-:S05]  /*17e30*/  IMAD R5, R18, 0x138, RZ ;  /* 0x0000013812057824 */ /* 0x001fca00078e02ff */
[----:B------:R-:W0:Y:S01]  /*17e40*/  LDC R18, c[0x0][0x278] ;  /* 0x00009e00ff127b82 */ /* 0x000e220000000800 */
[----:B----4-:R-:W-:Y:S01]  /*17e50*/  IMAD R76, R83, 0x136, R6 ;  /* 0x00000136534c7824 */ /* 0x010fe200078e0206 */
[----:B------:R2:W-:Y:S01]  /*17e60*/  STG.E.U16 desc[UR60][R74.64], R65 ;  /* 0x000000414a007986 */ /* 0x0005e2000c10153c */
[----:B-1----:R-:W-:Y:S01]  /*17e70*/  IMAD R83, R26, 0x13a, RZ ;  /* 0x0000013a1a537824 */ /* 0x002fe200078e02ff */
[-C--:B------:R-:W-:Y:S01]  /*17e80*/  IADD3 RZ, P3, R5, R10.reuse, RZ ;  /* 0x0000000a05ff7210 */ /* 0x080fe20007f7e0ff */
[----:B---3--:R-:W-:Y:S01]  /*17e90*/  IMAD R5, R12, 0x9d, RZ ;  /* 0x0000009d0c057824 */ /* 0x008fe200078e02ff */
[----:B------:R-:W-:Y:S02]  /*17ea0*/  PRMT R32, R65, 0x7632, R32 ;  /* 0x0000763241207816 */ /* 0x000fe40000000020 */
[----:B------:R-:W1:Y:S01]  /*17eb0*/  LDC R26, c[0x0][0x278] ;  /* 0x00009e00ff1a7b82 */ /* 0x000e620000000800 */
[----:B------:R-:W-:Y:S01]  /*17ec0*/  IADD3 RZ, P5, R83, R10, RZ ;  /* 0x0000000a53ff7210 */ /* 0x000fe20007fbe0ff */
[----:B-----5:R-:W-:-:S06]  /*17ed0*/  IMAD R64, R79, 0x138, R6 ;  /* 0x000001384f407824 */ /* 0x020fcc00078e0206 */
[----:B--2---:R-:W2:Y:S01]  /*17ee0*/  LDC R75, c[0x0][0x278] ;  /* 0x00009e00ff4b7b82 */ /* 0x004ea20000000800 */
[----:B------:R-:W-:Y:S01]  /*17ef0*/  IMAD R79, R16, 0x13e, RZ ;  /* 0x0000013e104f7824 */ /* 0x000fe200078e02ff */
[----:B------:R3:W-:Y:S01]  /*17f00*/  STG.E.U16 desc[UR60][R76.64], R32 ;  /* 0x000000204c007986 */ /* 0x0007e2000c10153c */
[-C--:B------:R-:W-:Y:S01]  /*17f10*/  LEA.HI.X.SX32 R65, R173, R11.reuse, 0x1, P3 ;  /* 0x0000000bad417211 */ /* 0x080fe200018f0eff */
[----:B------:R-:W-:Y:S01]  /*17f20*/  IMAD R72, R89, 0x13a, R6 ;  /* 0x0000013a59487824 */ /* 0x000fe200078e0206 */
[----:B------:R-:W-:Y:S01]  /*17f30*/  LEA.HI.X.SX32 R73, R5, R11, 0x1, P5 ;  /* 0x0000000b05497211 */ /* 0x000fe200028f0eff */
[----:B------:R-:W-:Y:S02]  /*17f40*/  IMAD R5, R14, 0x13c, RZ ;  /* 0x0000013c0e057824 */ /* 0x000fe400078e02ff */
[----:B------:R-:W4:Y:S01]  /*17f50*/  LDC R16, c[0x0][0x278] ;  /* 0x00009e00ff107b82 */ /* 0x000f220000000800 */
[----:B------:R-:W-:Y:S01]  /*17f60*/  PRMT R34, R66, 0x7632, R34 ;  /* 0x0000763242227816 */ /* 0x000fe20000000022 */
[----:B------:R-:W-:Y:S06]  /*17f70*/  STG.E.U16 desc[UR60][R64.64], R66 ;  /* 0x0000004240007986 */ /* 0x000fec000c10153c */
[----:B------:R-:W5:Y:S01]  /*17f80*/  LDC R83, c[0x0][0x278] ;  /* 0x00009e00ff537b82 */ /* 0x000f620000000800 */
[----:B------:R0:W-:Y:S01]  /*17f90*/  STG.E.U16 desc[UR60][R72.64], R34 ;  /* 0x0000002248007986 */ /* 0x0001e2000c10153c */
[----:B------:R-:W-:-:S06]  /*17fa0*/  IADD3 RZ, P3, R5, R10, RZ ;  /* 0x0000000a05ff7210 */ /* 0x000fcc0007f7e0ff */
[----:B---3--:R-:W3:Y:S01]  /*17fb0*/  LDC R77, c[0x0][0x278] ;  /* 0x00009e00ff4d7b82 */ /* 0x008ee20000000800 */
[----:B------:R-:W-:-:S07]  /*17fc0*/  IMAD R5, R7, 0x9f, RZ ;  /* 0x0000009f07057824 */ /* 0x000fce00078e02ff */
[----:B------:R-:W4:Y:S01]  /*17fd0*/  LDC R32, c[0x0][0x278] ;  /* 0x00009e00ff207b82 */ /* 0x000f220000000800 */
[----:B------:R-:W-:-:S07]  /*17fe0*/  IADD3 RZ, P5, R79, R10, RZ ;  /* 0x0000000a4fff7210 */ /* 0x000fce0007fbe0ff */
[----:B------:R-:W4:Y:S01]  /*17ff0*/  LDC R12, c[0x0][0x278] ;  /* 0x00009e00ff0c7b82 */ /* 0x000f220000000800 */
[----:B0-----:R-:W-:Y:S01]  /*18000*/  LEA.HI.X.SX32 R73, R5, R11, 0x1, P5 ;  /* 0x0000000b05497211 */ /* 0x001fe200028f0eff */
[----:B------:R-:W-:-:S06]  /*18010*/  IMAD R5, R18, 0x140, RZ ;  /* 0x0000014012057824 */ /* 0x000fcc00078e02ff */
[----:B------:R-:W0:Y:S01]  /*18020*/  LDC R34, c[0x0][0x278] ;  /* 0x00009e00ff227b82 */ /* 0x000e220000000800 */
[----:B--2---:R-:W-:Y:S01]  /*18030*/  IMAD R64, R75, 0x13c, R6 ;  /* 0x0000013c4b407824 */ /* 0x004fe200078e0206 */
[----:B------:R-:W-:-:S06]  /*18040*/  LEA.HI.X.SX32 R65, R175, R11, 0x1, P3 ;  /* 0x0000000baf417211 */ /* 0x000fcc00018f0eff */
[----:B------:R-:W2:Y:S01]  /*18050*/  LDC R14, c[0x0][0x278] ;  /* 0x00009e00ff0e7b82 */ /* 0x000ea20000000800 */
[----:B-1----:R-:W-:-:S07]  /*18060*/  IMAD R7, R26, 0x142, RZ ;  /* 0x000001421a077824 */ /* 0x002fce00078e02ff */
[----:B------:R-:W1:Y:S01]  /*18070*/  LDC R18, c[0x0][0x278] ;  /* 0x00009e00ff127b82 */ /* 0x000e620000000800 */
[----:B------:R-:W-:Y:S01]  /*18080*/  IADD3 RZ, P5, R5, R10, RZ ;  /* 0x0000000a05ff7210 */ /* 0x000fe20007fbe0ff */
[----:B------:R4:W-:Y:S06]  /*18090*/  STG.E.U16 desc[UR60][R64.64], R67 ;  /* 0x0000004340007986 */ /* 0x0009ec000c10153c */
[----:B------:R-:W1:Y:S01]  /*180a0*/  LDC R74, c[0x0][0x278] ;  /* 0x00009e00ff4a7b82 */ /* 0x000e620000000800 */
[----:B-----5:R-:W-:Y:S01]  /*180b0*/  IMAD R72, R83, 0x13e, R6 ;  /* 0x0000013e53487824 */ /* 0x020fe200078e0206 */
[----:B------:R-:W-:Y:S01]  /*180c0*/  PRMT R66, R67, 0x7632, R66 ;  /* 0x0000763243427816 */ /* 0x000fe20000000042 */
[----:B---3--:R-:W-:-:S02]  /*180d0*/  IMAD R6, R77, 0x140, R6 ;  /* 0x000001404d067824 */ /* 0x008fc400078e0206 */
[----:B----4-:R-:W-:-:S03]  /*180e0*/  IMAD R65, R16, 0x146, RZ ;  /* 0x0000014610417824 */ /* 0x010fc600078e02ff */
[----:B------:R-:W3:Y:S01]  /*180f0*/  LDC R26, c[0x0][0x278] ;  /* 0x00009e00ff1a7b82 */ /* 0x000ee20000000800 */
[----:B------:R-:W-:Y:S01]  /*18100*/  IADD3 R16, P3, R7, R10, RZ ;  /* 0x0000000a07107210 */ /* 0x000fe20007f7e0ff */
[----:B------:R-:W-:Y:S01]  /*18110*/  IMAD R75, R32, 0x144, RZ ;  /* 0x00000144204b7824 */ /* 0x000fe200078e02ff */
[-C--:B------:R-:W-:Y:S01]  /*18120*/  LEA.HI.X.SX32 R7, R17, R11.reuse, 0x1, P5 ;  /* 0x0000000b11077211 */ /* 0x080fe200028f0eff */
[----:B------:R-:W-:Y:S01]  /*18130*/  IMAD R5, R12, 0xa1, RZ ;  /* 0x000000a10c057824 */ /* 0x000fe200078e02ff */
[----:B------:R-:W-:Y:S03]  /*18140*/  STG.E.U16 desc[UR60][R72.64], R66 ;  /* 0x0000004248007986 */ /* 0x000fe6000c10153c */
[----:B------:R-:W4:Y:S01]  /*18150*/  LDC R32, c[0x0][0x278] ;  /* 0x00009e00ff207b82 */ /* 0x000f220000000800 */
[----:B------:R0:W-:Y:S01]  /*18160*/  STG.E.U16 desc[UR60][R6.64], R68 ;  /* 0x0000004406007986 */ /* 0x0001e2000c10153c */
[----:B------:R-:W-:-:S02]  /*18170*/  LEA.HI.X.SX32 R17, R5, R11, 0x1, P3 ;  /* 0x0000000b05117211 */ /* 0x000fc400018f0eff */
[----:B------:R-:W-:Y:S01]  /*18180*/  PRMT R5, R68, 0x7632, R5 ;  /* 0x0000763244057816 */ /* 0x000fe20000000005 */
[----:B--2---:R-:W-:Y:S01]  /*18190*/  IMAD R67, R14, 0xa3, RZ ;  /* 0x000000a30e437824 */ /* 0x004fe200078e02ff */
[----:B------:R-:W-:Y:S02]  /*181a0*/  IADD3 R64, P5, R75, R10, RZ ;  /* 0x0000000a4b407210 */ /* 0x000fe40007fbe0ff */
[----:B------:R-:W2:Y:S01]  /*181b0*/  LDC R12, c[0x0][0x278] ;  /* 0x00009e00ff0c7b82 */ /* 0x000ea20000000800 */
[----:B0-----:R-:W-:-:S07]  /*181c0*/  IMAD R7, R34, 0x148, RZ ;  /* 0x0000014822077824 */ /* 0x001fce00078e02ff */
[----:B------:R-:W0:Y:S01]  /*181d0*/  LDC R34, c[0x0][0x278] ;  /* 0x00009e00ff227b82 */ /* 0x000e220000000800 */
[----:B------:R-:W-:Y:S01]  /*181e0*/  IADD3 R66, P6, R65, R10, RZ ;  /* 0x0000000a41427210 */ /* 0x000fe20007fde0ff */
[----:B------:R5:W-:Y:S01]  /*181f0*/  STG.E.U16 desc[UR60][R16.64], R5 ;  /* 0x0000000510007986 */ /* 0x000be2000c10153c */
[----:B------:R-:W-:-:S05]  /*18200*/  LEA.HI.X.SX32 R65, R121, R11, 0x1, P5 ;  /* 0x0000000b79417211 */ /* 0x000fca00028f0eff */
[----:B------:R-:W0:Y:S01]  /*18210*/  LDC R72, c[0x0][0x278] ;  /* 0x00009e00ff487b82 */ /* 0x000e220000000800 */
[----:B------:R-:W-:Y:S01]  /*18220*/  LEA.HI.X.SX32 R67, R67, R11, 0x1, P6 ;  /* 0x0000000b43437211 */ /* 0x000fe200030f0eff */
[----:B-1----:R-:W-:Y:S01]  /*18230*/  IMAD R73, R74, 0x14a, RZ ;  /* 0x0000014a4a497824 */ /* 0x002fe200078e02ff */
[----:B------:R-:W-:Y:S01]  /*18240*/  PRMT R14, R69, 0x7632, R14 ;  /* 0x00007632450e7816 */ /* 0x000fe2000000000e */
[----:B-----5:R-:W-:-:S04]  /*18250*/  IMAD R5, R18, 0xa5, RZ ;  /* 0x000000a512057824 */ /* 0x020fc800078e02ff */
[----:B------:R-:W1:Y:S01]  /*18260*/  LDC R68, c[0x0][0x278] ;  /* 0x00009e00ff447b82 */ /* 0x000e620000000800 */
[----:B------:R5:W-:Y:S01]  /*18270*/  STG.E.U16 desc[UR60][R64.64], R69 ;  /* 0x0000004540007986 */ /* 0x000be2000c10153c */
[----:B------:R-:W-:-:S06]  /*18280*/  IADD3 R6, P3, R7, R10, RZ ;  /* 0x0000000a07067210 */ /* 0x000fcc0007f7e0ff */
[----:B------:R-:W1:Y:S01]  /*18290*/  LDC R18, c[0x0][0x278] ;  /* 0x00009e00ff127b82 */ /* 0x000e620000000800 */
[----:B------:R4:W-:Y:S01]  /*182a0*/  STG.E.U16 desc[UR60][R66.64], R14 ;  /* 0x0000000e42007986 */ /* 0x0009e2000c10153c */
[----:B---3--:R-:W-:Y:S01]  /*182b0*/  IMAD R75, R26, 0x14c, RZ ;  /* 0x0000014c1a4b7824 */ /* 0x008fe200078e02ff */
[----:B------:R-:W-:-:S05]  /*182c0*/  LEA.HI.X.SX32 R7, R15, R11, 0x1, P3 ;  /* 0x0000000b0f077211 */ /* 0x000fca00018f0eff */
[----:B-----5:R-:W3:Y:S01]  /*182d0*/  LDC R64, c[0x0][0x278] ;  /* 0x00009e00ff407b82 */ /* 0x020ee20000000800 */
[----:B----4-:R-:W-:-:S07]  /*182e0*/  IADD3 R14, P5, R73, R10, RZ ;  /* 0x0000000a490e7210 */ /* 0x010fce0007fbe0ff */
[----:B------:R-:W4:Y:S01]  /*182f0*/  LDC R65, c[0x0][0x278] ;  /* 0x00009e00ff417b82 */ /* 0x000f220000000800 */
[----:B------:R-:W-:Y:S01]  /*18300*/  LEA.HI.X.SX32 R15, R5, R11, 0x1, P5 ;  /* 0x0000000b050f7211 */ /* 0x000fe200028f0eff */
[----:B------:R-:W-:Y:S01]  /*18310*/  IMAD R67, R32, 0x14e, RZ ;  /* 0x0000014e20437824 */ /* 0x000fe200078e02ff */
[----:B------:R-:W-:-:S05]  /*18320*/  PRMT R73, R70, 0x7632, R73 ;  /* 0x0000763246497816 */ /* 0x000fca0000000049 */
[----:B------:R-:W5:Y:S01]  /*18330*/  LDC R66, c[0x0][0x278] ;  /* 0x00009e00ff427b82 */ /* 0x000f620000000800 */
[-C--:B------:R-:W-:Y:S01]  /*18340*/  IADD3 R16, P6, R75, R10.reuse, RZ ;  /* 0x0000000a4b107210 */ /* 0x080fe20007fde0ff */
[----:B------:R0:W-:Y:S06]  /*18350*/  STG.E.U16 desc[UR60][R6.64], R70 ;  /* 0x0000004606007986 */ /* 0x0001ec000c10153c */
[----:B------:R-:W3:Y:S01]  /*18360*/  LDC R26, c[0x0][0x278] ;  /* 0x00009e00ff1a7b82 */ /* 0x000ee20000000800 */
[----:B------:R-:W-:Y:S01]  /*18370*/  LEA.HI.X.SX32 R17, R123, R11, 0x1, P6 ;  /* 0x0000000b7b117211 */ /* 0x000fe200030f0eff */
[----:B------:R1:W-:Y:S06]  /*18380*/  STG.E.U16 desc[UR60][R14.64], R73 ;  /* 0x000000490e007986 */ /* 0x0003ec000c10153c */
[----:B------:R-:W3:Y:S01]  /*18390*/  LDC R32, c[0x0][0x278] ;  /* 0x00009e00ff207b82 */ /* 0x000ee20000000800 */
[----:B--2---:R-:W-:Y:S01]  /*183a0*/  IMAD R5, R12, 0xa7, RZ ;  /* 0x000000a70c057824 */ /* 0x004fe200078e02ff */
[----:B0-----:R-:W-:Y:S01]  /*183b0*/  IADD3 R6, P5, R67, R10, RZ ;  /* 0x0000000a43067210 */ /* 0x001fe20007fbe0ff */
[----:B------:R-:W-:-:S02]  /*183c0*/  IMAD R69, R72, 0x150, RZ ;  /* 0x0000015048457824 */ /* 0x000fc400078e02ff */
[----:B-1----:R-:W-:-:S03]  /*183d0*/  IMAD R15, R34, 0x152, RZ ;  /* 0x00000152220f7824 */ /* 0x002fc600078e02ff */
[----:B------:R-:W0:Y:S01]  /*183e0*/  LDC R34, c[0x0][0x278] ;  /* 0x00009e00ff227b82 */ /* 0x000e220000000800 */
[----:B------:R1:W-:Y:S01]  /*183f0*/  STG.E.U16 desc[UR60][R16.64], R71 ;  /* 0x0000004710007986 */ /* 0x0003e2000c10153c */
[----:B------:R-:W-:Y:S01]  /*18400*/  LEA.HI.X.SX32 R7, R5, R11, 0x1, P5 ;  /* 0x0000000b05077211 */ /* 0x000fe200028f0eff */
[----:B------:R-:W-:Y:S01]  /*18410*/  IMAD R5, R18, 0xa9, RZ ;  /* 0x000000a912057824 */ /* 0x000fe200078e02ff */
[----:B------:R-:W-:Y:S02]  /*18420*/  PRMT R74, R71, 0x7632, R74 ;  /* 0x00007632474a7816 */ /* 0x000fe4000000004a */
[-C--:B------:R-:W-:Y:S02]  /*18430*/  IADD3 R14, P3, R69, R10.reuse, RZ ;  /* 0x0000000a450e7210 */ /* 0x080fe40007f7e0ff */
[----:B------:R-:W2:Y:S01]  /*18440*/  LDC R18, c[0x0][0x278] ;  /* 0x00009e00ff127b82 */ /* 0x000ea20000000800 */
[----:B-1----:R-:W-:Y:S01]  /*18450*/  IMAD R17, R68, 0x154, RZ ;  /* 0x0000015444117824 */ /* 0x002fe200078e02ff */
[----:B------:R-:W-:-:S06]  /*18460*/  IADD3 R16, P5, R15, R10, RZ ;  /* 0x0000000a0f107210 */ /* 0x000fcc0007fbe0ff */
[----:B------:R-:W1:Y:S01]  /*18470*/  LDC R68, c[0x0][0x278] ;  /* 0x00009e00ff447b82 */ /* 0x000e620000000800 */
[-C--:B------:R-:W-:Y:S02]  /*18480*/  LEA.HI.X.SX32 R15, R9, R11.reuse, 0x1, P3 ;  /* 0x0000000b090f7211 */ /* 0x080fe400018f0eff */
[----:B------:R-:W-:Y:S01]  /*18490*/  IADD3 R12, P6, R17, R10, RZ ;  /* 0x0000000a110c7210 */ /* 0x000fe20007fde0ff */
[----:B------:R3:W-:Y:S01]  /*184a0*/  STG.E.U16 desc[UR60][R6.64], R74 ;  /* 0x0000004a06007986 */ /* 0x0007e2000c10153c */
[----:B------:R-:W-:-:S03]  /*184b0*/  LEA.HI.X.SX32 R17, R5, R11, 0x1, P5 ;  /* 0x0000000b05117211 */ /* 0x000fc600028f0eff */
[----:B------:R-:W1:Y:S01]  /*184c0*/  LDC R67, c[0x0][0x278] ;  /* 0x00009e00ff437b82 */ /* 0x000e620000000800 */
[----:B------:R-:W-:Y:S01]  /*184d0*/  PRMT R9, R56, 0x7632, R9 ;  /* 0x0000763238097816 */ /* 0x000fe20000000009 */
[----:B----4-:R-:W-:Y:S01]  /*184e0*/  IMAD R65, R65, 0x158, RZ ;  /* 0x0000015841417824 */ /* 0x010fe200078e02ff */
[----:B------:R-:W-:Y:S01]  /*184f0*/  LEA.HI.X.SX32 R13, R13, R11, 0x1, P6 ;  /* 0x0000000b0d0d7211 */ /* 0x000fe200030f0eff */
[----:B-----5:R-:W-:Y:S01]  /*18500*/  IMAD R69, R66, 0x15a, RZ ;  /* 0x0000015a42457824 */ /* 0x020fe200078e02ff */
[----:B------:R4:W-:Y:S01]  /*18510*/  STG.E.U16 desc[UR60][R14.64], R56 ;  /* 0x000000380e007986 */ /* 0x0009e2000c10153c */
[----:B---3--:R-:W-:Y:S02]  /*18520*/  IMAD R7, R64, 0x156, RZ ;  /* 0x0000015640077824 */ /* 0x008fe400078e02ff */
[----:B------:R-:W3:Y:S01]  /*18530*/  LDC R66, c[0x0][0x278] ;  /* 0x00009e00ff427b82 */ /* 0x000ee20000000800 */
[----:B------:R5:W-:Y:S01]  /*18540*/  STG.E.U16 desc[UR60][R16.64], R9 ;  /* 0x0000000910007986 */ /* 0x000be2000c10153c */
[----:B------:R-:W-:-:S06]  /*18550*/  IMAD R5, R26, 0xab, RZ ;  /* 0x000000ab1a057824 */ /* 0x000fcc00078e02ff */
[----:B------:R-:W3:Y:S01]  /*18560*/  LDC R64, c[0x0][0x278] ;  /* 0x00009e00ff407b82 */ /* 0x000ee20000000800 */
[----:B------:R0:W-:Y:S01]  /*18570*/  STG.E.U16 desc[UR60][R12.64], R57 ;  /* 0x000000390c007986 */ /* 0x0001e2000c10153c */
[-C--:B------:R-:W-:Y:S02]  /*18580*/  IADD3 R6, P3, R7, R10.reuse, RZ ;  /* 0x0000000a07067210 */ /* 0x080fe40007f7e0ff */
[----:B----4-:R-:W-:Y:S01]  /*18590*/  IADD3 R14, P6, R69, R10, RZ ;  /* 0x0000000a450e7210 */ /* 0x010fe20007fde0ff */
[----:B-----5:R-:W-:-:S03]  /*185a0*/  IMAD R9, R32, 0xad, RZ ;  /* 0x000000ad20097824 */ /* 0x020fc600078e02ff */
[----:B------:R-:W4:Y:S01]  /*185b0*/  LDC R16, c[0x0][0x278] ;  /* 0x00009e00ff107b82 */ /* 0x000f220000000800 */
[----:B------:R-:W-:Y:S02]  /*185c0*/  LEA.HI.X.SX32 R7, R5, R11, 0x1, P3 ;  /* 0x0000000b05077211 */ /* 0x000fe400018f0eff */
[----:B0-----:R-:W-:Y:S02]  /*185d0*/  IADD3 R12, P5, R65, R10, RZ ;  /* 0x0000000a410c7210 */ /* 0x001fe40007fbe0ff */
[----:B------:R-:W-:-:S03]  /*185e0*/  PRMT R17, R57, 0x7632, R17 ;  /* 0x0000763239117816 */ /* 0x000fc60000000011 */
[----:B------:R-:W0:Y:S01]  /*185f0*/  LDC R56, c[0x0][0x278] ;  /* 0x00009e00ff387b82 */ /* 0x000e220000000800 */
[-C--:B------:R-:W-:Y:S02]  /*18600*/  LEA.HI.X.SX32 R13, R125, R11.reuse, 0x1, P5 ;  /* 0x0000000b7d0d7211 */ /* 0x080fe400028f0eff */
[----:B------:R-:W-:Y:S01]  /*18610*/  LEA.HI.X.SX32 R15, R9, R11, 0x1, P6 ;  /* 0x0000000b090f7211 */ /* 0x000fe200030f0eff */
[----:B------:R-:W-:Y:S01]  /*18620*/  IMAD R9, R34, 0x15c, RZ ;  /* 0x0000015c22097824 */ /* 0x000fe200078e02ff */
[----:B------:R5:W-:Y:S01]  /*18630*/  STG.E.U16 desc[UR60][R6.64], R17 ;  /* 0x0000001106007986 */ /* 0x000be2000c10153c */
[----:B------:R-:W-:Y:S01]  /*18640*/  PRMT R32, R58, 0x7632, R32 ;  /* 0x000076323a207816 */ /* 0x000fe20000000020 */
[----:B--2---:R-:W-:Y:S01]  /*18650*/  IMAD R5, R18, 0xaf, RZ ;  /* 0x000000af12057824 */ /* 0x004fe200078e02ff */
[----:B------:R-:W2:Y:S01]  /*18660*/  LDC R26, c[0x0][0x278] ;  /* 0x00009e00ff1a7b82 */ /* 0x000ea20000000800 */
[----:B------:R5:W-:Y:S01]  /*18670*/  STG.E.U16 desc[UR60][R12.64], R58 ;  /* 0x0000003a0c007986 */ /* 0x000be2000c10153c */
[----:B-1----:R-:W-:-:S03]  /*18680*/  IMAD R67, R67, 0x15e, RZ ;  /* 0x0000015e43437824 */ /* 0x002fc600078e02ff */
[----:B------:R1:W-:Y:S03]  /*18690*/  STG.E.U16 desc[UR60][R14.64], R32 ;  /* 0x000000200e007986 */ /* 0x0003e6000c10153c */
[----:B------:R-:W2:Y:S01]  /*186a0*/  LDC R57, c[0x0][0x278] ;  /* 0x00009e00ff397b82 */ /* 0x000ea20000000800 */
[----:B-----5:R-:W-:Y:S01]  /*186b0*/  IADD3 R6, P5, R9, R10, RZ ;  /* 0x0000000a09067210 */ /* 0x020fe20007fbe0ff */
[----:B------:R-:W-:-:S03]  /*186c0*/  IMAD R13, R68, 0x160, RZ ;  /* 0x00000160440d7824 */ /* 0x000fc600078e02ff */
[----:B------:R-:W-:-:S03]  /*186d0*/  LEA.HI.X.SX32 R7, R179, R11, 0x1, P5 ;  /* 0x0000000bb3077211 */ /* 0x000fc600028f0eff */
[----:B------:R-:W5:Y:S01]  /*186e0*/  LDC R65, c[0x0][0x278] ;  /* 0x00009e00ff417b82 */ /* 0x000f620000000800 */
[----:B-1----:R-:W-:Y:S01]  /*186f0*/  IADD3 R14, P5, R13, R10, RZ ;  /* 0x0000000a0d0e7210 */ /* 0x002fe20007fbe0ff */
[----:B---3--:R-:W-:-:S06]  /*18700*/  IMAD R17, R64, 0x162, RZ ;  /* 0x0000016240117824 */ /* 0x008fcc00078e02ff */
[----:B------:R-:W1:Y:S01]  /*18710*/  LDC R18, c[0x0][0x278] ;  /* 0x00009e00ff127b82 */ /* 0x000e620000000800 */
[-C--:B------:R-:W-:Y:S02]  /*18720*/  IADD3 R12, P3, R67, R10.reuse, RZ ;  /* 0x0000000a430c7210 */ /* 0x080fe40007f7e0ff */
[----:B------:R-:W-:Y:S01]  /*18730*/  LEA.HI.X.SX32 R15, R35, R11, 0x1, P5 ;  /* 0x0000000b230f7211 */ /* 0x000fe200028f0eff */
[----:B----4-:R-:W-:Y:S01]  /*18740*/  IMAD R9, R16, 0xb1, RZ ;  /* 0x000000b110097824 */ /* 0x010fe200078e02ff */
[----:B------:R-:W-:-:S03]  /*18750*/  IADD3 R16, P6, R17, R10, RZ ;  /* 0x0000000a11107210 */ /* 0x000fc60007fde0ff */
[----:B------:R-:W3:Y:S01]  /*18760*/  LDC R35, c[0x0][0x278] ;  /* 0x00009e00ff237b82 */ /* 0x000ee20000000800 */
[----:B------:R-:W-:Y:S01]  /*18770*/  LEA.HI.X.SX32 R13, R5, R11, 0x1, P3 ;  /* 0x0000000b050d7211 */ /* 0x000fe200018f0eff */
[----:B------:R0:W-:Y:S01]  /*18780*/  STG.E.U16 desc[UR60][R6.64], R59 ;  /* 0x0000003b06007986 */ /* 0x0001e2000c10153c */
[----:B------:R-:W-:-:S05]  /*18790*/  PRMT R5, R59, 0x7632, R5 ;  /* 0x000076323b057816 */ /* 0x000fca0000000005 */
[----:B------:R-:W4:Y:S01]  /*187a0*/  LDC R58, c[0x0][0x278] ;  /* 0x00009e00ff3a7b82 */ /* 0x000f220000000800 */
[----:B------:R-:W-:Y:S02]  /*187b0*/  LEA.HI.X.SX32 R17, R9, R11, 0x1, P6 ;  /* 0x0000000b09117211 */ /* 0x000fe400030f0eff */
[----:B------:R-:W-:Y:S01]  /*187c0*/  PRMT R9, R60, 0x7632, R9 ;  /* 0x000076323c097816 */ /* 0x000fe20000000009 */
[----:B0-----:R-:W-:-:S04]  /*187d0*/  IMAD R7, R56, 0x164, RZ ;  /* 0x0000016438077824 */ /* 0x001fc800078e02ff */
[----:B------:R-:W0:Y:S01]  /*187e0*/  LDC R59, c[0x0][0x278] ;  /* 0x00009e00ff3b7b82 */ /* 0x000e220000000800 */
[----:B------:R5:W-:Y:S07]  /*187f0*/  STG.E.U16 desc[UR60][R12.64], R5 ;  /* 0x000000050c007986 */ /* 0x000bee000c10153c */
[----:B------:R-:W4:Y:S01]  /*18800*/  LDC R56, c[0x0][0x278] ;  /* 0x00009e00ff387b82 */ /* 0x000f220000000800 */
[----:B------:R-:W-:Y:S01]  /*18810*/  STG.E.U16 desc[UR60][R14.64], R60 ;  /* 0x0000003c0e007986 */ /* 0x000fe2000c10153c */
[----:B--2---:R-:W-:-:S03]  /*18820*/  IMAD R57, R57, 0x166, RZ ;  /* 0x0000016639397824 */ /* 0x004fc600078e02ff */
[----:B------:R2:W-:Y:S03]  /*18830*/  STG.E.U16 desc[UR60][R16.64], R9 ;  /* 0x0000000910007986 */ /* 0x0005e6000c10153c */
[----:B------:R-:W4:Y:S01]  /*18840*/  LDC R32, c[0x0][0x278] ;  /* 0x00009e00ff207b82 */ /* 0x000f220000000800 */
[----:B-----5:R-:W-:Y:S01]  /*18850*/  IMAD R5, R26, 0xb3, RZ ;  /* 0x000000b31a057824 */ /* 0x020fe200078e02ff */
[----:B------:R-:W-:-:S06]  /*18860*/  IADD3 R6, P5, R7, R10, RZ ;  /* 0x0000000a07067210 */ /* 0x000fcc0007fbe0ff */
[----:B------:R-:W5:Y:S01]  /*18870*/  LDC R34, c[0x0][0x278] ;  /* 0x00009e00ff227b82 */ /* 0x000f620000000800 */
[----:B--2---:R-:W-:Y:S02]  /*18880*/  IMAD R17, R66, 0x16a, RZ ;  /* 0x0000016a42117824 */ /* 0x004fe400078e02ff */
[----:B------:R-:W-:Y:S02]  /*18890*/  IMAD R65, R65, 0x168, RZ ;  /* 0x0000016841417824 */ /* 0x000fe400078e02ff */
[----:B-1----:R-:W-:Y:S01]  /*188a0*/  IMAD R9, R18, 0xb5, RZ ;  /* 0x000000b512097824 */ /* 0x002fe200078e02ff */
[-C--:B------:R-:W-:Y:S02]  /*188b0*/  IADD3 R16, P6, R17, R10.reuse, RZ ;  /* 0x0000000a11107210 */ /* 0x080fe40007fde0ff */
[----:B------:R-:W1:Y:S01]  /*188c0*/  LDC R26, c[0x0][0x278] ;  /* 0x00009e00ff1a7b82 */ /* 0x000e620000000800 */
[----:B------:R-:W-:Y:S02]  /*188d0*/  IADD3 R12, P3, R57, R10, RZ ;  /* 0x0000000a390c7210 */ /* 0x000fe40007f7e0ff */
[----:B------:R-:W-:-:S02]  /*188e0*/  LEA.HI.X.SX32 R7, R177, R11, 0x1, P5 ;  /* 0x0000000bb1077211 */ /* 0x000fc400028f0eff */
[-C--:B------:R-:W-:Y:S02]  /*188f0*/  IADD3 R14, P5, R65, R10.reuse, RZ ;  /* 0x0000000a410e7210 */ /* 0x080fe40007fbe0ff */
[-C--:B------:R-:W-:Y:S01]  /*18900*/  LEA.HI.X.SX32 R17, R9, R11.reuse, 0x1, P6 ;  /* 0x0000000b09117211 */ /* 0x080fe200030f0eff */
[----:B---3--:R-:W-:Y:S01]  /*18910*/  IMAD R9, R35, 0x16c, RZ ;  /* 0x0000016c23097824 */ /* 0x008fe200078e02ff */
[-C--:B------:R-:W-:Y:S01]  /*18920*/  LEA.HI.X.SX32 R13, R5, R11.reuse, 0x1, P3 ;  /* 0x0000000b050d7211 */ /* 0x080fe200018f0eff */
[----:B------:R-:W2:Y:S01]  /*18930*/  LDC R35, c[0x0][0x278] ;  /* 0x00009e00ff237b82 */ /* 0x000ea20000000800 */
[----:B------:R-:W-:Y:S01]  /*18940*/  PRMT R57, R61, 0x7632, R57 ;  /* 0x000076323d397816 */ /* 0x000fe20000000039 */
[----:B------:R4:W-:Y:S01]  /*18950*/  STG.E.U16 desc[UR60][R6.64], R61 ;  /* 0x0000003d06007986 */ /* 0x0009e2000c10153c */
[----:B------:R-:W-:Y:S01]  /*18960*/  LEA.HI.X.SX32 R15, R19, R11, 0x1, P5 ;  /* 0x0000000b130f7211 */ /* 0x000fe200028f0eff */
[----:B0-----:R-:W-:Y:S01]  /*18970*/  IMAD R59, R59, 0x170, RZ ;  /* 0x000001703b3b7824 */ /* 0x001fe200078e02ff */
[----:B------:R-:W-:Y:S01]  /*18980*/  PRMT R60, R62, 0x7632, R60 ;  /* 0x000076323e3c7816 */ /* 0x000fe2000000003c */
[----:B------:R0:W-:Y:S02]  /*18990*/  STG.E.U16 desc[UR60][R12.64], R57 ;  /* 0x000000390c007986 */ /* 0x0001e4000c10153c */
[----:B------:R-:W3:Y:S01]  /*189a0*/  LDC R19, c[0x0][0x278] ;  /* 0x00009e00ff137b82 */ /* 0x000ee20000000800 */
[----:B----4-:R-:W-:Y:S01]  /*189b0*/  IMAD R7, R58, 0x16e, RZ ;  /* 0x0000016e3a077824 */ /* 0x010fe200078e02ff */
[-C--:B------:R-:W-:Y:S01]  /*189c0*/  IADD3 R6, P5, R9, R10.reuse, RZ ;  /* 0x0000000a09067210 */ /* 0x080fe20007fbe0ff */
[----:B------:R4:W-:Y:S05]  /*189d0*/  STG.E.U16 desc[UR60][R14.64], R62 ;  /* 0x0000003e0e007986 */ /* 0x0009ea000c10153c */
[----:B------:R-:W3:Y:S01]  /*189e0*/  LDC R18, c[0x0][0x278] ;  /* 0x00009e00ff127b82 */ /* 0x000ee20000000800 */
[----:B0-----:R-:W-:Y:S01]  /*189f0*/  IMAD R13, R56, 0x172, RZ ;  /* 0x00000172380d7824 */ /* 0x001fe200078e02ff */
[----:B------:R-:W-:-:S02]  /*18a00*/  IADD3 R12, P3, R7, R10, RZ ;  /* 0x0000000a070c7210 */ /* 0x000fc40007f7e0ff */
[-C--:B------:R-:W-:Y:S01]  /*18a10*/  LEA.HI.X.SX32 R7, R181, R11.reuse, 0x1, P5 ;  /* 0x0000000bb5077211 */ /* 0x080fe200028f0eff */
[----:B------:R0:W-:Y:S01]  /*18a20*/  STG.E.U16 desc[UR60][R16.64], R60 ;  /* 0x0000003c10007986 */ /* 0x0001e2000c10153c */
[----:B------:R-:W-:Y:S02]  /*18a30*/  IMAD R5, R32, 0xb7, RZ ;  /* 0x000000b720057824 */ /* 0x000fe400078e02ff */
[----:B-----5:R-:W-:Y:S01]  /*18a40*/  IMAD R9, R34, 0xb9, RZ ;  /* 0x000000b922097824 */ /* 0x020fe200078e02ff */
[-C--:B----4-:R-:W-:Y:S01]  /*18a50*/  IADD3 R14, P5, R59, R10.reuse, RZ ;  /* 0x0000000a3b0e7210 */ /* 0x090fe20007fbe0ff */
[----:B------:R1:W-:Y:S01]  /*18a60*/  STG.E.U16 desc[UR60][R6.64], R63 ;  /* 0x0000003f06007986 */ /* 0x0003e2000c10153c */
[----:B------:R-:W-:Y:S01]  /*18a70*/  PRMT R56, R52, 0x7632, R56 ;  /* 0x0000763234387816 */ /* 0x000fe20000000038 */
[----:B------:R-:W4:Y:S01]  /*18a80*/  LDC R32, c[0x0][0x278] ;  /* 0x00009e00ff207b82 */ /* 0x000f220000000800 */
[----:B------:R-:W-:Y:S02]  /*18a90*/  LEA.HI.X.SX32 R15, R25, R11, 0x1, P5 ;  /* 0x0000000b190f7211 */ /* 0x000fe400028f0eff */
[----:B0-----:R-:W-:-:S02]  /*18aa0*/  IADD3 R16, P6, R13, R10, RZ ;  /* 0x0000000a0d107210 */ /* 0x001fc40007fde0ff */
[-C--:B------:R-:W-:Y:S02]  /*18ab0*/  LEA.HI.X.SX32 R13, R5, R11.reuse, 0x1, P3 ;  /* 0x0000000b050d7211 */ /* 0x080fe400018f0eff */
[----:B------:R-:W-:Y:S01]  /*18ac0*/  LEA.HI.X.SX32 R17, R9, R11, 0x1, P6 ;  /* 0x0000000b09117211 */ /* 0x000fe200030f0eff */
[----:B------:R-:W0:Y:S01]  /*18ad0*/  LDC R25, c[0x0][0x278] ;  /* 0x00009e00ff197b82 */ /* 0x000e220000000800 */
[----:B------:R-:W-:Y:S01]  /*18ae0*/  PRMT R5, R63, 0x7632, R5 ;  /* 0x000076323f057816 */ /* 0x000fe20000000005 */
[----:B-1----:R-:W-:-:S06]  /*18af0*/  IMAD R7, R26, 0x176, RZ ;  /* 0x000001761a077824 */ /* 0x002fcc00078e02ff */
[----:B------:R-:W1:Y:S01]  /*18b00*/  LDC R9, c[0x0][0x278] ;  /* 0x00009e00ff097b82 */ /* 0x000e620000000800 */
[----:B------:R5:W-:Y:S07]  /*18b10*/  STG.E.U16 desc[UR60][R12.64], R5 ;  /* 0x000000050c007986 */ /* 0x000bee000c10153c */
[----:B------:R-:W4:Y:S01]  /*18b20*/  LDC R26, c[0x0][0x278] ;  /* 0x00009e00ff1a7b82 */ /* 0x000f220000000800 */
[----:B------:R5:W-:Y:S01]  /*18b30*/  STG.E.U16 desc[UR60][R14.64], R52 ;  /* 0x000000340e007986 */ /* 0x000be2000c10153c */
[----:B--2---:R-:W-:-:S03]  /*18b40*/  IMAD R35, R35, 0x178, RZ ;  /* 0x0000017823237824 */ /* 0x004fc600078e02ff */
[----:B------:R2:W-:Y:S03]  /*18b50*/  STG.E.U16 desc[UR60][R16.64], R56 ;  /* 0x0000003810007986 */ /* 0x0005e6000c10153c */
[----:B------:R-:W4:Y:S01]  /*18b60*/  LDC R34, c[0x0][0x278] ;  /* 0x00009e00ff227b82 */ /* 0x000f220000000800 */
[----:B---3--:R-:W-:Y:S01]  /*18b70*/  IMAD R19, R19, 0x174, RZ ;  /* 0x0000017413137824 */ /* 0x008fe200078e02ff */
[----:B-----5:R-:W-:Y:S01]  /*18b80*/  IADD3 R12, P5, R7, R10, RZ ;  /* 0x0000000a070c7210 */ /* 0x020fe20007fbe0ff */
[----:B------:R-:W-:-:S05]  /*18b90*/  IMAD R5, R18, 0xbb, RZ ;  /* 0x000000bb12057824 */ /* 0x000fca00078e02ff */
[----:B------:R-:W3:Y:S01]  /*18ba0*/  LDC R52, c[0x0][0x278] ;  /* 0x00009e00ff347b82 */ /* 0x000ee20000000800 */
[----:B------:R-:W-:-:S07]  /*18bb0*/  IADD3 R14, P6, R35, R10, RZ ;  /* 0x0000000a230e7210 */ /* 0x000fce0007fde0ff */
[----:B--2---:R-:W2:Y:S01]  /*18bc0*/  LDC R16, c[0x0][0x278] ;  /* 0x00009e00ff107b82 */ /* 0x004ea20000000800 */
[----:B------:R-:W-:-:S07]  /*18bd0*/  IADD3 R6, P3, R19, R10, RZ ;  /* 0x0000000a13067210 */ /* 0x000fce0007f7e0ff */
[----:B------:R-:W5:Y:S01]  /*18be0*/  LDC R35, c[0x0][0x278] ;  /* 0x00009e00ff237b82 */ /* 0x000f620000000800 */
[-C--:B------:R-:W-:Y:S01]  /*18bf0*/  LEA.HI.X.SX32 R7, R127, R11.reuse, 0x1, P3 ;  /* 0x0000000b7f077211 */ /* 0x080fe200018f0eff */
[----:B0-----:R-:W-:Y:S01]  /*18c00*/  IMAD R25, R25, 0x17a, RZ ;  /* 0x0000017a19197824 */ /* 0x001fe200078e02ff */
[----:B------:R-:W-:-:S05]  /*18c10*/  LEA.HI.X.SX32 R13, R5, R11, 0x1, P5 ;  /* 0x0000000b050d7211 */ /* 0x000fca00028f0eff */
[----:B------:R-:W0:Y:S01]  /*18c20*/  LDC R56, c[0x0][0x278] ;  /* 0x00009e00ff387b82 */ /* 0x000e220000000800 */
[----:B------:R-:W-:Y:S02]  /*18c30*/  PRMT R57, R53, 0x7632, R57 ;  /* 0x0000763235397816 */ /* 0x000fe40000000039 */
[----:B------:R-:W-:-:S05]  /*18c40*/  LEA.HI.X.SX32 R15, R183, R11, 0x1, P6 ;  /* 0x0000000bb70f7211 */ /* 0x000fca00030f0eff */
[----:B------:R-:W5:Y:S01]  /*18c50*/  LDC R18, c[0x0][0x278] ;  /* 0x00009e00ff127b82 */ /* 0x000f620000000800 */
[----:B-1----:R-:W-:Y:S01]  /*18c60*/  IMAD R5, R9, 0xbd, RZ ;  /* 0x000000bd09057824 */ /* 0x002fe200078e02ff */
[----:B------:R1:W-:Y:S01]  /*18c70*/  STG.E.U16 desc[UR60][R6.64], R53 ;  /* 0x0000003506007986 */ /* 0x0003e2000c10153c */
[----:B----4-:R-:W-:-:S05]  /*18c80*/  IMAD R9, R26, 0x180, RZ ;  /* 0x000001801a097824 */ /* 0x010fca00078e02ff */
[----:B------:R-:W4:Y:S01]  /*18c90*/  LDC R19, c[0x0][0x278] ;  /* 0x00009e00ff137b82 */ /* 0x000f220000000800 */
[----:B------:R3:W-:Y:S01]  /*18ca0*/  STG.E.U16 desc[UR60][R12.64], R57 ;  /* 0x000000390c007986 */ /* 0x0007e2000c10153c */
[----:B------:R-:W-:-:S03]  /*18cb0*/  IMAD R17, R32, 0x17c, RZ ;  /* 0x0000017c20117824 */ /* 0x000fc600078e02ff */
[----:B------:R3:W-:Y:S01]  /*18cc0*/  STG.E.U16 desc[UR60][R14.64], R54 ;  /* 0x000000360e007986 */ /* 0x0007e2000c10153c */
[-C--:B-1----:R-:W-:Y:S02]  /*18cd0*/  IADD3 R6, P5, R25, R10.reuse, RZ ;  /* 0x0000000a19067210 */ /* 0x082fe40007fbe0ff */
[----:B------:R-:W1:Y:S01]  /*18ce0*/  LDC R26, c[0x0][0x278] ;  /* 0x00009e00ff1a7b82 */ /* 0x000e620000000800 */
[----:B------:R-:W-:Y:S02]  /*18cf0*/  PRMT R58, R54, 0x7632, R58 ;  /* 0x00007632363a7816 */ /* 0x000fe4000000003a */
[----:B------:R-:W-:Y:S01]  /*18d00*/  LEA.HI.X.SX32 R7, R5, R11, 0x1, P5 ;  /* 0x0000000b05077211 */ /* 0x000fe200028f0eff */
[----:B--2---:R-:W-:Y:S01]  /*18d10*/  IMAD R5, R16, 0xbf, RZ ;  /* 0x000000bf10057824 */ /* 0x004fe200078e02ff */
[-C--:B---3--:R-:W-:Y:S01]  /*18d20*/  IADD3 R12, P3, R17, R10.reuse, RZ ;  /* 0x0000000a110c7210 */ /* 0x088fe20007f7e0ff */
[----:B------:R-:W-:Y:S02]  /*18d30*/  IMAD R53, R52, 0x184, RZ ;  /* 0x0000018434357824 */ /* 0x000fe400078e02ff */
[----:B------:R-:W2:Y:S01]  /*18d40*/  LDC R32, c[0x0][0x278] ;  /* 0x00009e00ff207b82 */ /* 0x000ea20000000800 */
[----:B------:R-:W-:Y:S01]  /*18d50*/  IMAD R15, R34, 0x17e, RZ ;  /* 0x0000017e220f7824 */ /* 0x000fe200078e02ff */
[----:B------:R-:W-:-:S04]  /*18d60*/  IADD3 R16, P6, R9, R10, RZ ;  /* 0x0000000a09107210 */ /* 0x000fc80007fde0ff */
[-C--:B------:R-:W-:Y:S02]  /*18d70*/  IADD3 R14, P5, R15, R10.reuse, RZ ;  /* 0x0000000a0f0e7210 */ /* 0x080fe40007fbe0ff */
[----:B------:R-:W3:Y:S01]  /*18d80*/  LDC R34, c[0x0][0x278] ;  /* 0x00009e00ff227b82 */ /* 0x000ee20000000800 */
[-C--:B------:R-:W-:Y:S01]  /*18d90*/  LEA.HI.X.SX32 R13, R101, R11.reuse, 0x1, P3 ;  /* 0x0000000b650d7211 */ /* 0x080fe200018f0eff */
[----:B------:R5:W-:Y:S01]  /*18da0*/  STG.E.U16 desc[UR60][R6.64], R58 ;  /* 0x0000003a06007986 */ /* 0x000be2000c10153c */
[-C--:B------:R-:W-:Y:S02]  /*18db0*/  LEA.HI.X.SX32 R15, R5, R11.reuse, 0x1, P5 ;  /* 0x0000000b050f7211 */ /* 0x080fe400028f0eff */
[----:B------:R-:W-:Y:S02]  /*18dc0*/  PRMT R9, R55, 0x7632, R9 ;  /* 0x0000763237097816 */ /* 0x000fe40000000009 */
[----:B------:R-:W-:Y:S01]  /*18dd0*/  LEA.HI.X.SX32 R17, R137, R11, 0x1, P6 ;  /* 0x0000000b89117211 */ /* 0x000fe200030f0eff */
[----:B0-----:R-:W-:Y:S01]  /*18de0*/  IMAD R57, R56, 0x186, RZ ;  /* 0x0000018638397824 */ /* 0x001fe200078e02ff */
[----:B------:R0:W-:Y:S01]  /*18df0*/  STG.E.U16 desc[UR60][R12.64], R55 ;  /* 0x000000370c007986 */ /* 0x0001e2000c10153c */
[----:B-----5:R-:W-:Y:S01]  /*18e00*/  IMAD R5, R18, 0xc1, RZ ;  /* 0x000000c112057824 */ /* 0x020fe200078e02ff */
[----:B------:R-:W5:Y:S01]  /*18e10*/  LDC R25, c[0x0][0x278] ;  /* 0x00009e00ff197b82 */ /* 0x000f620000000800 */
[----:B------:R-:W-:Y:S01]  /*18e20*/  IMAD R7, R35, 0x182, RZ ;  /* 0x0000018223077824 */ /* 0x000fe200078e02ff */
[----:B------:R4:W-:Y:S06]  /*18e30*/  STG.E.U16 desc[UR60][R14.64], R9 ;  /* 0x000000090e007986 */ /* 0x0009ec000c10153c */
[----:B------:R-:W5:Y:S01]  /*18e40*/  LDC R35, c[0x0][0x278] ;  /* 0x00009e00ff237b82 */ /* 0x000f620000000800 */
[----:B------:R1:W-:Y:S01]  /*18e50*/  STG.E.U16 desc[UR60][R16.64], R92 ;  /* 0x0000005c10007986 */ /* 0x0003e2000c10153c */
[----:B------:R-:W-:-:S02]  /*18e60*/  IADD3 R6, P3, R7, R10, RZ ;  /* 0x0000000a07067210 */ /* 0x000fc40007f7e0ff */
[-C--:B0-----:R-:W-:Y:S01]  /*18e70*/  IADD3 R12, P5, R53, R10.reuse, RZ ;  /* 0x0000000a350c7210 */ /* 0x081fe20007fbe0ff */
[----:B----4-:R-:W-:Y:S01]  /*18e80*/  IMAD R9, R19, 0xc3, RZ ;  /* 0x000000c313097824 */ /* 0x010fe200078e02ff */
[----:B------:R-:W-:Y:S02]  /*18e90*/  IADD3 R14, P6, R57, R10, RZ ;  /* 0x0000000a390e7210 */ /* 0x000fe40007fde0ff */
[----:B------:R-:W0:Y:S01]  /*18ea0*/  LDC R52, c[0x0][0x278] ;  /* 0x00009e00ff347b82 */ /* 0x000e220000000800 */
[----:B------:R-:W-:Y:S02]  /*18eb0*/  LEA.HI.X.SX32 R7, R5, R11, 0x1, P3 ;  /* 0x0000000b05077211 */ /* 0x000fe400018f0eff */
[----:B-1----:R-:W-:-:S05]  /*18ec0*/  PRMT R92, R92, 0x7632, R92 ;  /* 0x000076325c5c7816 */ /* 0x002fca000000005c */
[----:B------:R-:W1:Y:S01]  /*18ed0*/  LDC R16, c[0x0][0x278] ;  /* 0x00009e00ff107b82 */ /* 0x000e620000000800 */
[-C--:B------:R-:W-:Y:S02]  /*18ee0*/  LEA.HI.X.SX32 R13, R99, R11.reuse, 0x1, P5 ;  /* 0x0000000b630d7211 */ /* 0x080fe400028f0eff */
[----:B------:R-:W-:Y:S01]  /*18ef0*/  LEA.HI.X.SX32 R15, R9, R11, 0x1, P6 ;  /* 0x0000000b090f7211 */ /* 0x000fe200030f0eff */
[----:B------:R-:W-:Y:S01]  /*18f00*/  IMAD R9, R26, 0x188, RZ ;  /* 0x000001881a097824 */ /* 0x000fe200078e02ff */
[----:B------:R-:W-:Y:S01]  /*18f10*/  PRMT R55, R93, 0x7632, R55 ;  /* 0x000076325d377816 */ /* 0x000fe20000000037 */
[----:B------:R4:W-:Y:S02]  /*18f20*/  STG.E.U16 desc[UR60][R6.64], R92 ;  /* 0x0000005c06007986 */ /* 0x0009e4000c10153c */
[----:B------:R-:W0:Y:S02]  /*18f30*/  LDC R53, c[0x0][0x278] ;  /* 0x00009e00ff357b82 */ /* 0x000e240000000800 */
[----:B------:R-:W-:Y:S04]  /*18f40*/  STG.E.U16 desc[UR60][R12.64], R93 ;  /* 0x0000005d0c007986 */ /* 0x000fe8000c10153c */
[----:B------:R3:W-:Y:S02]  /*18f50*/  STG.E.U16 desc[UR60][R14.64], R55 ;  /* 0x000000370e007986 */ /* 0x0007e4000c10153c */
[----:B------:R-:W0:Y:S01]  /*18f60*/  LDC R26, c[0x0][0x278] ;  /* 0x00009e00ff1a7b82 */ /* 0x000e220000000800 */
[----:B----4-:R-:W-:-:S07]  /*18f70*/  IADD3 R6, P5, R9, R10, RZ ;  /* 0x0000000a09067210 */ /* 0x010fce0007fbe0ff */
[----:B------:R-:W4:Y:S01]  /*18f80*/  LDC R54, c[0x0][0x278] ;  /* 0x00009e00ff367b82 */ /* 0x000f220000000800 */
[----:B---3--:R-:W-:Y:S01]  /*18f90*/  IMAD R15, R34, 0x18c, RZ ;  /* 0x0000018c220f7824 */ /* 0x008fe200078e02ff */
[----:B------:R-:W-:-:S06]  /*18fa0*/  LEA.HI.X.SX32 R7, R185, R11, 0x1, P5 ;  /* 0x0000000bb9077211 */ /* 0x000fcc00028f0eff */
[----:B------:R-:W3:Y:S01]  /*18fb0*/  LDC R18, c[0x0][0x278] ;  /* 0x00009e00ff127b82 */ /* 0x000ee20000000800 */
[----:B------:R-:W-:Y:S01]  /*18fc0*/  IADD3 R14, P5, R15, R10, RZ ;  /* 0x0000000a0f0e7210 */ /* 0x000fe20007fbe0ff */
[----:B--2---:R-:W-:-:S06]  /*18fd0*/  IMAD R17, R32, 0x18a, RZ ;  /* 0x0000018a20117824 */ /* 0x004fcc00078e02ff */
[----:B------:R-:W2:Y:S01]  /*18fe0*/  LDC R19, c[0x0][0x278] ;  /* 0x00009e00ff137b82 */ /* 0x000ea20000000800 */
[----:B-----5:R-:W-:Y:S01]  /*18ff0*/  IMAD R35, R35, 0x18e, RZ ;  /* 0x0000018e23237824 */ /* 0x020fe200078e02ff */
[----:B------:R-:W-:Y:S01]  /*19000*/  LEA.HI.X.SX32 R15, R27, R11, 0x1, P5 ;  /* 0x0000000b1b0f7211 */ /* 0x000fe200028f0eff */
[----:B------:R-:W-:Y:S01]  /*19010*/  IMAD R5, R25, 0xc5, RZ ;  /* 0x000000c519057824 */ /* 0x000fe200078e02ff */
[----:B------:R-:W-:Y:S01]  /*19020*/  IADD3 R12, P3, R17, R10, RZ ;  /* 0x0000000a110c7210 */ /* 0x000fe20007f7e0ff */
[----:B-1----:R-:W-:-:S03]  /*19030*/  IMAD R9, R16, 0xc7, RZ ;  /* 0x000000c710097824 */ /* 0x002fc600078e02ff */
[----:B------:R-:W1:Y:S01]  /*19040*/  LDC R27, c[0x0][0x278] ;  /* 0x00009e00ff1b7b82 */ /* 0x000e620000000800 */
[----:B------:R-:W-:Y:S01]  /*19050*/  IADD3 R16, P6, R35, R10, RZ ;  /* 0x0000000a23107210 */ /* 0x000fe20007fde0ff */
[----:B------:R5:W-:Y:S01]  /*19060*/  STG.E.U16 desc[UR60][R6.64], R94 ;  /* 0x0000005e06007986 */ /* 0x000be2000c10153c */
[----:B------:R-:W-:-:S05]  /*19070*/  LEA.HI.X.SX32 R13, R5, R11, 0x1, P3 ;  /* 0x0000000b050d7211 */ /* 0x000fca00018f0eff */
[----:B------:R-:W1:Y:S01]  /*19080*/  LDC R32, c[0x0][0x278] ;  /* 0x00009e00ff207b82 */ /* 0x000e620000000800 */
[----:B------:R-:W-:Y:S01]  /*19090*/  LEA.HI.X.SX32 R17, R9, R11, 0x1, P6 ;  /* 0x0000000b09117211 */ /* 0x000fe200030f0eff */
[----:B0-----:R-:W-:Y:S01]  /*190a0*/  IMAD R9, R52, 0x190, RZ ;  /* 0x0000019034097824 */ /* 0x001fe200078e02ff */
[----:B-----5:R-:W-:-:S05]  /*190b0*/  PRMT R7, R94, 0x7632, R7 ;  /* 0x000076325e077816 */ /* 0x020fca0000000007 */
[----:B------:R-:W0:Y:S01]  /*190c0*/  LDC R34, c[0x0][0x278] ;  /* 0x00009e00ff227b82 */ /* 0x000e220000000800 */
[----:B------:R-:W-:Y:S01]  /*190d0*/  PRMT R35, R95, 0x7632, R35 ;  /* 0x000076325f237816 */ /* 0x000fe20000000023 */
[----:B------:R-:W-:Y:S01]  /*190e0*/  IMAD R53, R53, 0x192, RZ ;  /* 0x0000019235357824 */ /* 0x000fe200078e02ff */
[----:B------:R4:W-:Y:S01]  /*190f0*/  STG.E.U16 desc[UR60][R12.64], R7 ;  /* 0x000000070c007986 */ /* 0x0009e2000c10153c */
[----:B------:R-:W-:-:S03]  /*19100*/  IADD3 R6, P5, R9, R10, RZ ;  /* 0x0000000a09067210 */ /* 0x000fc60007fbe0ff */
[----:B------:R5:W-:Y:S01]  /*19110*/  STG.E.U16 desc[UR60][R14.64], R95 ;  /* 0x0000005f0e007986 */ /* 0x000be2000c10153c */
[----:B---3--:R-:W-:Y:S01]  /*19120*/  IMAD R5, R18, 0xc9, RZ ;  /* 0x000000c912057824 */ /* 0x008fe200078e02ff */
[----:B------:R-:W3:Y:S01]  /*19130*/  LDC R25, c[0x0][0x278] ;  /* 0x00009e00ff197b82 */ /* 0x000ee20000000800 */
[----:B--2---:R-:W-:Y:S01]  /*19140*/  IMAD R9, R19, 0xcb, RZ ;  /* 0x000000cb13097824 */ /* 0x004fe200078e02ff */
[----:B------:R2:W-:Y:S01]  /*19150*/  STG.E.U16 desc[UR60][R16.64], R35 ;  /* 0x0000002310007986 */ /* 0x0005e2000c10153c */
[----:B----4-:R-:W-:Y:S01]  /*19160*/  IMAD R13, R54, 0x194, RZ ;  /* 0x00000194360d7824 */ /* 0x010fe200078e02ff */
[----:B------:R-:W-:-:S04]  /*19170*/  IADD3 R12, P3, R53, R10, RZ ;  /* 0x0000000a350c7210 */ /* 0x000fc80007f7e0ff */
[----:B------:R-:W4:Y:S01]  /*19180*/  LDC R19, c[0x0][0x278] ;  /* 0x00009e00ff137b82 */ /* 0x000f220000000800 */
[----:B-----5:R-:W-:Y:S01]  /*19190*/  IMAD R15, R26, 0x196, RZ ;  /* 0x000001961a0f7824 */ /* 0x020fe200078e02ff */
[-C--:B------:R-:W-:Y:S02]  /*191a0*/  LEA.HI.X.SX32 R7, R33, R11.reuse, 0x1, P5 ;  /* 0x0000000b21077211 */ /* 0x080fe400028f0eff */
[-C--:B------:R-:W-:Y:S02]  /*191b0*/  IADD3 R14, P5, R13, R10.reuse, RZ ;  /* 0x0000000a0d0e7210 */ /* 0x080fe40007fbe0ff */
[----:B--2---:R-:W-:Y:S01]  /*191c0*/  IADD3 R16, P6, R15, R10, RZ ;  /* 0x0000000a0f107210 */ /* 0x004fe20007fde0ff */
[----:B------:R1:W-:Y:S01]  /*191d0*/  STG.E.U16 desc[UR60][R6.64], R40 ;  /* 0x0000002806007986 */ /* 0x0003e2000c10153c */
[----:B------:R-:W-:Y:S01]  /*191e0*/  LEA.HI.X.SX32 R13, R5, R11, 0x1, P3 ;  /* 0x0000000b050d7211 */ /* 0x000fe200018f0eff */
[----:B------:R-:W2:Y:S01]  /*191f0*/  LDC R26, c[0x0][0x278] ;  /* 0x00009e00ff1a7b82 */ /* 0x000ea20000000800 */
[----:B------:R-:W-:-:S02]  /*19200*/  PRMT R5, R40, 0x7632, R5 ;  /* 0x0000763228057816 */ /* 0x000fc40000000005 */
[-C--:B------:R-:W-:Y:S02]  /*19210*/  LEA.HI.X.SX32 R17, R9, R11.reuse, 0x1, P6 ;  /* 0x0000000b09117211 */ /* 0x080fe400030f0eff */
[----:B------:R-:W-:Y:S02]  /*19220*/  LEA.HI.X.SX32 R15, R187, R11, 0x1, P5 ;  /* 0x0000000bbb0f7211 */ /* 0x000fe400028f0eff */
[----:B------:R-:W-:Y:S01]  /*19230*/  PRMT R18, R41, 0x7632, R18 ;  /* 0x0000763229127816 */ /* 0x000fe20000000012 */
[----:B------:R-:W5:Y:S01]  /*19240*/  LDC R9, c[0x0][0x278] ;  /* 0x00009e00ff097b82 */ /* 0x000f620000000800 */
[----:B-1----:R-:W-:Y:S01]  /*19250*/  IMAD R7, R27, 0x198, RZ ;  /* 0x000001981b077824 */ /* 0x002fe200078e02ff */
[----:B------:R1:W-:Y:S01]  /*19260*/  STG.E.U16 desc[UR60][R12.64], R5 ;  /* 0x000000050c007986 */ /* 0x0003e2000c10153c */
[----:B------:R-:W-:-:S05]  /*19270*/  IMAD R33, R32, 0x19a, RZ ;  /* 0x0000019a20217824 */ /* 0x000fca00078e02ff */
[----:B------:R-:W2:Y:S01]  /*19280*/  LDC R27, c[0x0][0x278] ;  /* 0x00009e00ff1b7b82 */ /* 0x000ea20000000800 */
[----:B------:R-:W-:Y:S04]  /*19290*/  STG.E.U16 desc[UR60][R14.64], R41 ;  /* 0x000000290e007986 */ /* 0x000fe8000c10153c */
[----:B------:R3:W-:Y:S03]  /*192a0*/  STG.E.U16 desc[UR60][R16.64], R18 ;  /* 0x0000001210007986 */ /* 0x0007e6000c10153c */
[----:B------:R-:W2:Y:S01]  /*192b0*/  LDC R32, c[0x0][0x278] ;  /* 0x00009e00ff207b82 */ /* 0x000ea20000000800 */
[----:B0-----:R-:W-:Y:S01]  /*192c0*/  IMAD R35, R34, 0x19c, RZ ;  /* 0x0000019c22237824 */ /* 0x001fe200078e02ff */
[----:B-1----:R-:W-:-:S06]  /*192d0*/  IADD3 R12, P5, R33, R10, RZ ;  /* 0x0000000a210c7210 */ /* 0x002fcc0007fbe0ff */
[----:B---3--:R-:W0:Y:S01]  /*192e0*/  LDC R16, c[0x0][0x278] ;  /* 0x00009e00ff107b82 */ /* 0x008e220000000800 */
[-C--:B------:R-:W-:Y:S02]  /*192f0*/  IADD3 R6, P3, R7, R10.reuse, RZ ;  /* 0x0000000a07067210 */ /* 0x080fe40007f7e0ff */
[----:B------:R-:W-:Y:S01]  /*19300*/  IADD3 R14, P6, R35, R10, RZ ;  /* 0x0000000a230e7210 */ /* 0x000fe20007fde0ff */
[----:B------:R-:W-:-:S04]  /*19310*/  IMAD R5, R25, 0xcd, RZ ;  /* 0x000000cd19057824 */ /* 0x000fc800078e02ff */
[----:B------:R-:W1:Y:S01]  /*19320*/  LDC R33, c[0x0][0x278] ;  /* 0x00009e00ff217b82 */ /* 0x000e620000000800 */
[----:B------:R-:W-:Y:S01]  /*19330*/  LEA.HI.X.SX32 R7, R107, R11, 0x1, P3 ;  /* 0x0000000b6b077211 */ /* 0x000fe200018f0eff */
[----:B----4-:R-:W-:-:S06]  /*19340*/  IMAD R17, R19, 0x19e, RZ ;  /* 0x0000019e13117824 */ /* 0x010fcc00078e02ff */
[----:B------:R-:W3:Y:S01]  /*19350*/  LDC R34, c[0x0][0x278] ;  /* 0x00009e00ff227b82 */ /* 0x000ee20000000800 */
[----:B------:R-:W-:-:S07]  /*19360*/  LEA.HI.X.SX32 R13, R5, R11, 0x1, P5 ;  /* 0x0000000b050d7211 */ /* 0x000fce00028f0eff */
[----:B------:R-:W4:Y:S01]  /*19370*/  LDC R35, c[0x0][0x278] ;  /* 0x00009e00ff237b82 */ /* 0x000f220000000800 */
[----:B------:R-:W-:Y:S01]  /*19380*/  PRMT R40, R42, 0x7632, R40 ;  /* 0x000076322a287816 */ /* 0x000fe20000000028 */
[----:B------:R2:W-:Y:S06]  /*19390*/  STG.E.U16 desc[UR60][R6.64], R42 ;  /* 0x0000002a06007986 */ /* 0x0005ec000c10153c */
[----:B------:R-:W1:Y:S01]  /*193a0*/  LDC R18, c[0x0][0x278] ;  /* 0x00009e00ff127b82 */ /* 0x000e620000000800 */
[----:B------:R-:W-:Y:S01]  /*193b0*/  LEA.HI.X.SX32 R15, R139, R11, 0x1, P6 ;  /* 0x0000000b8b0f7211 */ /* 0x000fe200030f0eff */
[----:B-----5:R-:W-:-:S06]  /*193c0*/  IMAD R5, R9, 0xcf, RZ ;  /* 0x000000cf09057824 */ /* 0x020fcc00078e02ff */
[----:B------:R-:W5:Y:S01]  /*193d0*/  LDC R19, c[0x0][0x278] ;  /* 0x00009e00ff137b82 */ /* 0x000f620000000800 */
[----:B--2---:R-:W-:Y:S01]  /*193e0*/  IADD3 R6, P5, R17, R10, RZ ;  /* 0x0000000a11067210 */ /* 0x004fe20007fbe0ff */
[----:B------:R-:W-:Y:S02]  /*193f0*/  IMAD R27, R27, 0x1a2, RZ ;  /* 0x000001a21b1b7824 */ /* 0x000fe400078e02ff */
[----:B------:R-:W-:Y:S01]  /*19400*/  IMAD R25, R26, 0x1a0, RZ ;  /* 0x000001a01a197824 */ /* 0x000fe200078e02ff */
[----:B------:R2:W-:Y:S01]  /*19410*/  STG.E.U16 desc[UR60][R12.64], R40 ;  /* 0x000000280c007986 */ /* 0x0005e2000c10153c */
[----:B------:R-:W-:Y:S01]  /*19420*/  IMAD R17, R32, 0x1a4, RZ ;  /* 0x000001a420117824 */ /* 0x000fe200078e02ff */
[----:B------:R-:W-:Y:S01]  /*19430*/  LEA.HI.X.SX32 R7, R5, R11, 0x1, P5 ;  /* 0x0000000b05077211 */ /* 0x000fe200028f0eff */
[----:B------:R-:W5:Y:S01]  /*19440*/  LDC R26, c[0x0][0x278] ;  /* 0x00009e00ff1a7b82 */ /* 0x000f620000000800 */
[----:B------:R3:W-:Y:S01]  /*19450*/  STG.E.U16 desc[UR60][R14.64], R43 ;  /* 0x0000002b0e007986 */ /* 0x0007e2000c10153c */
[----:B0-----:R-:W-:Y:S01]  /*19460*/  IMAD R5, R16, 0xd1, RZ ;  /* 0x000000d110057824 */ /* 0x001fe200078e02ff */
[----:B------:R-:W-:-:S02]  /*19470*/  PRMT R41, R43, 0x7632, R41 ;  /* 0x000076322b297816 */ /* 0x000fc40000000029 */
[-C--:B------:R-:W-:Y:S02]  /*19480*/  IADD3 R16, P6, R17, R10.reuse, RZ ;  /* 0x0000000a11107210 */ /* 0x080fe40007fde0ff */
[----:B------:R-:W-:Y:S01]  /*19490*/  PRMT R9, R28, 0x7632, R9 ;  /* 0x000076321c097816 */ /* 0x000fe20000000009 */
[----:B------:R-:W0:Y:S01]  /*194a0*/  LDC R32, c[0x0][0x278] ;  /* 0x00009e00ff207b82 */ /* 0x000e220000000800 */
[-C--:B--2---:R-:W-:Y:S02]  /*194b0*/  IADD3 R12, P3, R25, R10.reuse, RZ ;  /* 0x0000000a190c7210 */ /* 0x084fe40007f7e0ff */
[----:B---3--:R-:W-:-:S05]  /*194c0*/  IADD3 R14, P5, R27, R10, RZ ;  /* 0x0000000a1b0e7210 */ /* 0x008fca0007fbe0ff */
[----:B------:R-:W2:Y:S01]  /*194d0*/  LDC R27, c[0x0][0x278] ;  /* 0x00009e00ff1b7b82 */ /* 0x000ea20000000800 */
[-C--:B------:R-:W-:Y:S01]  /*194e0*/  LEA.HI.X.SX32 R13, R109, R11.reuse, 0x1, P3 ;  /* 0x0000000b6d0d7211 */ /* 0x080fe200018f0eff */
[----:B------:R3:W-:Y:S01]  /*194f0*/  STG.E.U16 desc[UR60][R6.64], R41 ;  /* 0x0000002906007986 */ /* 0x0007e2000c10153c */
[-C--:B------:R-:W-:Y:S02]  /*19500*/  LEA.HI.X.SX32 R15, R5, R11.reuse, 0x1, P5 ;  /* 0x0000000b050f7211 */ /* 0x080fe400028f0eff */
[----:B------:R-:W-:Y:S01]  /*19510*/  LEA.HI.X.SX32 R17, R141, R11, 0x1, P6 ;  /* 0x0000000b8d117211 */ /* 0x000fe200030f0eff */
[----:B------:R-:W-:Y:S01]  /*19520*/  STG.E.U16 desc[UR60][R12.64], R28 ;  /* 0x0000001c0c007986 */ /* 0x000fe2000c10153c */
[----:B----4-:R-:W-:Y:S01]  /*19530*/  IMAD R35, R35, 0x1aa, RZ ;  /* 0x000001aa23237824 */ /* 0x010fe200078e02ff */
[----:B------:R-:W4:Y:S01]  /*19540*/  LDC R25, c[0x0][0x278] ;  /* 0x00009e00ff197b82 */ /* 0x000f220000000800 */
[----:B-1----:R-:W-:Y:S01]  /*19550*/  IMAD R5, R18, 0xd3, RZ ;  /* 0x000000d312057824 */ /* 0x002fe200078e02ff */
[----:B------:R5:W-:Y:S01]  /*19560*/  STG.E.U16 desc[UR60][R14.64], R9 ;  /* 0x000000090e007986 */ /* 0x000be2000c10153c */
[----:B---3--:R-:W-:-:S05]  /*19570*/  IMAD R7, R33, 0x1a6, RZ ;  /* 0x000001a621077824 */ /* 0x008fca00078e02ff */
[----:B------:R-:W1:Y:S01]  /*19580*/  LDC R33, c[0x0][0x278] ;  /* 0x00009e00ff217b82 */ /* 0x000e620000000800 */
[----:B------:R-:W-:Y:S01]  /*19590*/  IMAD R41, R34, 0x1a8, RZ ;  /* 0x000001a822297824 */ /* 0x000fe200078e02ff */
[----:B------:R3:W-:Y:S01]  /*195a0*/  STG.E.U16 desc[UR60][R16.64], R29 ;  /* 0x0000001d10007986 */ /* 0x0007e2000c10153c */
[-C--:B------:R-:W-:Y:S01]  /*195b0*/  IADD3 R6, P3, R7, R10.reuse, RZ ;  /* 0x0000000a07067210 */ /* 0x080fe20007f7e0ff */
[----:B-----5:R-:W-:Y:S02]  /*195c0*/  IMAD R9, R19, 0xd5, RZ ;  /* 0x000000d513097824 */ /* 0x020fe400078e02ff */
[-C--:B------:R-:W-:Y:S02]  /*195d0*/  IADD3 R12, P5, R41, R10.reuse, RZ ;  /* 0x0000000a290c7210 */ /* 0x080fe40007fbe0ff */
[----:B------:R-:W5:Y:S01]  /*195e0*/  LDC R28, c[0x0][0x278] ;  /* 0x00009e00ff1c7b82 */ /* 0x000f620000000800 */
[----:B------:R-:W-:Y:S02]  /*195f0*/  IADD3 R14, P6, R35, R10, RZ ;  /* 0x0000000a230e7210 */ /* 0x000fe40007fde0ff */
[----:B------:R-:W-:-:S05]  /*19600*/  LEA.HI.X.SX32 R7, R5, R11, 0x1, P3 ;  /* 0x0000000b05077211 */ /* 0x000fca00018f0eff */
[----:B---3--:R-:W3:Y:S01]  /*19610*/  LDC R16, c[0x0][0x278] ;  /* 0x00009e00ff107b82 */ /* 0x008ee20000000800 */
[----:B------:R-:W-:Y:S02]  /*19620*/  PRMT R17, R29, 0x7632, R17 ;  /* 0x000076321d117816 */ /* 0x000fe40000000011 */
[-C--:B------:R-:W-:Y:S02]  /*19630*/  LEA.HI.X.SX32 R13, R97, R11.reuse, 0x1, P5 ;  /* 0x0000000b610d7211 */ /* 0x080fe400028f0eff */
[----:B------:R-:W-:Y:S02]  /*19640*/  LEA.HI.X.SX32 R15, R9, R11, 0x1, P6 ;  /* 0x0000000b090f7211 */ /* 0x000fe400030f0eff */
[----:B------:R-:W-:Y:S01]  /*19650*/  PRMT R19, R30, 0x7632, R19 ;  /* 0x000076321e137816 */ /* 0x000fe20000000013 */
[----:B------:R-:W5:Y:S01]  /*19660*/  LDC R35, c[0x0][0x278] ;  /* 0x00009e00ff237b82 */ /* 0x000f620000000800 */
[----:B------:R-:W-:Y:S01]  /*19670*/  STG.E.U16 desc[UR60][R6.64], R17 ;  /* 0x0000001106007986 */ /* 0x000fe2000c10153c */
[----:B--2---:R-:W-:-:S03]  /*19680*/  IMAD R27, R27, 0x1ae, RZ ;  /* 0x000001ae1b1b7824 */ /* 0x004fc600078e02ff */
[----:B------:R2:W-:Y:S03]  /*19690*/  STG.E.U16 desc[UR60][R12.64], R30 ;  /* 0x0000001e0c007986 */ /* 0x0005e6000c10153c */
[----:B------:R-:W5:Y:S01]  /*196a0*/  LDC R29, c[0x0][0x278] ;  /* 0x00009e00ff1d7b82 */ /* 0x000f620000000800 */
[----:B------:R0:W-:Y:S01]  /*196b0*/  STG.E.U16 desc[UR60][R14.64], R19 ;  /* 0x000000130e007986 */ /* 0x0001e2000c10153c */
[----:B------:R-:W-:Y:S02]  /*196c0*/  IMAD R9, R26, 0x1ac, RZ ;  /* 0x000001ac1a097824 */ /* 0x000fe400078e02ff */
[----:B-1----:R-:W-:Y:S02]  /*196d0*/  IMAD R33, R33, 0x1b2, RZ ;  /* 0x000001b221217824 */ /* 0x002fe400078e02ff */
[----:B----4-:R-:W-:Y:S02]  /*196e0*/  IMAD R5, R25, 0xd7, RZ ;  /* 0x000000d719057824 */ /* 0x010fe400078e02ff */
[----:B------:R-:W1:Y:S01]  /*196f0*/  LDC R18, c[0x0][0x278] ;  /* 0x00009e00ff127b82 */ /* 0x000e620000000800 */
[----:B--2---:R-:W-:-:S07]  /*19700*/  IADD3 R12, P3, R27, R10, RZ ;  /* 0x0000000a1b0c7210 */ /* 0x004fce0007f7e0ff */
[----:B0-----:R-:W0:Y:S01]  /*19710*/  LDC R19, c[0x0][0x278] ;  /* 0x00009e00ff137b82 */ /* 0x001e220000000800 */
[----:B------:R-:W-:Y:S01]  /*19720*/  IADD3 R6, P5, R9, R10, RZ ;  /* 0x0000000a09067210 */ /* 0x000fe20007fbe0ff */
[----:B------:R-:W-:-:S06]  /*19730*/  IMAD R13, R32, 0x1b0, RZ ;  /* 0x000001b0200d7824 */ /* 0x000fcc00078e02ff */
[----:B------:R-:W2:Y:S01]  /*19740*/  LDC R27, c[0x0][0x278] ;  /* 0x00009e00ff1b7b82 */ /* 0x000ea20000000800 */
[----:B------:R-:W-:Y:S01]  /*19750*/  LEA.HI.X.SX32 R7, R135, R11, 0x1, P5 ;  /* 0x0000000b87077211 */ /* 0x000fe200028f0eff */
[----:B---3--:R-:W-:Y:S01]  /*19760*/  IMAD R9, R16, 0xd9, RZ ;  /* 0x000000d910097824 */ /* 0x008fe200078e02ff */
[----:B------:R-:W-:-:S05]  /*19770*/  IADD3 R14, P5, R13, R10, RZ ;  /* 0x0000000a0d0e7210 */ /* 0x000fca0007fbe0ff */
[----:B------:R-:W3:Y:S01]  /*19780*/  LDC R34, c[0x0][0x278] ;  /* 0x00009e00ff227b82 */ /* 0x000ee20000000800 */
[----:B------:R-:W-:Y:S02]  /*19790*/  IADD3 R16, P6, R33, R10, RZ ;  /* 0x0000000a21107210 */ /* 0x000fe40007fde0ff */
[-C--:B------:R-:W-:Y:S01]  /*197a0*/  LEA.HI.X.SX32 R13, R5, R11.reuse, 0x1, P3 ;  /* 0x0000000b050d7211 */ /* 0x080fe200018f0eff */
[----:B------:R4:W-:Y:S01]  /*197b0*/  STG.E.U16 desc[UR60][R6.64], R31 ;  /* 0x0000001f06007986 */ /* 0x0009e2000c10153c */
[----:B------:R-:W-:Y:S02]  /*197c0*/  PRMT R5, R31, 0x7632, R5 ;  /* 0x000076321f057816 */ /* 0x000fe40000000005 */
[-C--:B------:R-:W-:Y:S01]  /*197d0*/  LEA.HI.X.SX32 R15, R143, R11.reuse, 0x1, P5 ;  /* 0x0000000b8f0f7211 */ /* 0x080fe200028f0eff */
[----:B------:R-:W3:Y:S01]  /*197e0*/  LDC R30, c[0x0][0x278] ;  /* 0x00009e00ff1e7b82 */ /* 0x000ee20000000800 */
[----:B------:R-:W-:Y:S02]  /*197f0*/  LEA.HI.X.SX32 R17, R9, R11, 0x1, P6 ;  /* 0x0000000b09117211 */ /* 0x000fe400030f0eff */
[----:B------:R-:W-:Y:S01]  /*19800*/  PRMT R9, R36, 0x7632, R9 ;  /* 0x0000763224097816 */ /* 0x000fe20000000009 */
[----:B-----5:R-:W-:Y:S01]  /*19810*/  IMAD R35, R35, 0x1ba, RZ ;  /* 0x000001ba23237824 */ /* 0x020fe200078e02ff */
[----:B------:R-:W-:Y:S01]  /*19820*/  STG.E.U16 desc[UR60][R12.64], R5 ;  /* 0x000000050c007986 */ /* 0x000fe2000c10153c */
[----:B----4-:R-:W-:-:S02]  /*19830*/  IMAD R7, R28, 0x1b4, RZ ;  /* 0x000001b41c077824 */ /* 0x010fc400078e02ff */
[----:B------:R-:W4:Y:S01]  /*19840*/  LDC R31, c[0x0][0x278] ;  /* 0x00009e00ff1f7b82 */ /* 0x000f220000000800 */
[----:B------:R-:W-:Y:S07]  /*19850*/  STG.E.U16 desc[UR60][R14.64], R36 ;  /* 0x000000240e007986 */ /* 0x000fee000c10153c */
[----:B------:R-:W5:Y:S01]  /*19860*/  LDC R28, c[0x0][0x278] ;  /* 0x00009e00ff1c7b82 */ /* 0x000f620000000800 */
[----:B------:R0:W-:Y:S07]  /*19870*/  STG.E.U16 desc[UR60][R16.64], R9 ;  /* 0x0000000910007986 */ /* 0x0001ee000c10153c */
[----:B------:R-:W5:Y:S01]  /*19880*/  LDC R25, c[0x0][0x278] ;  /* 0x00009e00ff197b82 */ /* 0x000f620000000800 */
[----:B------:R-:W-:-:S02]  /*19890*/  IMAD R29, R29, 0x1b6, RZ ;  /* 0x000001b61d1d7824 */ /* 0x000fc400078e02ff */
[----:B0-----:R-:W-:Y:S01]  /*198a0*/  IMAD R9, R19, 0xdd, RZ ;  /* 0x000000dd13097824 */ /* 0x001fe200078e02ff */
[----:B------:R-:W-:-:S04]  /*198b0*/  IADD3 R16, P6, R35, R10, RZ ;  /* 0x0000000a23107210 */ /* 0x000fc80007fde0ff */
[----:B------:R-:W0:Y:S01]  /*198c0*/  LDC R26, c[0x0][0x278] ;  /* 0x00009e00ff1a7b82 */ /* 0x000e220000000800 */
[-C--:B------:R-:W-:Y:S01]  /*198d0*/  LEA.HI.X.SX32 R17, R9, R11.reuse, 0x1, P6 ;  /* 0x0000000b09117211 */ /* 0x080fe200030f0eff */
[----:B--2---:R-:W-:Y:S01]  /*198e0*/  IMAD R9, R27, 0x1bc, RZ ;  /* 0x000001bc1b097824 */ /* 0x004fe200078e02ff */
[-C--:B------:R-:W-:Y:S01]  /*198f0*/  IADD3 R6, P5, R7, R10.reuse, RZ ;  /* 0x0000000a07067210 */ /* 0x080fe20007fbe0ff */
[----:B-1----:R-:W-:Y:S01]  /*19900*/  IMAD R5, R18, 0xdb, RZ ;  /* 0x000000db12057824 */ /* 0x002fe200078e02ff */
[----:B------:R-:W-:Y:S01]  /*19910*/  IADD3 R12, P3, R29, R10, RZ ;  /* 0x0000000a1d0c7210 */ /* 0x000fe20007f7e0ff */
[----:B---3--:R-:W-:Y:S02]  /*19920*/  IMAD R15, R34, 0x1b8, RZ ;  /* 0x000001b8220f7824 */ /* 0x008fe400078e02ff */
[----:B------:R-:W1:Y:S01]  /*19930*/  LDC R27, c[0x0][0x278] ;  /* 0x00009e00ff1b7b82 */ /* 0x000e620000000800 */
[-C--:B------:R-:W-:Y:S02]  /*19940*/  LEA.HI.X.SX32 R7, R189, R11.reuse, 0x1, P5 ;  /* 0x0000000bbd077211 */ /* 0x080fe400028f0eff */
[----:B------:R-:W-:-:S02]  /*19950*/  LEA.HI.X.SX32 R13, R5, R11, 0x1, P3 ;  /* 0x0000000b050d7211 */ /* 0x000fc400018f0eff */
[----:B------:R-:W-:Y:S02]  /*19960*/  IADD3 R14, P5, R15, R10, RZ ;  /* 0x0000000a0f0e7210 */ /* 0x000fe40007fbe0ff */
[----:B------:R-:W-:Y:S01]  /*19970*/  PRMT R32, R37, 0x7632, R32 ;  /* 0x0000763225207816 */ /* 0x000fe20000000020 */
[----:B------:R-:W2:Y:S01]  /*19980*/  LDC R29, c[0x0][0x278] ;  /* 0x00009e00ff1d7b82 */ /* 0x000ea20000000800 */
[----:B------:R3:W-:Y:S01]  /*19990*/  STG.E.U16 desc[UR60][R6.64], R37 ;  /* 0x0000002506007986 */ /* 0x0007e2000c10153c */
[----:B------:R-:W-:Y:S01]  /*199a0*/  LEA.HI.X.SX32 R15, R133, R11, 0x1, P5 ;  /* 0x0000000b850f7211 */ /* 0x000fe200028f0eff */
[----:B----4-:R-:W-:Y:S01]  /*199b0*/  IMAD R31, R31, 0x1c0, RZ ;  /* 0x000001c01f1f7824 */ /* 0x010fe200078e02ff */
[----:B------:R-:W-:-:S04]  /*199c0*/  PRMT R33, R38, 0x7632, R33 ;  /* 0x0000763226217816 */ /* 0x000fc80000000021 */
[----:B------:R-:W4:Y:S01]  /*199d0*/  LDC R19, c[0x0][0x278] ;  /* 0x00009e00ff137b82 */ /* 0x000f220000000800 */
[----:B------:R5:W-:Y:S01]  /*199e0*/  STG.E.U16 desc[UR60][R12.64], R32 ;  /* 0x000000200c007986 */ /* 0x000be2000c10153c */
[----:B---3--:R-:W-:Y:S01]  /*199f0*/  IMAD R7, R30, 0x1be, RZ ;  /* 0x000001be1e077824 */ /* 0x008fe200078e02ff */
[----:B------:R-:W-:-:S05]  /*19a00*/  IADD3 R6, P5, R9, R10, RZ ;  /* 0x0000000a09067210 */ /* 0x000fca0007fbe0ff */
[----:B------:R-:W3:Y:S01]  /*19a10*/  LDC R18, c[0x0][0x278] ;  /* 0x00009e00ff127b82 */ /* 0x000ee20000000800 */
[----:B-----5:R-:W-:Y:S01]  /*19a20*/  IMAD R5, R25, 0xdf, RZ ;  /* 0x000000df19057824 */ /* 0x020fe200078e02ff */
[----:B------:R5:W-:Y:S01]  /*19a30*/  STG.E.U16 desc[UR60][R14.64], R38 ;  /* 0x000000260e007986 */ /* 0x000be2000c10153c */
[----:B------:R-:W-:Y:S01]  /*19a40*/  IMAD R13, R28, 0x1c2, RZ ;  /* 0x000001c21c0d7824 */ /* 0x000fe200078e02ff */
[-C--:B------:R-:W-:Y:S02]  /*19a50*/  IADD3 R12, P3, R7, R10.reuse, RZ ;  /* 0x0000000a070c7210 */ /* 0x080fe40007f7e0ff */
[----:B------:R1:W-:Y:S01]  /*19a60*/  STG.E.U16 desc[UR60][R16.64], R33 ;  /* 0x0000002110007986 */ /* 0x0003e2000c10153c */
[----:B------:R-:W-:Y:S01]  /*19a70*/  LEA.HI.X.SX32 R7, R145, R11, 0x1, P5 ;  /* 0x0000000b91077211 */ /* 0x000fe200028f0eff */
[----:B0-----:R-:W-:Y:S01]  /*19a80*/  IMAD R9, R26, 0xe1, RZ ;  /* 0x000000e11a097824 */ /* 0x001fe200078e02ff */
[----:B------:R-:W0:Y:S01]  /*19a90*/  LDC R25, c[0x0][0x278] ;  /* 0x00009e00ff197b82 */ /* 0x000e220000000800 */
[----:B-----5:R-:W-:-:S02]  /*19aa0*/  IADD3 R14, P5, R31, R10, RZ ;  /* 0x0000000a1f0e7210 */ /* 0x020fc40007fbe0ff */
[----:B------:R-:W-:-:S05]  /*19ab0*/  PRMT R30, R44, 0x7632, R30 ;  /* 0x000076322c1e7816 */ /* 0x000fca000000001e */
[----:B------:R-:W5:Y:S01]  /*19ac0*/  LDC R28, c[0x0][0x278] ;  /* 0x00009e00ff1c7b82 */ /* 0x000f620000000800 */
[----:B-1----:R-:W-:Y:S02]  /*19ad0*/  IADD3 R16, P6, R13, R10, RZ ;  /* 0x0000000a0d107210 */ /* 0x002fe40007fde0ff */
[-C--:B------:R-:W-:Y:S02]  /*19ae0*/  LEA.HI.X.SX32 R13, R5, R11.reuse, 0x1, P3 ;  /* 0x0000000b050d7211 */ /* 0x080fe400018f0eff */
[----:B------:R-:W-:Y:S02]  /*19af0*/  PRMT R5, R39, 0x7632, R5 ;  /* 0x0000763227057816 */ /* 0x000fe40000000005 */
[-C--:B------:R-:W-:Y:S01]  /*19b00*/  LEA.HI.X.SX32 R15, R103, R11.reuse, 0x1, P5 ;  /* 0x0000000b670f7211 */ /* 0x080fe200028f0eff */
[----:B------:R1:W-:Y:S01]  /*19b10*/  STG.E.U16 desc[UR60][R6.64], R39 ;  /* 0x0000002706007986 */ /* 0x0003e2000c10153c */
[----:B------:R-:W-:Y:S01]  /*19b20*/  LEA.HI.X.SX32 R17, R9, R11, 0x1, P6 ;  /* 0x0000000b09117211 */ /* 0x000fe200030f0eff */
[----:B------:R-:W5:Y:S02]  /*19b30*/  LDC R26, c[0x0][0x278] ;  /* 0x00009e00ff1a7b82 */ /* 0x000f640000000800 */
[----:B------:R3:W-:Y:S06]  /*19b40*/  STG.E.U16 desc[UR60][R12.64], R5 ;  /* 0x000000050c007986 */ /* 0x0007ec000c10153c */
[----:B------:R-:W5:Y:S01]  /*19b50*/  LDC R9, c[0x0][0x278] ;  /* 0x00009e00ff097b82 */ /* 0x000f620000000800 */
[----:B-1----:R-:W-:Y:S01]  /*19b60*/  IMAD R7, R27, 0x1c6, RZ ;  /* 0x000001c61b077824 */ /* 0x002fe200078e02ff */
[----:B------:R1:W-:Y:S01]  /*19b70*/  STG.E.U16 desc[UR60][R14.64], R44 ;  /* 0x0000002c0e007986 */ /* 0x0003e2000c10153c */
[----:B--2---:R-:W-:-:S05]  /*19b80*/  IMAD R29, R29, 0x1c8, RZ ;  /* 0x000001c81d1d7824 */ /* 0x004fca00078e02ff */
[----:B------:R-:W2:Y:S01]  /*19b90*/  LDC R27, c[0x0][0x278] ;  /* 0x00009e00ff1b7b82 */ /* 0x000ea20000000800 */
[----:B------:R0:W-:Y:S01]  /*19ba0*/  STG.E.U16 desc[UR60][R16.64], R30 ;  /* 0x0000001e10007986 */ /* 0x0001e2000c10153c */
[----:B----4-:R-:W-:Y:S01]  /*19bb0*/  IMAD R19, R19, 0x1c4, RZ ;  /* 0x000001c413137824 */ /* 0x010fe200078e02ff */
[-C--:B---3--:R-:W-:Y:S01]  /*19bc0*/  IADD3 R12, P5, R7, R10.reuse, RZ ;  /* 0x0000000a070c7210 */ /* 0x088fe20007fbe0ff */
[----:B------:R-:W-:Y:S01]  /*19bd0*/  IMAD R5, R18, 0xe3, RZ ;  /* 0x000000e312057824 */ /* 0x000fe200078e02ff */
[----:B-1----:R-:W-:-:S03]  /*19be0*/  IADD3 R14, P6, R29, R10, RZ ;  /* 0x0000000a1d0e7210 */ /* 0x002fc60007fde0ff */
[----:B------:R-:W1:Y:S08]  /*19bf0*/  LDC R31, c[0x0][0x278] ;  /* 0x00009e00ff1f7b82 */ /* 0x000e700000000800 */
[----:B0-----:R-:W0:Y:S01]  /*19c00*/  LDC R16, c[0x0][0x278] ;  /* 0x00009e00ff107b82 */ /* 0x001e220000000800 */
[----:B------:R-:W-:-:S07]  /*19c10*/  IADD3 R6, P3, R19, R10, RZ ;  /* 0x0000000a13067210 */ /* 0x000fce0007f7e0ff */
[----:B------:R-:W3:Y:S01]  /*19c20*/  LDC R29, c[0x0][0x278] ;  /* 0x00009e00ff1d7b82 */ /* 0x000ee20000000800 */
[-C--:B------:R-:W-:Y:S01]  /*19c30*/  LEA.HI.X.SX32 R7, R195, R11.reuse, 0x1, P3 ;  /* 0x0000000bc3077211 */ /* 0x080fe200018f0eff */
[----:B------:R-:W-:Y:S01]  /*19c40*/  IMAD R25, R25, 0x1ca, RZ ;  /* 0x000001ca19197824 */ /* 0x000fe200078e02ff */
[-C--:B------:R-:W-:Y:S02]  /*19c50*/  LEA.HI.X.SX32 R13, R5, R11.reuse, 0x1, P5 ;  /* 0x0000000b050d7211 */ /* 0x080fe400028f0eff */
[----:B------:R-:W-:Y:S02]  /*19c60*/  PRMT R32, R45, 0x7632, R32 ;  /* 0x000076322d207816 */ /* 0x000fe40000000020 */
[----:B------:R-:W-:Y:S01]  /*19c70*/  LEA.HI.X.SX32 R15, R193, R11, 0x1, P6 ;  /* 0x0000000bc10f7211 */ /* 0x000fe200030f0eff */
[----:B------:R-:W4:Y:S01]  /*19c80*/  LDC R30, c[0x0][0x278] ;  /* 0x00009e00ff1e7b82 */ /* 0x000f220000000800 */
[----:B------:R2:W-:Y:S01]  /*19c90*/  STG.E.U16 desc[UR60][R6.64], R45 ;  /* 0x0000002d06007986 */ /* 0x0005e2000c10153c */
[----:B-----5:R-:W-:-:S02]  /*19ca0*/  IMAD R5, R9, 0xe5, RZ ;  /* 0x000000e509057824 */ /* 0x020fc400078e02ff */
[----:B------:R-:W-:Y:S01]  /*19cb0*/  IMAD R17, R26, 0x1cc, RZ ;  /* 0x000001cc1a117824 */ /* 0x000fe200078e02ff */
[----:B------:R-:W-:Y:S03]  /*19cc0*/  STG.E.U16 desc[UR60][R12.64], R32 ;  /* 0x000000200c007986 */ /* 0x000fe6000c10153c */
[----:B------:R-:W5:Y:S01]  /*19cd0*/  LDC R19, c[0x0][0x278] ;  /* 0x00009e00ff137b82 */ /* 0x000f620000000800 */
[----:B------:R1:W-:Y:S01]  /*19ce0*/  STG.E.U16 desc[UR60][R14.64], R46 ;  /* 0x0000002e0e007986 */ /* 0x0003e2000c10153c */
[----:B--2---:R-:W-:Y:S01]  /*19cf0*/  IMAD R27, R27, 0x1d0, RZ ;  /* 0x000001d01b1b7824 */ /* 0x004fe200078e02ff */
[----:B------:R-:W-:-:S05]  /*19d00*/  IADD3 R6, P5, R25, R10, RZ ;  /* 0x0000000a19067210 */ /* 0x000fca0007fbe0ff */
[----:B------:R-:W2:Y:S01]  /*19d10*/  LDC R18, c[0x0][0x278] ;  /* 0x00009e00ff127b82 */ /* 0x000ea20000000800 */
[----:B------:R-:W-:Y:S01]  /*19d20*/  LEA.HI.X.SX32 R7, R5, R11, 0x1, P5 ;  /* 0x0000000b05077211 */ /* 0x000fe200028f0eff */
[----:B-1----:R-:W-:Y:S01]  /*19d30*/  IMAD R15, R28, 0x1ce, RZ ;  /* 0x000001ce1c0f7824 */ /* 0x002fe200078e02ff */
[----:B------:R-:W-:-:S05]  /*19d40*/  IADD3 R12, P3, R17, R10, RZ ;  /* 0x0000000a110c7210 */ /* 0x000fca0007f7e0ff */
[----:B------:R-:W1:Y:S01]  /*19d50*/  LDC R26, c[0x0][0x278] ;  /* 0x00009e00ff1a7b82 */ /* 0x000e620000000800 */
[----:B0-----:R-:W-:Y:S01]  /*19d60*/  IMAD R5, R16, 0xe7, RZ ;  /* 0x000000e710057824 */ /* 0x001fe200078e02ff */
[----:B------:R-:W-:Y:S02]  /*19d70*/  PRMT R33, R46, 0x7632, R33 ;  /* 0x000076322e217816 */ /* 0x000fe40000000021 */
[-C--:B------:R-:W-:Y:S02]  /*19d80*/  IADD3 R14, P5, R15, R10.reuse, RZ ;  /* 0x0000000a0f0e7210 */ /* 0x080fe40007fbe0ff */
[----:B------:R-:W-:Y:S02]  /*19d90*/  IADD3 R16, P6, R27, R10, RZ ;  /* 0x0000000a1b107210 */ /* 0x000fe40007fde0ff */
[-C--:B------:R-:W-:Y:S01]  /*19da0*/  LEA.HI.X.SX32 R13, R105, R11.reuse, 0x1, P3 ;  /* 0x0000000b690d7211 */ /* 0x080fe200018f0eff */
[----:B------:R3:W-:Y:S01]  /*19db0*/  STG.E.U16 desc[UR60][R6.64], R33 ;  /* 0x0000002106007986 */ /* 0x0007e2000c10153c */
[----:B------:R-:W-:Y:S01]  /*19dc0*/  LEA.HI.X.SX32 R15, R5, R11, 0x1, P5 ;  /* 0x0000000b050f7211 */ /* 0x000fe200028f0eff */
[----:B------:R-:W0:Y:S01]  /*19dd0*/  LDC R27, c[0x0][0x278] ;  /* 0x00009e00ff1b7b82 */ /* 0x000e220000000800 */
[----:B------:R-:W-:-:S02]  /*19de0*/  PRMT R9, R47, 0x7632, R9 ;  /* 0x000076322f097816 */ /* 0x000fc40000000009 */
[----:B------:R-:W-:Y:S01]  /*19df0*/  LEA.HI.X.SX32 R17, R151, R11, 0x1, P6 ;  /* 0x0000000b97117211 */ /* 0x000fe200030f0eff */
[----:B------:R-:W-:Y:S04]  /*19e00*/  STG.E.U16 desc[UR60][R12.64], R47 ;  /* 0x0000002f0c007986 */ /* 0x000fe8000c10153c */
[----:B------:R-:W0:Y:S01]  /*19e10*/  LDC R28, c[0x0][0x278] ;  /* 0x00009e00ff1c7b82 */ /* 0x000e220000000800 */
[----:B---3--:R-:W-:Y:S01]  /*19e20*/  IMAD R7, R29, 0x1d2, RZ ;  /* 0x000001d21d077824 */ /* 0x008fe200078e02ff */
[----:B------:R5:W-:Y:S01]  /*19e30*/  STG.E.U16 desc[UR60][R14.64], R9 ;  /* 0x000000090e007986 */ /* 0x000be2000c10153c */
[----:B------:R-:W-:-:S05]  /*19e40*/  IMAD R31, R31, 0x1d6, RZ ;  /* 0x000001d61f1f7824 */ /* 0x000fca00078e02ff */
[----:B------:R-:W3:Y:S01]  /*19e50*/  LDC R29, c[0x0][0x278] ;  /* 0x00009e00ff1d7b82 */ /* 0x000ee20000000800 */
[----:B------:R2:W-:Y:S01]  /*19e60*/  STG.E.U16 desc[UR60][R16.64], R20 ;  /* 0x0000001410007986 */ /* 0x0005e2000c10153c */
[----:B----4-:R-:W-:-:S06]  /*19e70*/  IMAD R33, R30, 0x1d4, RZ ;  /* 0x000001d41e217824 */ /* 0x010fcc00078e02ff */
[----:B------:R-:W4:Y:S01]  /*19e80*/  LDC R25, c[0x0][0x278] ;  /* 0x00009e00ff197b82 */ /* 0x000f220000000800 */
[----:B-----5:R-:W-:Y:S01]  /*19e90*/  IMAD R9, R19, 0xeb, RZ ;  /* 0x000000eb13097824 */ /* 0x020fe200078e02ff */
[----:B------:R-:W-:-:S06]  /*19ea0*/  IADD3 R14, P6, R31, R10, RZ ;  /* 0x0000000a1f0e7210 */ /* 0x000fcc0007fde0ff */
[----:B--2---:R-:W2:Y:S01]  /*19eb0*/  LDC R16, c[0x0][0x278] ;  /* 0x00009e00ff107b82 */ /* 0x004ea20000000800 */
[----:B------:R-:W-:Y:S01]  /*19ec0*/  IMAD R5, R18, 0xe9, RZ ;  /* 0x000000e912057824 */ /* 0x000fe200078e02ff */
[-C--:B------:R-:W-:Y:S02]  /*19ed0*/  IADD3 R6, P3, R7, R10.reuse, RZ ;  /* 0x0000000a07067210 */ /* 0x080fe40007f7e0ff */
[----:B------:R-:W-:-:S04]  /*19ee0*/  IADD3 R12, P5, R33, R10, RZ ;  /* 0x0000000a210c7210 */ /* 0x000fc80007fbe0ff */
[----:B------:R-:W5:Y:S01]  /*19ef0*/  LDC R30, c[0x0][0x278] ;  /* 0x00009e00ff1e7b82 */ /* 0x000f620000000800 */
[-C--:B------:R-:W-:Y:S01]  /*19f00*/  LEA.HI.X.SX32 R15, R9, R11.reuse, 0x1, P6 ;  /* 0x0000000b090f7211 */ /* 0x080fe200030f0eff */
[----:B-1----:R-:W-:Y:S01]  /*19f10*/  IMAD R9, R26, 0x1d8, RZ ;  /* 0x000001d81a097824 */ /* 0x002fe200078e02ff */
[----:B------:R-:W-:Y:S02]  /*19f20*/  LEA.HI.X.SX32 R7, R5, R11, 0x1, P3 ;  /* 0x0000000b05077211 */ /* 0x000fe400018f0eff */
[----:B------:R-:W-:-:S03]  /*19f30*/  PRMT R20, R20, 0x7632, R20 ;  /* 0x0000763214147816 */ /* 0x000fc60000000014 */
[----:B------:R-:W1:Y:S01]  /*19f40*/  LDC R31, c[0x0][0x278] ;  /* 0x00009e00ff1f7b82 */ /* 0x000e620000000800 */
[----:B------:R-:W-:Y:S02]  /*19f50*/  LEA.HI.X.SX32 R13, R147, R11, 0x1, P5 ;  /* 0x0000000b930d7211 */ /* 0x000fe400028f0eff */
[----:B------:R-:W-:-:S05]  /*19f60*/  PRMT R17, R21, 0x7632, R17 ;  /* 0x0000763215117816 */ /* 0x000fca0000000011 */
[----:B------:R-:W1:Y:S01]  /*19f70*/  LDC R32, c[0x0][0x278] ;  /* 0x00009e00ff207b82 */ /* 0x000e620000000800 */
[----:B------:R3:W-:Y:S07]  /*19f80*/  STG.E.U16 desc[UR60][R6.64], R20 ;  /* 0x0000001406007986 */ /* 0x0007ee000c10153c */
[----:B------:R-:W1:Y:S01]  /*19f90*/  LDC R26, c[0x0][0x278] ;  /* 0x00009e00ff1a7b82 */ /* 0x000e620000000800 */
[----:B------:R-:W-:Y:S01]  /*19fa0*/  STG.E.U16 desc[UR60][R12.64], R21 ;  /* 0x000000150c007986 */ /* 0x000fe2000c10153c */
[----:B0-----:R-:W-:-:S06]  /*19fb0*/  IMAD R27, R27, 0x1da, RZ ;  /* 0x000001da1b1b7824 */ /* 0x001fcc00078e02ff */
[----:B------:R-:W0:Y:S01]  /*19fc0*/  LDC R18, c[0x0][0x278] ;  /* 0x00009e00ff127b82 */ /* 0x000e220000000800 */
[----:B---3--:R-:W-:Y:S01]  /*19fd0*/  IADD3 R6, P5, R9, R10, RZ ;  /* 0x0000000a09067210 */ /* 0x008fe20007fbe0ff */
[----:B------:R3:W-:Y:S01]  /*19fe0*/  STG.E.U16 desc[UR60][R14.64], R17 ;  /* 0x000000110e007986 */ /* 0x0007e2000c10153c */
[----:B------:R-:W-:-:S05]  /*19ff0*/  IMAD R29, R29, 0x1de, RZ ;  /* 0x000001de1d1d7824 */ /* 0x000fca00078e02ff */
[----:B------:R-:W0:Y:S01]  /*1a000*/  LDC R19, c[0x0][0x278] ;  /* 0x00009e00ff137b82 */ /* 0x000e220000000800 */
[----:B------:R-:W-:Y:S01]  /*1a010*/  LEA.HI.X.SX32 R7, R149, R11, 0x1, P5 ;  /* 0x0000000b95077211 */ /* 0x000fe200028f0eff */
[----:B----4-:R-:W-:Y:S02]  /*1a020*/  IMAD R5, R25, 0xed, RZ ;  /* 0x000000ed19057824 */ /* 0x010fe400078e02ff */
[----:B---3--:R-:W-:-:S04]  /*1a030*/  IMAD R15, R28, 0x1dc, RZ ;  /* 0x000001dc1c0f7824 */ /* 0x008fc800078e02ff */
[----:B------:R-:W3:Y:S01]  /*1a040*/  LDC R21, c[0x0][0x278] ;  /* 0x00009e00ff157b82 */ /* 0x000ee20000000800 */
[-C--:B------:R-:W-:Y:S01]  /*1a050*/  IADD3 R12, P3, R27, R10.reuse, RZ ;  /* 0x0000000a1b0c7210 */ /* 0x080fe20007f7e0ff */
[----:B--2---:R-:W-:Y:S01]  /*1a060*/  IMAD R9, R16, 0xef, RZ ;  /* 0x000000ef10097824 */ /* 0x004fe200078e02ff */
[-C--:B------:R-:W-:Y:S02]  /*1a070*/  IADD3 R14, P5, R15, R10.reuse, RZ ;  /* 0x0000000a0f0e7210 */ /* 0x080fe40007fbe0ff */
[----:B------:R-:W-:Y:S01]  /*1a080*/  IADD3 R16, P6, R29, R10, RZ ;  /* 0x0000000a1d107210 */ /* 0x000fe20007fde0ff */
[----:B------:R2:W-:Y:S01]  /*1a090*/  STG.E.U16 desc[UR60][R6.64], R22 ;  /* 0x0000001606007986 */ /* 0x0005e2000c10153c */
[-C--:B------:R-:W-:Y:S01]  /*1a0a0*/  LEA.HI.X.SX32 R13, R5, R11.reuse, 0x1, P3 ;  /* 0x0000000b050d7211 */ /* 0x080fe200018f0eff */
[----:B------:R-:W4:Y:S01]  /*1a0b0*/  LDC R20, c[0x0][0x278] ;  /* 0x00009e00ff147b82 */ /* 0x000f220000000800 */
[-C--:B------:R-:W-:Y:S02]  /*1a0c0*/  LEA.HI.X.SX32 R15, R111, R11.reuse, 0x1, P5 ;  /* 0x0000000b6f0f7211 */ /* 0x080fe400028f0eff */
[----:B------:R-:W-:Y:S01]  /*1a0d0*/  LEA.HI.X.SX32 R17, R9, R11, 0x1, P6 ;  /* 0x0000000b09117211 */ /* 0x000fe200030f0eff */
[----:B-----5:R-:W-:Y:S01]  /*1a0e0*/  IMAD R9, R30, 0x1e0, RZ ;  /* 0x000001e01e097824 */ /* 0x020fe200078e02ff */
[----:B------:R-:W-:Y:S01]  /*1a0f0*/  PRMT R25, R23, 0x7632, R25 ;  /* 0x0000763217197816 */ /* 0x000fe20000000019 */
[----:B-1----:R-:W-:-:S02]  /*1a100*/  IMAD R31, R31, 0x1e2, RZ ;  /* 0x000001e21f1f7824 */ /* 0x002fc400078e02ff */
[----:B------:R-:W1:Y:S01]  /*1a110*/  LDC R28, c[0x0][0x278] ;  /* 0x00009e00ff1c7b82 */ /* 0x000e620000000800 */
[----:B--2---:R-:W-:-:S07]  /*1a120*/  PRMT R7, R22, 0x7632, R7 ;  /* 0x0000763216077816 */ /* 0x004fce0000000007 */
[----:B------:R-:W2:Y:S01]  /*1a130*/  LDC R22, c[0x0][0x278] ;  /* 0x00009e00ff167b82 */ /* 0x000ea20000000800 */
[----:B------:R5:W-:Y:S01]  /*1a140*/  STG.E.U16 desc[UR60][R12.64], R7 ;  /* 0x000000070c007986 */ /* 0x000be2000c10153c */
[----:B------:R-:W-:-:S03]  /*1a150*/  IADD3 R6, P5, R9, R10, RZ ;  /* 0x0000000a09067210 */ /* 0x000fc60007fbe0ff */
[----:B------:R5:W-:Y:S01]  /*1a160*/  STG.E.U16 desc[UR60][R14.64], R23 ;  /* 0x000000170e007986 */ /* 0x000be2000c10153c */
[----:B0-----:R-:W-:Y:S02]  /*1a170*/  IMAD R5, R18, 0xf1, RZ ;  /* 0x000000f112057824 */ /* 0x001fe400078e02ff */
[----:B------:R-:W-:Y:S01]  /*1a180*/  IMAD R9, R19, 0xf3, RZ ;  /* 0x000000f313097824 */ /* 0x000fe200078e02ff */
[----:B------:R0:W-:Y:S01]  /*1a190*/  STG.E.U16 desc[UR60][R16.64], R25 ;  /* 0x0000001910007986 */ /* 0x0001e2000c10153c */
[----:B------:R-:W1:Y:S01]  /*1a1a0*/  LDC R29, c[0x0][0x278] ;  /* 0x00009e00ff1d7b82 */ /* 0x000e620000000800 */
[----:B-----5:R-:W-:Y:S01]  /*1a1b0*/  IMAD R13, R32, 0x1e4, RZ ;  /* 0x000001e4200d7824 */ /* 0x020fe200078e02ff */
[----:B------:R-:W-:Y:S01]  /*1a1c0*/  IADD3 R12, P3, R31, R10, RZ ;  /* 0x0000000a1f0c7210 */ /* 0x000fe20007f7e0ff */
[----:B------:R-:W-:Y:S01]  /*1a1d0*/  IMAD R15, R26, 0x1e6, RZ ;  /* 0x000001e61a0f7824 */ /* 0x000fe200078e02ff */
[----:B------:R-:W-:-:S04]  /*1a1e0*/  LEA.HI.X.SX32 R7, R113, R11, 0x1, P5 ;  /* 0x0000000b71077211 */ /* 0x000fc800028f0eff */
[----:B------:R-:W5:Y:S01]  /*1a1f0*/  LDC R23, c[0x0][0x278] ;  /* 0x00009e00ff177b82 */ /* 0x000f620000000800 */
[-C--:B------:R-:W-:Y:S01]  /*1a200*/  IADD3 R14, P5, R13, R10.reuse, RZ ;  /* 0x0000000a0d0e7210 */ /* 0x080fe20007fbe0ff */
[----:B------:R-:W1:Y:S01]  /*1a210*/  LDS.128 R24, [R24] ;  /* 0x0000000018187984 */ /* 0x000e620000000c00 */
[----:B0-----:R-:W-:Y:S02]  /*1a220*/  IADD3 R16, P6, R15, R10, RZ ;  /* 0x0000000a0f107210 */ /* 0x001fe40007fde0ff */
[-C--:B------:R-:W-:Y:S02]  /*1a230*/  LEA.HI.X.SX32 R13, R5, R11.reuse, 0x1, P3 ;  /* 0x0000000b050d7211 */ /* 0x080fe400018f0eff */
[----:B------:R-:W-:Y:S01]  /*1a240*/  PRMT R5, R48, 0x7632, R5 ;  /* 0x0000763230057816 */ /* 0x000fe20000000005 */
[----:B------:R3:W-:Y:S01]  /*1a250*/  STG.E.U16 desc[UR60][R6.64], R48 ;  /* 0x0000003006007986 */ /* 0x0007e2000c10153c */
[-C--:B------:R-:W-:Y:S01]  /*1a260*/  LEA.HI.X.SX32 R15, R197, R11.reuse, 0x1, P5 ;  /* 0x0000000bc50f7211 */ /* 0x080fe200028f0eff */
[----:B------:R-:W0:Y:S01]  /*1a270*/  LDC R30, c[0x0][0x278] ;  /* 0x00009e00ff1e7b82 */ /* 0x000e220000000800 */
[----:B------:R-:W-:-:S02]  /*1a280*/  LEA.HI.X.SX32 R17, R9, R11, 0x1, P6 ;  /* 0x0000000b09117211 */ /* 0x000fc400030f0eff */
[----:B------:R-:W-:Y:S01]  /*1a290*/  PRMT R18, R49, 0x7632, R18 ;  /* 0x0000763231127816 */ /* 0x000fe20000000012 */
[----:B------:R4:W-:Y:S04]  /*1a2a0*/  STG.E.U16 desc[UR60][R12.64], R5 ;  /* 0x000000050c007986 */ /* 0x0009e8000c10153c */
[----:B------:R-:W0:Y:S01]  /*1a2b0*/  LDC R9, c[0x0][0x278] ;  /* 0x00009e00ff097b82 */ /* 0x000e220000000800 */
[----:B---3--:R-:W-:Y:S01]  /*1a2c0*/  IMAD R7, R21, 0x1e8, RZ ;  /* 0x000001e815077824 */ /* 0x008fe200078e02ff */
[----:B------:R-:W-:Y:S06]  /*1a2d0*/  STG.E.U16 desc[UR60][R14.64], R49 ;  /* 0x000000310e007986 */ /* 0x000fec000c10153c */
[----:B------:R-:W3:Y:S01]  /*1a2e0*/  LDC R21, c[0x0][0x278] ;  /* 0x00009e00ff157b82 */ /* 0x000ee20000000800 */
[----:B------:R1:W-:Y:S01]  /*1a2f0*/  STG.E.U16 desc[UR60][R16.64], R18 ;  /* 0x0000001210007986 */ /* 0x0003e2000c10153c */
[----:B--2---:R-:W-:Y:S01]  /*1a300*/  IMAD R19, R22, 0x1ea, RZ ;  /* 0x000001ea16137824 */ /* 0x004fe200078e02ff */
[----:B------:R-:W-:Y:S01]  /*1a310*/  IADD3 R6, P3, R7, R10, RZ ;  /* 0x0000000a07067210 */ /* 0x000fe20007f7e0ff */
[----:B----4-:R-:W-:-:S04]  /*1a320*/  IMAD R5, R20, 0xf5, RZ ;  /* 0x000000f514057824 */ /* 0x010fc800078e02ff */
[----:B-1----:R-:W1:Y:S01]  /*1a330*/  LDC R16, c[0x0][0x278] ;  /* 0x00009e00ff107b82 */ /* 0x002e620000000800 */
[----:B------:R-:W-:Y:S02]  /*1a340*/  IADD3 R12, P5, R19, R10, RZ ;  /* 0x0000000a130c7210 */ /* 0x000fe40007fbe0ff */
[-C--:B------:R-:W-:Y:S02]  /*1a350*/  LEA.HI.X.SX32 R7, R85, R11.reuse, 0x1, P3 ;  /* 0x0000000b55077211 */ /* 0x080fe400018f0eff */
[----:B------:R-:W-:Y:S02]  /*1a360*/  LEA.HI.X.SX32 R13, R5, R11, 0x1, P5 ;  /* 0x0000000b050d7211 */ /* 0x000fe400028f0eff */
[----:B------:R-:W-:Y:S01]  /*1a370*/  PRMT R5, R50, 0x7632, R5 ;  /* 0x0000763232057816 */ /* 0x000fe20000000005 */
[----:B------:R-:W2:Y:S01]  /*1a380*/  LDC R20, c[0x0][0x278] ;  /* 0x00009e00ff147b82 */ /* 0x000ea20000000800 */
[----:B-----5:R-:W-:Y:S01]  /*1a390*/  IMAD R17, R23, 0x1ee, RZ ;  /* 0x000001ee17117824 */ /* 0x020fe200078e02ff */
[----:B------:R4:W-:Y:S01]  /*1a3a0*/  STG.E.U16 desc[UR60][R6.64], R50 ;  /* 0x0000003206007986 */ /* 0x0009e2000c10153c */
[----:B------:R-:W-:-:S03]  /*1a3b0*/  IMAD R31, R28, 0x1ec, RZ ;  /* 0x000001ec1c1f7824 */ /* 0x000fc600078e02ff */
[----:B------:R0:W-:Y:S02]  /*1a3c0*/  STG.E.U16 desc[UR60][R12.64], R5 ;  /* 0x000000050c007986 */ /* 0x0001e4000c10153c */
[----:B------:R-:W5:Y:S01]  /*1a3d0*/  LDC R22, c[0x0][0x278] ;  /* 0x00009e00ff167b82 */ /* 0x000f620000000800 */
[-C--:B------:R-:W-:Y:S01]  /*1a3e0*/  IADD3 R14, P6, R31, R10.reuse, RZ ;  /* 0x0000000a1f0e7210 */ /* 0x080fe20007fde0ff */
[----:B---3--:R-:W-:Y:S01]  /*1a3f0*/  IMAD R21, R21, 0x1f4, RZ ;  /* 0x000001f415157824 */ /* 0x008fe200078e02ff */
[----:B----4-:R-:W-:-:S05]  /*1a400*/  IADD3 R6, P5, R17, R10, RZ ;  /* 0x0000000a11067210 */ /* 0x010fca0007fbe0ff */
[----:B------:R-:W3:Y:S01]  /*1a410*/  LDC R18, c[0x0][0x278] ;  /* 0x00009e00ff127b82 */ /* 0x000ee20000000800 */
[----:B0-----:R-:W-:Y:S01]  /*1a420*/  IMAD R5, R9, 0xf7, RZ ;  /* 0x000000f709057824 */ /* 0x001fe200078e02ff */
[----:B------:R-:W-:-:S06]  /*1a430*/  LEA.HI.X.SX32 R15, R87, R11, 0x1, P6 ;  /* 0x0000000b570f7211 */ /* 0x000fcc00030f0eff */
[----:B------:R-:W0:Y:S01]  /*1a440*/  LDC R23, c[0x0][0x278] ;  /* 0x00009e00ff177b82 */ /* 0x000e220000000800 */
[----:B------:R-:W-:Y:S01]  /*1a450*/  LEA.HI.X.SX32 R7, R5, R11, 0x1, P5 ;  /* 0x0000000b05077211 */ /* 0x000fe200028f0eff */
[----:B-1----:R-:W-:Y:S01]  /*1a460*/  IMAD R5, R16, 0xf9, RZ ;  /* 0x000000f910057824 */ /* 0x002fe200078e02ff */
[----:B------:R-:W-:-:S05]  /*1a470*/  IADD3 R16, P6, R21, R10, RZ ;  /* 0x0000000a15107210 */ /* 0x000fca0007fde0ff */
[----:B------:R-:W1:Y:S01]  /*1a480*/  LDC R19, c[0x0][0x278] ;  /* 0x00009e00ff137b82 */ /* 0x000e620000000800 */
[----:B------:R4:W-:Y:S07]  /*1a490*/  STG.E.U16 desc[UR60][R14.64], R51 ;  /* 0x000000330e007986 */ /* 0x0009ee000c10153c */
[----:B------:R-:W1:Y:S01]  /*1a4a0*/  LDC R28, c[0x0][0x278] ;  /* 0x00009e00ff1c7b82 */ /* 0x000e620000000800 */
[----:B------:R-:W-:-:S07]  /*1a4b0*/  IMAD R29, R29, 0x1f0, RZ ;  /* 0x000001f01d1d7824 */ /* 0x000fce00078e02ff */
[----:B------:R-:W1:Y:S01]  /*1a4c0*/  LDC R21, c[0x0][0x278] ;  /* 0x00009e00ff157b82 */ /* 0x000e620000000800 */
[----:B----4-:R-:W-:Y:S01]  /*1a4d0*/  IMAD R15, R30, 0x1f2, RZ ;  /* 0x000001f21e0f7824 */ /* 0x010fe200078e02ff */
[----:B------:R-:W-:-:S06]  /*1a4e0*/  PRMT R31, R51, 0x7632, R31 ;  /* 0x00007632331f7816 */ /* 0x000fcc000000001f */
[----:B------:R-:W4:Y:S01]  /*1a4f0*/  LDC R9, c[0x0][0x278] ;  /* 0x00009e00ff097b82 */ /* 0x000f220000000800 */
[-C--:B------:R-:W-:Y:S01]  /*1a500*/  IADD3 R12, P3, R29, R10.reuse, RZ ;  /* 0x0000000a1d0c7210 */ /* 0x080fe20007f7e0ff */
[----:B--2---:R-:W-:Y:S01]  /*1a510*/  IMAD R29, R20, 0x1f6, RZ ;  /* 0x000001f6141d7824 */ /* 0x004fe200078e02ff */
[-C--:B------:R-:W-:Y:S01]  /*1a520*/  IADD3 R14, P5, R15, R10.reuse, RZ ;  /* 0x0000000a0f0e7210 */ /* 0x080fe20007fbe0ff */
[----:B------:R5:W-:Y:S01]  /*1a530*/  STG.E.U16 desc[UR60][R6.64], R31 ;  /* 0x0000001f06007986 */ /* 0x000be2000c10153c */
[-C--:B------:R-:W-:Y:S02]  /*1a540*/  LEA.HI.X.SX32 R13, R115, R11.reuse, 0x1, P3 ;  /* 0x0000000b730d7211 */ /* 0x080fe400018f0eff */
[----:B------:R-:W-:Y:S01]  /*1a550*/  LEA.HI.X.SX32 R15, R5, R11, 0x1, P5 ;  /* 0x0000000b050f7211 */ /* 0x000fe200028f0eff */
[----:B---3--:R-:W-:Y:S01]  /*1a560*/  IMAD R5, R18, 0xfb, RZ ;  /* 0x000000fb12057824 */ /* 0x008fe200078e02ff */
[----:B------:R-:W-:Y:S01]  /*1a570*/  PRMT R30, R24, 0x7632, R30 ;  /* 0x00007632181e7816 */ /* 0x000fe2000000001e */
[----:B0-----:R-:W-:Y:S01]  /*1a580*/  IMAD R23, R23, 0x1fa, RZ ;  /* 0x000001fa17177824 */ /* 0x001fe200078e02ff */
[----:B------:R0:W-:Y:S01]  /*1a590*/  STG.E.U16 desc[UR60][R12.64], R24 ;  /* 0x000000180c007986 */ /* 0x0001e2000c10153c */
[----:B-----5:R-:W-:Y:S01]  /*1a5a0*/  IMAD R7, R22, 0x1f8, RZ ;  /* 0x000001f816077824 */ /* 0x020fe200078e02ff */
[----:B------:R-:W-:-:S02]  /*1a5b0*/  IADD3 R6, P5, R29, R10, RZ ;  /* 0x0000000a1d067210 */ /* 0x000fc40007fbe0ff */
[----:B------:R2:W-:Y:S01]  /*1a5c0*/  STG.E.U16 desc[UR60][R14.64], R30 ;  /* 0x0000001e0e007986 */ /* 0x0005e2000c10153c */
[-C--:B------:R-:W-:Y:S02]  /*1a5d0*/  LEA.HI.X.SX32 R17, R153, R11.reuse, 0x1, P6 ;  /* 0x0000000b99117211 */ /* 0x080fe400030f0eff */
[-C--:B0-----:R-:W-:Y:S01]  /*1a5e0*/  IADD3 R12, P3, R7, R10.reuse, RZ ;  /* 0x0000000a070c7210 */ /* 0x081fe20007f7e0ff */
[----:B-1----:R-:W-:Y:S01]  /*1a5f0*/  IMAD R13, R28, 0x1fc, RZ ;  /* 0x000001fc1c0d7824 */ /* 0x002fe200078e02ff */
[----:B------:R-:W-:Y:S01]  /*1a600*/  LEA.HI.X.SX32 R7, R5, R11, 0x1, P5 ;  /* 0x0000000b05077211 */ /* 0x000fe200028f0eff */
[----:B------:R-:W-:Y:S01]  /*1a610*/  IMAD R5, R19, 0xfd, RZ ;  /* 0x000000fd13057824 */ /* 0x000fe200078e02ff */
[----:B--2---:R-:W-:Y:S01]  /*1a620*/  PRMT R15, R25, 0x7632, R15 ;  /* 0x00007632190f7816 */ /* 0x004fe2000000000f */
[----:B------:R-:W-:Y:S01]  /*1a630*/  IMAD R21, R21, 0x1fe, RZ ;  /* 0x000001fe15157824 */ /* 0x000fe200078e02ff */
[----:B------:R-:W-:Y:S01]  /*1a640*/  IADD3 R14, P5, R23, R10, RZ ;  /* 0x0000000a170e7210 */ /* 0x000fe20007fbe0ff */
[----:B------:R0:W-:Y:S04]  /*1a650*/  STG.E.U16 desc[UR60][R16.64], R25 ;  /* 0x0000001910007986 */ /* 0x0001e8000c10153c */
[----:B------:R1:W-:Y:S01]  /*1a660*/  STG.E.U16 desc[UR60][R6.64], R15 ;  /* 0x0000000f06007986 */ /* 0x0003e2000c10153c */
[----:B------:R-:W-:-:S02]  /*1a670*/  PRMT R18, R27, 0x7632, R18 ;  /* 0x000076321b127816 */ /* 0x000fc40000000012 */
[-C--:B0-----:R-:W-:Y:S02]  /*1a680*/  IADD3 R16, P6, R13, R10.reuse, RZ ;  /* 0x0000000a0d107210 */ /* 0x081fe40007fde0ff */
[-C--:B------:R-:W-:Y:S02]  /*1a690*/  LEA.HI.X.SX32 R13, R81, R11.reuse, 0x1, P3 ;  /* 0x0000000b510d7211 */ /* 0x080fe400018f0eff */
[-C--:B-1----:R-:W-:Y:S01]  /*1a6a0*/  LEA.HI.X.SX32 R15, R5, R11.reuse, 0x1, P5 ;  /* 0x0000000b050f7211 */ /* 0x082fe200028f0eff */
[----:B----4-:R-:W-:Y:S01]  /*1a6b0*/  IMAD R5, R9, 0xff, RZ ;  /* 0x000000ff09057824 */ /* 0x010fe200078e02ff */
[----:B------:R-:W-:Y:S02]  /*1a6c0*/  IADD3 R10, P3, R21, R10, RZ ;  /* 0x0000000a150a7210 */ /* 0x000fe40007f7e0ff */
[----:B------:R-:W-:Y:S02]  /*1a6d0*/  PRMT R7, R26, 0x7632, R7 ;  /* 0x000076321a077816 */ /* 0x000fe40000000007 */
[----:B------:R-:W-:-:S02]  /*1a6e0*/  LEA.HI.X.SX32 R17, R155, R11, 0x1, P6 ;  /* 0x0000000b9b117211 */ /* 0x000fc400030f0eff */
[----:B------:R-:W-:Y:S01]  /*1a6f0*/  LEA.HI.X.SX32 R11, R5, R11, 0x1, P3 ;  /* 0x0000000b050b7211 */ /* 0x000fe200018f0eff */
[----:B------:R0:W-:Y:S04]  /*1a700*/  STG.E.U16 desc[UR60][R12.64], R26 ;  /* 0x0000001a0c007986 */ /* 0x0001e8000c10153c */
[----:B------:R-:W-:Y:S04]  /*1a710*/  STG.E.U16 desc[UR60][R14.64], R7 ;  /* 0x000000070e007986 */ /* 0x000fe8000c10153c */
[----:B------:R-:W-:Y:S04]  /*1a720*/  STG.E.U16 desc[UR60][R16.64], R27 ;  /* 0x0000001b10007986 */ /* 0x000fe8000c10153c */
[----:B------:R-:W-:Y:S01]  /*1a730*/  STG.E.U16 desc[UR60][R10.64], R18 ;  /* 0x000000120a007986 */ /* 0x000fe2000c10153c */
[----:B------:R-:W-:Y:S01]  /*1a740*/  FSEL R221, R221, -INF , P0 ;  /* 0xff800000dddd7808 */ /* 0x000fe20000000000 */
[----:B0-----:R-:W0:Y:S01]  /*1a750*/  LDC.64 R12, c[0x0][0x230] ;  /* 0x00008c00ff0c7b82 */ /* 0x001e220000000a00 */
[----:B------:R-:W-:-:S02]  /*1a760*/  FSEL R216, R216, -INF , P1 ;  /* 0xff800000d8d87808 */ /* 0x000fc40000800000 */
[----:B------:R-:W-:Y:S02]  /*1a770*/  FSEL R215, R215, -INF , P2 ;  /* 0xff800000d7d77808 */ /* 0x000fe40001000000 */
[----:B------:R-:W-:Y:S01]  /*1a780*/  FSEL R203, R203, -INF , P4 ;  /* 0xff800000cbcb7808 */ /* 0x000fe20002000000 */
[----:B------:R-:W-:Y:S01]  /*1a790*/  FFMA R4, R221, 0.69314718246459960938, R4 ;  /* 0x3f317218dd047823 */ /* 0x000fe20000000004 */
[----:B------:R-:W-:Y:S01]  /*1a7a0*/  FFMA R5, R216, 0.69314718246459960938, R3 ;  /* 0x3f317218d8057823 */ /* 0x000fe20000000003 */
[----:B------:R-:W-:Y:S01]  /*1a7b0*/  BAR.SYNC.DEFER_BLOCKING 0x0 ;  /* 0x0000000000007b1d */ /* 0x000fe20000010000 */
[----:B------:R-:W-:Y:S01]  /*1a7c0*/  FFMA R202, R215, 0.69314718246459960938, R2 ;  /* 0x3f317218d7ca7823 */ /* 0x000fe20000000002 */
[----:B------:R-:W-:-:S06]  /*1a7d0*/  FFMA R203, R203, 0.69314718246459960938, R0 ;  /* 0x3f317218cbcb7823 */ /* 0x000fcc0000000000 */
[----:B------:R-:W1:Y:S01]  /*1a7e0*/  LDC R0, c[0x0][0x27c] ;  /* 0x00009f00ff007b82 */ /* 0x000e620000000800 */
[----:B------:R-:W-:Y:S04]  /*1a7f0*/  STS.64 [R8], R4 ;  /* 0x0000000408007388 */ /* 0x000fe80000000a00 */
[----:B------:R-:W-:Y:S03]  /*1a800*/  STS.64 [R8+0x100], R202 ;  /* 0x000100ca08007388 */ /* 0x000fe60000000a00 */
[----:B------:R-:W-:Y:S01]  /*1a810*/  BAR.SYNC.DEFER_BLOCKING 0x0 ;  /* 0x0000000000007b1d */ /* 0x000fe20000010000 */
[----:B-1----:R-:W-:-:S05]  /*1a820*/  IMAD R0, R206, R0, RZ ;  /* 0x00000000ce007224 */ /* 0x002fca00078e02ff */
[----:B------:R-:W1:Y:S01]  /*1a830*/  LDS R191, [R191] ;  /* 0x00000000bfbf7984 */ /* 0x000e620000000800 */
[----:B------:R-:W-:Y:S02]  /*1a840*/  SHF.L.U32 R3, R0, 0x2, RZ ;  /* 0x0000000200037819 */ /* 0x000fe400000006ff */
[----:B------:R-:W-:Y:S01]  /*1a850*/  SHF.L.U32 R2, R208, 0x2, RZ ;  /* 0x00000002d0027819 */ /* 0x000fe200000006ff */
[----:B------:R-:W-:-:S03]  /*1a860*/  IMAD.HI R0, R0, 0x4, RZ ;  /* 0x0000000400007827 */ /* 0x000fc600078e02ff */
[----:B0-----:R-:W-:Y:S01]  /*1a870*/  IADD3 R2, P0, P1, R2, R12, R3 ;  /* 0x0000000c02027210 */ /* 0x001fe2000791e003 */
[----:B------:R-:W-:-:S05]  /*1a880*/  IMAD.HI R6, R208, 0x4, RZ ;  /* 0x00000004d0067827 */ /* 0x000fca00078e02ff */
[----:B------:R-:W-:-:S05]  /*1a890*/  IADD3.X R3, R6, R13, R0, P0, P1 ;  /* 0x0000000d06037210 */ /* 0x000fca00007e2400 */
[----:B-1----:R-:W-:Y:S01]  /*1a8a0*/  STG.E desc[UR60][R2.64], R191 ;  /* 0x000000bf02007986 */ /* 0x002fe2000c10193c */
[----:B------:R-:W-:Y:S05]  /*1a8b0*/  EXIT ;  /* 0x000000000000794d */ /* 0x000fea0003800000 */
.L_x_2:
[----:B------:R-:W-:-:S00]  /*1a8c0*/  BRA `(.L_x_2) ;  /* 0xfffffffc00fc7947 */ /* 0x000fc0000383ffff */
[----:B------:R-:W-:-:S00]  /*1a8d0*/  NOP ;  /* 0x0000000000007918 */ /* 0x000fc00000000000 */
        /* <DEDUP_REMOVED lines=10> */
.L_x_3:


//--------------------- .nv.global.init           --------------------------
	.section	.nv.global.init,"aw",@progbits
.nv.global.init:
	.type		_$_str,@object
	.size		_$_str,(.L_0 - _$_str)
_$_str:
        /*0000*/ 	.byte	0x5f, 0x5f, 0x43, 0x55, 0x44, 0x41, 0x5f, 0x46, 0x54, 0x5a, 0x00
.L_0:


//--------------------- .nv.shared.attn_fwd       --------------------------
	.section	.nv.shared.attn_fwd,"aw",@nobits
	.sectionflags	@""
	.align	16
	.zero		1024


//--------------------- .nv.shared.reserved.0     --------------------------
	.section	.nv.shared.reserved.0,"aw",@nobits
	.weak		__nv_reservedSMEM_offset_0_alias
	.size		__nv_reservedSMEM_offset_0_alias, 0, 0
	.other		__nv_reservedSMEM_offset_0_alias,@"STO_CUDA_RESERVED_SHARED STV_DEFAULT"
__nv_reservedSMEM_offset_0_alias:
	.zero		0


//--------------------- .nv.constant0.attn_fwd    --------------------------
	.section	.nv.constant0.attn_fwd,"a",@progbits
	.sectionflags	@""
	.align	4
.nv.constant0.attn_fwd:
	.zero		664


//--------------------- SYMBOLS --------------------------

	.type		.nv.reservedSmem.offset0,@object
	.size		.nv.reservedSmem.offset0,0x4
